//
// Generated by NVIDIA NVVM Compiler
//
// Compiler Build ID: CL-36424714
// Cuda compilation tools, release 13.0, V13.0.88
// Based on NVVM 20.0.0
//

.version 9.0
.target sm_100
.address_size 64

	// .globl	_Z23encoder_forward_kernel2PfPiS_S_iii
.extern .func __assertfail
(
	.param .b64 __assertfail_param_0,
	.param .b64 __assertfail_param_1,
	.param .b32 __assertfail_param_2,
	.param .b64 __assertfail_param_3,
	.param .b64 __assertfail_param_4
)
;
.global .align 1 .b8 __unnamed_1[70] = {118, 111, 105, 100, 32, 115, 111, 102, 116, 109, 97, 120, 95, 102, 111, 114, 119, 97, 114, 100, 95, 107, 101, 114, 110, 101, 108, 53, 40, 102, 108, 111, 97, 116, 32, 42, 44, 32, 102, 108, 111, 97, 116, 44, 32, 99, 111, 110, 115, 116, 32, 102, 108, 111, 97, 116, 32, 42, 44, 32, 105, 110, 116, 44, 32, 105, 110, 116, 41};
.global .align 1 .b8 _ZN34_INTERNAL_d4ac1e39_4_k_cu_5c650d564cuda3std3__436_GLOBAL__N__d4ac1e39_4_k_cu_5c650d566ignoreE[1];
.global .align 1 .b8 _ZN34_INTERNAL_d4ac1e39_4_k_cu_5c650d564cuda3std3__45__cpo5beginE[1];
.global .align 1 .b8 _ZN34_INTERNAL_d4ac1e39_4_k_cu_5c650d564cuda3std3__45__cpo3endE[1];
.global .align 1 .b8 _ZN34_INTERNAL_d4ac1e39_4_k_cu_5c650d564cuda3std3__45__cpo6cbeginE[1];
.global .align 1 .b8 _ZN34_INTERNAL_d4ac1e39_4_k_cu_5c650d564cuda3std3__45__cpo4cendE[1];
.global .align 1 .b8 _ZN34_INTERNAL_d4ac1e39_4_k_cu_5c650d564cuda3std3__419piecewise_constructE[1];
.global .align 1 .b8 _ZN34_INTERNAL_d4ac1e39_4_k_cu_5c650d564cuda3std3__48in_placeE[1];
.global .align 1 .b8 _ZN34_INTERNAL_d4ac1e39_4_k_cu_5c650d564cuda3std6ranges3__45__cpo4swapE[1];
.global .align 1 .b8 _ZN34_INTERNAL_d4ac1e39_4_k_cu_5c650d564cuda3std6ranges3__45__cpo9iter_moveE[1];
.global .align 1 .b8 _ZN34_INTERNAL_d4ac1e39_4_k_cu_5c650d564cuda3std6ranges3__45__cpo7advanceE[1];
.global .align 1 .b8 $str[11] = {84, 32, 37, 32, 52, 32, 61, 61, 32, 48};
.global .align 1 .b8 $str$1[27] = {47, 116, 109, 112, 47, 115, 97, 115, 115, 95, 99, 117, 95, 110, 114, 118, 97, 102, 115, 116, 122, 47, 107, 46, 99, 117};
.extern .shared .align 16 .b8 shared[];

.visible .entry _Z23encoder_forward_kernel2PfPiS_S_iii(
	.param .u64 .ptr .align 1 _Z23encoder_forward_kernel2PfPiS_S_iii_param_0,
	.param .u64 .ptr .align 1 _Z23encoder_forward_kernel2PfPiS_S_iii_param_1,
	.param .u64 .ptr .align 1 _Z23encoder_forward_kernel2PfPiS_S_iii_param_2,
	.param .u64 .ptr .align 1 _Z23encoder_forward_kernel2PfPiS_S_iii_param_3,
	.param .u32 _Z23encoder_forward_kernel2PfPiS_S_iii_param_4,
	.param .u32 _Z23encoder_forward_kernel2PfPiS_S_iii_param_5,
	.param .u32 _Z23encoder_forward_kernel2PfPiS_S_iii_param_6
)
{
	.reg .pred 	%p<2>;
	.reg .b32 	%r<19>;
	.reg .b32 	%f<4>;
	.reg .b64 	%rd<24>;

	ld.param.u64 	%rd1, [_Z23encoder_forward_kernel2PfPiS_S_iii_param_0];
	ld.param.u64 	%rd2, [_Z23encoder_forward_kernel2PfPiS_S_iii_param_1];
	ld.param.u64 	%rd3, [_Z23encoder_forward_kernel2PfPiS_S_iii_param_2];
	ld.param.u64 	%rd4, [_Z23encoder_forward_kernel2PfPiS_S_iii_param_3];
	ld.param.u32 	%r4, [_Z23encoder_forward_kernel2PfPiS_S_iii_param_4];
	ld.param.u32 	%r2, [_Z23encoder_forward_kernel2PfPiS_S_iii_param_5];
	ld.param.u32 	%r3, [_Z23encoder_forward_kernel2PfPiS_S_iii_param_6];
	mov.u32 	%r5, %ctaid.x;
	mov.u32 	%r6, %ntid.x;
	mov.u32 	%r7, %tid.x;
	mad.lo.s32 	%r1, %r5, %r6, %r7;
	mul.lo.s32 	%r8, %r2, %r4;
	mul.lo.s32 	%r9, %r8, %r3;
	setp.ge.s32 	%p1, %r1, %r9;
	@%p1 bra 	$L__BB0_2;
	cvta.to.global.u64 	%rd5, %rd2;
	cvta.to.global.u64 	%rd6, %rd3;
	cvta.to.global.u64 	%rd7, %rd4;
	cvta.to.global.u64 	%rd8, %rd1;
	div.s32 	%r10, %r1, %r3;
	rem.s32 	%r11, %r10, %r2;
	mul.lo.s32 	%r12, %r10, %r3;
	sub.s32 	%r13, %r1, %r12;
	sub.s32 	%r14, %r10, %r11;
	mul.wide.s32 	%rd9, %r10, 4;
	add.s64 	%rd10, %rd5, %rd9;
	ld.global.u32 	%r15, [%rd10];
	mul.lo.s32 	%r16, %r14, %r3;
	cvt.s64.s32 	%rd11, %r16;
	mul.lo.s32 	%r17, %r11, %r3;
	cvt.s64.s32 	%rd12, %r17;
	cvt.s64.s32 	%rd13, %r13;
	add.s64 	%rd14, %rd13, %rd12;
	add.s64 	%rd15, %rd14, %rd11;
	shl.b64 	%rd16, %rd15, 2;
	add.s64 	%rd17, %rd8, %rd16;
	mul.lo.s32 	%r18, %r15, %r3;
	cvt.s64.s32 	%rd18, %r18;
	add.s64 	%rd19, %rd18, %rd13;
	shl.b64 	%rd20, %rd19, 2;
	add.s64 	%rd21, %rd6, %rd20;
	shl.b64 	%rd22, %rd14, 2;
	add.s64 	%rd23, %rd7, %rd22;
	ld.global.f32 	%f1, [%rd21];
	ld.global.f32 	%f2, [%rd23];
	add.f32 	%f3, %f1, %f2;
	st.global.f32 	[%rd17], %f3;
$L__BB0_2:
	ret;

}
	// .globl	_Z25layernorm_forward_kernel3PfS_S_PKfS1_S1_ii
.visible .entry _Z25layernorm_forward_kernel3PfS_S_PKfS1_S1_ii(
	.param .u64 .ptr .align 1 _Z25layernorm_forward_kernel3PfS_S_PKfS1_S1_ii_param_0,
	.param .u64 .ptr .align 1 _Z25layernorm_forward_kernel3PfS_S_PKfS1_S1_ii_param_1,
	.param .u64 .ptr .align 1 _Z25layernorm_forward_kernel3PfS_S_PKfS1_S1_ii_param_2,
	.param .u64 .ptr .align 1 _Z25layernorm_forward_kernel3PfS_S_PKfS1_S1_ii_param_3,
	.param .u64 .ptr .align 1 _Z25layernorm_forward_kernel3PfS_S_PKfS1_S1_ii_param_4,
	.param .u64 .ptr .align 1 _Z25layernorm_forward_kernel3PfS_S_PKfS1_S1_ii_param_5,
	.param .u32 _Z25layernorm_forward_kernel3PfS_S_PKfS1_S1_ii_param_6,
	.param .u32 _Z25layernorm_forward_kernel3PfS_S_PKfS1_S1_ii_param_7
)
{
	.reg .pred 	%p<44>;
	.reg .b32 	%r<127>;
	.reg .b32 	%f<311>;
	.reg .b64 	%rd<106>;

	ld.param.u64 	%rd17, [_Z25layernorm_forward_kernel3PfS_S_PKfS1_S1_ii_param_0];
	ld.param.u64 	%rd18, [_Z25layernorm_forward_kernel3PfS_S_PKfS1_S1_ii_param_1];
	ld.param.u64 	%rd19, [_Z25layernorm_forward_kernel3PfS_S_PKfS1_S1_ii_param_2];
	ld.param.u64 	%rd20, [_Z25layernorm_forward_kernel3PfS_S_PKfS1_S1_ii_param_3];
	ld.param.u64 	%rd21, [_Z25layernorm_forward_kernel3PfS_S_PKfS1_S1_ii_param_4];
	ld.param.u64 	%rd22, [_Z25layernorm_forward_kernel3PfS_S_PKfS1_S1_ii_param_5];
	ld.param.u32 	%r56, [_Z25layernorm_forward_kernel3PfS_S_PKfS1_S1_ii_param_6];
	ld.param.u32 	%r55, [_Z25layernorm_forward_kernel3PfS_S_PKfS1_S1_ii_param_7];
	cvta.to.global.u64 	%rd1, %rd22;
	cvta.to.global.u64 	%rd2, %rd21;
	mov.u32 	%r57, %tid.x;
	mov.u32 	%r58, %tid.y;
	mov.u32 	%r59, %tid.z;
	mov.u32 	%r60, %ntid.x;
	mov.u32 	%r61, %ntid.y;
	mad.lo.s32 	%r62, %r59, %r61, %r58;
	mad.lo.s32 	%r1, %r62, %r60, %r57;
	mul.lo.s32 	%r63, %r60, %r61;
	mov.u32 	%r64, %ntid.z;
	mad.lo.s32 	%r65, %r63, %r64, 31;
	shr.u32 	%r66, %r65, 5;
	and.b32  	%r67, %r66, 65535;
	mov.u32 	%r68, %ctaid.x;
	shr.u32 	%r69, %r1, 5;
	and.b32  	%r70, %r69, 65535;
	mad.lo.s32 	%r2, %r67, %r68, %r70;
	setp.ge.s32 	%p1, %r2, %r56;
	@%p1 bra 	$L__BB1_43;
	cvta.to.global.u64 	%rd3, %rd20;
	mul.lo.s32 	%r71, %r55, %r2;
	cvt.s64.s32 	%rd4, %r71;
	mul.wide.s32 	%rd23, %r71, 4;
	add.s64 	%rd5, %rd3, %rd23;
	and.b32  	%r124, %r1, 31;
	setp.ge.s32 	%p2, %r124, %r55;
	mov.f32 	%f301, 0f00000000;
	@%p2 bra 	$L__BB1_14;
	not.b32 	%r72, %r124;
	add.s32 	%r73, %r55, %r72;
	shr.u32 	%r74, %r73, 5;
	add.s32 	%r4, %r74, 1;
	and.b32  	%r5, %r4, 15;
	setp.lt.u32 	%p3, %r73, 480;
	mov.f32 	%f301, 0f00000000;
	mov.u32 	%r114, %r124;
	@%p3 bra 	$L__BB1_5;
	and.b32  	%r75, %r4, 268435440;
	neg.s32 	%r113, %r75;
	shl.b64 	%rd24, %rd4, 2;
	and.b32  	%r76, %r1, 31;
	mul.wide.u32 	%rd25, %r76, 4;
	add.s64 	%rd26, %rd24, %rd25;
	add.s64 	%rd27, %rd26, %rd3;
	add.s64 	%rd103, %rd27, 1024;
	mov.f32 	%f301, 0f00000000;
	mov.u32 	%r114, %r124;
$L__BB1_4:
	.pragma "nounroll";
	ld.global.f32 	%f34, [%rd103+-1024];
	add.f32 	%f35, %f301, %f34;
	ld.global.f32 	%f36, [%rd103+-896];
	add.f32 	%f37, %f35, %f36;
	ld.global.f32 	%f38, [%rd103+-768];
	add.f32 	%f39, %f37, %f38;
	ld.global.f32 	%f40, [%rd103+-640];
	add.f32 	%f41, %f39, %f40;
	ld.global.f32 	%f42, [%rd103+-512];
	add.f32 	%f43, %f41, %f42;
	ld.global.f32 	%f44, [%rd103+-384];
	add.f32 	%f45, %f43, %f44;
	ld.global.f32 	%f46, [%rd103+-256];
	add.f32 	%f47, %f45, %f46;
	ld.global.f32 	%f48, [%rd103+-128];
	add.f32 	%f49, %f47, %f48;
	ld.global.f32 	%f50, [%rd103];
	add.f32 	%f51, %f49, %f50;
	ld.global.f32 	%f52, [%rd103+128];
	add.f32 	%f53, %f51, %f52;
	ld.global.f32 	%f54, [%rd103+256];
	add.f32 	%f55, %f53, %f54;
	ld.global.f32 	%f56, [%rd103+384];
	add.f32 	%f57, %f55, %f56;
	ld.global.f32 	%f58, [%rd103+512];
	add.f32 	%f59, %f57, %f58;
	ld.global.f32 	%f60, [%rd103+640];
	add.f32 	%f61, %f59, %f60;
	ld.global.f32 	%f62, [%rd103+768];
	add.f32 	%f63, %f61, %f62;
	ld.global.f32 	%f64, [%rd103+896];
	add.f32 	%f301, %f63, %f64;
	add.s32 	%r114, %r114, 512;
	add.s32 	%r113, %r113, 16;
	add.s64 	%rd103, %rd103, 2048;
	setp.eq.s32 	%p4, %r113, 0;
	@%p4 bra 	$L__BB1_5;
	bra.uni 	$L__BB1_4;
$L__BB1_5:
	setp.eq.s32 	%p5, %r5, 0;
	@%p5 bra 	$L__BB1_14;
	and.b32  	%r8, %r4, 7;
	setp.lt.u32 	%p6, %r5, 8;
	@%p6 bra 	$L__BB1_8;
	mul.wide.s32 	%rd28, %r114, 4;
	add.s64 	%rd29, %rd5, %rd28;
	ld.global.f32 	%f66, [%rd29];
	add.f32 	%f67, %f301, %f66;
	ld.global.f32 	%f68, [%rd29+128];
	add.f32 	%f69, %f67, %f68;
	ld.global.f32 	%f70, [%rd29+256];
	add.f32 	%f71, %f69, %f70;
	ld.global.f32 	%f72, [%rd29+384];
	add.f32 	%f73, %f71, %f72;
	ld.global.f32 	%f74, [%rd29+512];
	add.f32 	%f75, %f73, %f74;
	ld.global.f32 	%f76, [%rd29+640];
	add.f32 	%f77, %f75, %f76;
	ld.global.f32 	%f78, [%rd29+768];
	add.f32 	%f79, %f77, %f78;
	ld.global.f32 	%f80, [%rd29+896];
	add.f32 	%f301, %f79, %f80;
	add.s32 	%r114, %r114, 256;
$L__BB1_8:
	setp.eq.s32 	%p7, %r8, 0;
	@%p7 bra 	$L__BB1_14;
	and.b32  	%r11, %r4, 3;
	setp.lt.u32 	%p8, %r8, 4;
	@%p8 bra 	$L__BB1_11;
	mul.wide.s32 	%rd30, %r114, 4;
	add.s64 	%rd31, %rd5, %rd30;
	ld.global.f32 	%f82, [%rd31];
	add.f32 	%f83, %f301, %f82;
	ld.global.f32 	%f84, [%rd31+128];
	add.f32 	%f85, %f83, %f84;
	ld.global.f32 	%f86, [%rd31+256];
	add.f32 	%f87, %f85, %f86;
	ld.global.f32 	%f88, [%rd31+384];
	add.f32 	%f301, %f87, %f88;
	add.s32 	%r114, %r114, 128;
$L__BB1_11:
	setp.eq.s32 	%p9, %r11, 0;
	@%p9 bra 	$L__BB1_14;
	shl.b64 	%rd32, %rd4, 2;
	add.s64 	%rd7, %rd3, %rd32;
	neg.s32 	%r111, %r11;
$L__BB1_13:
	.pragma "nounroll";
	mul.wide.s32 	%rd33, %r114, 4;
	add.s64 	%rd34, %rd7, %rd33;
	ld.global.f32 	%f89, [%rd34];
	add.f32 	%f301, %f301, %f89;
	add.s32 	%r114, %r114, 32;
	add.s32 	%r111, %r111, 1;
	setp.eq.s32 	%p10, %r111, 0;
	@%p10 bra 	$L__BB1_14;
	bra.uni 	$L__BB1_13;
$L__BB1_14:
	mov.b32 	%r77, %f301;
	shfl.sync.bfly.b32	%r78|%p11, %r77, 16, 31, -1;
	mov.b32 	%f90, %r78;
	add.f32 	%f91, %f301, %f90;
	mov.b32 	%r79, %f91;
	shfl.sync.bfly.b32	%r80|%p12, %r79, 8, 31, -1;
	mov.b32 	%f92, %r80;
	add.f32 	%f93, %f91, %f92;
	mov.b32 	%r81, %f93;
	shfl.sync.bfly.b32	%r82|%p13, %r81, 4, 31, -1;
	mov.b32 	%f94, %r82;
	add.f32 	%f95, %f93, %f94;
	mov.b32 	%r83, %f95;
	shfl.sync.bfly.b32	%r84|%p14, %r83, 2, 31, -1;
	mov.b32 	%f96, %r84;
	add.f32 	%f97, %f95, %f96;
	mov.b32 	%r85, %f97;
	shfl.sync.bfly.b32	%r86|%p15, %r85, 1, 31, -1;
	mov.b32 	%f98, %r86;
	add.f32 	%f99, %f97, %f98;
	cvt.rn.f32.s32 	%f14, %r55;
	div.rn.f32 	%f15, %f99, %f14;
	setp.ne.s32 	%p16, %r124, 0;
	setp.eq.s64 	%p17, %rd18, 0;
	or.pred  	%p18, %p17, %p16;
	@%p18 bra 	$L__BB1_16;
	mul.wide.s32 	%rd36, %r2, 4;
	add.s64 	%rd35, %rd18, %rd36;
	// begin inline asm
	st.global.cs.f32 [%rd35], %f15;
	// end inline asm
$L__BB1_16:
	setp.ge.s32 	%p19, %r124, %r55;
	mov.f32 	%f310, 0f00000000;
	@%p19 bra 	$L__BB1_29;
	not.b32 	%r87, %r124;
	add.s32 	%r88, %r55, %r87;
	shr.u32 	%r89, %r88, 5;
	add.s32 	%r23, %r89, 1;
	and.b32  	%r24, %r23, 15;
	setp.lt.u32 	%p20, %r88, 480;
	mov.f32 	%f310, 0f00000000;
	mov.u32 	%r121, %r124;
	@%p20 bra 	$L__BB1_20;
	and.b32  	%r90, %r23, 268435440;
	neg.s32 	%r120, %r90;
	shl.b64 	%rd37, %rd4, 2;
	and.b32  	%r91, %r1, 31;
	mul.wide.u32 	%rd38, %r91, 4;
	add.s64 	%rd39, %rd37, %rd38;
	add.s64 	%rd40, %rd39, %rd3;
	add.s64 	%rd104, %rd40, 1024;
	mov.f32 	%f310, 0f00000000;
	mov.u32 	%r121, %r124;
$L__BB1_19:
	.pragma "nounroll";
	ld.global.f32 	%f105, [%rd104+-1024];
	sub.f32 	%f106, %f105, %f15;
	fma.rn.f32 	%f107, %f106, %f106, %f310;
	ld.global.f32 	%f108, [%rd104+-896];
	sub.f32 	%f109, %f108, %f15;
	fma.rn.f32 	%f110, %f109, %f109, %f107;
	ld.global.f32 	%f111, [%rd104+-768];
	sub.f32 	%f112, %f111, %f15;
	fma.rn.f32 	%f113, %f112, %f112, %f110;
	ld.global.f32 	%f114, [%rd104+-640];
	sub.f32 	%f115, %f114, %f15;
	fma.rn.f32 	%f116, %f115, %f115, %f113;
	ld.global.f32 	%f117, [%rd104+-512];
	sub.f32 	%f118, %f117, %f15;
	fma.rn.f32 	%f119, %f118, %f118, %f116;
	ld.global.f32 	%f120, [%rd104+-384];
	sub.f32 	%f121, %f120, %f15;
	fma.rn.f32 	%f122, %f121, %f121, %f119;
	ld.global.f32 	%f123, [%rd104+-256];
	sub.f32 	%f124, %f123, %f15;
	fma.rn.f32 	%f125, %f124, %f124, %f122;
	ld.global.f32 	%f126, [%rd104+-128];
	sub.f32 	%f127, %f126, %f15;
	fma.rn.f32 	%f128, %f127, %f127, %f125;
	ld.global.f32 	%f129, [%rd104];
	sub.f32 	%f130, %f129, %f15;
	fma.rn.f32 	%f131, %f130, %f130, %f128;
	ld.global.f32 	%f132, [%rd104+128];
	sub.f32 	%f133, %f132, %f15;
	fma.rn.f32 	%f134, %f133, %f133, %f131;
	ld.global.f32 	%f135, [%rd104+256];
	sub.f32 	%f136, %f135, %f15;
	fma.rn.f32 	%f137, %f136, %f136, %f134;
	ld.global.f32 	%f138, [%rd104+384];
	sub.f32 	%f139, %f138, %f15;
	fma.rn.f32 	%f140, %f139, %f139, %f137;
	ld.global.f32 	%f141, [%rd104+512];
	sub.f32 	%f142, %f141, %f15;
	fma.rn.f32 	%f143, %f142, %f142, %f140;
	ld.global.f32 	%f144, [%rd104+640];
	sub.f32 	%f145, %f144, %f15;
	fma.rn.f32 	%f146, %f145, %f145, %f143;
	ld.global.f32 	%f147, [%rd104+768];
	sub.f32 	%f148, %f147, %f15;
	fma.rn.f32 	%f149, %f148, %f148, %f146;
	ld.global.f32 	%f150, [%rd104+896];
	sub.f32 	%f151, %f150, %f15;
	fma.rn.f32 	%f310, %f151, %f151, %f149;
	add.s32 	%r121, %r121, 512;
	add.s32 	%r120, %r120, 16;
	add.s64 	%rd104, %rd104, 2048;
	setp.eq.s32 	%p21, %r120, 0;
	@%p21 bra 	$L__BB1_20;
	bra.uni 	$L__BB1_19;
$L__BB1_20:
	setp.eq.s32 	%p22, %r24, 0;
	@%p22 bra 	$L__BB1_29;
	and.b32  	%r27, %r23, 7;
	setp.lt.u32 	%p23, %r24, 8;
	@%p23 bra 	$L__BB1_23;
	mul.wide.s32 	%rd41, %r121, 4;
	add.s64 	%rd42, %rd5, %rd41;
	ld.global.f32 	%f153, [%rd42];
	sub.f32 	%f154, %f153, %f15;
	fma.rn.f32 	%f155, %f154, %f154, %f310;
	ld.global.f32 	%f156, [%rd42+128];
	sub.f32 	%f157, %f156, %f15;
	fma.rn.f32 	%f158, %f157, %f157, %f155;
	ld.global.f32 	%f159, [%rd42+256];
	sub.f32 	%f160, %f159, %f15;
	fma.rn.f32 	%f161, %f160, %f160, %f158;
	ld.global.f32 	%f162, [%rd42+384];
	sub.f32 	%f163, %f162, %f15;
	fma.rn.f32 	%f164, %f163, %f163, %f161;
	ld.global.f32 	%f165, [%rd42+512];
	sub.f32 	%f166, %f165, %f15;
	fma.rn.f32 	%f167, %f166, %f166, %f164;
	ld.global.f32 	%f168, [%rd42+640];
	sub.f32 	%f169, %f168, %f15;
	fma.rn.f32 	%f170, %f169, %f169, %f167;
	ld.global.f32 	%f171, [%rd42+768];
	sub.f32 	%f172, %f171, %f15;
	fma.rn.f32 	%f173, %f172, %f172, %f170;
	ld.global.f32 	%f174, [%rd42+896];
	sub.f32 	%f175, %f174, %f15;
	fma.rn.f32 	%f310, %f175, %f175, %f173;
	add.s32 	%r121, %r121, 256;
$L__BB1_23:
	setp.eq.s32 	%p24, %r27, 0;
	@%p24 bra 	$L__BB1_29;
	and.b32  	%r30, %r23, 3;
	setp.lt.u32 	%p25, %r27, 4;
	@%p25 bra 	$L__BB1_26;
	mul.wide.s32 	%rd43, %r121, 4;
	add.s64 	%rd44, %rd5, %rd43;
	ld.global.f32 	%f177, [%rd44];
	sub.f32 	%f178, %f177, %f15;
	fma.rn.f32 	%f179, %f178, %f178, %f310;
	ld.global.f32 	%f180, [%rd44+128];
	sub.f32 	%f181, %f180, %f15;
	fma.rn.f32 	%f182, %f181, %f181, %f179;
	ld.global.f32 	%f183, [%rd44+256];
	sub.f32 	%f184, %f183, %f15;
	fma.rn.f32 	%f185, %f184, %f184, %f182;
	ld.global.f32 	%f186, [%rd44+384];
	sub.f32 	%f187, %f186, %f15;
	fma.rn.f32 	%f310, %f187, %f187, %f185;
	add.s32 	%r121, %r121, 128;
$L__BB1_26:
	setp.eq.s32 	%p26, %r30, 0;
	@%p26 bra 	$L__BB1_29;
	shl.b64 	%rd45, %rd4, 2;
	add.s64 	%rd11, %rd3, %rd45;
	neg.s32 	%r118, %r30;
$L__BB1_28:
	.pragma "nounroll";
	mul.wide.s32 	%rd46, %r121, 4;
	add.s64 	%rd47, %rd11, %rd46;
	ld.global.f32 	%f188, [%rd47];
	sub.f32 	%f189, %f188, %f15;
	fma.rn.f32 	%f310, %f189, %f189, %f310;
	add.s32 	%r121, %r121, 32;
	add.s32 	%r118, %r118, 1;
	setp.eq.s32 	%p27, %r118, 0;
	@%p27 bra 	$L__BB1_29;
	bra.uni 	$L__BB1_28;
$L__BB1_29:
	setp.ne.s32 	%p28, %r124, 0;
	mov.b32 	%r92, %f310;
	shfl.sync.bfly.b32	%r93|%p29, %r92, 16, 31, -1;
	mov.b32 	%f190, %r93;
	add.f32 	%f191, %f310, %f190;
	mov.b32 	%r94, %f191;
	shfl.sync.bfly.b32	%r95|%p30, %r94, 8, 31, -1;
	mov.b32 	%f192, %r95;
	add.f32 	%f193, %f191, %f192;
	mov.b32 	%r96, %f193;
	shfl.sync.bfly.b32	%r97|%p31, %r96, 4, 31, -1;
	mov.b32 	%f194, %r97;
	add.f32 	%f195, %f193, %f194;
	mov.b32 	%r98, %f195;
	shfl.sync.bfly.b32	%r99|%p32, %r98, 2, 31, -1;
	mov.b32 	%f196, %r99;
	add.f32 	%f197, %f195, %f196;
	mov.b32 	%r100, %f197;
	shfl.sync.bfly.b32	%r101|%p33, %r100, 1, 31, -1;
	mov.b32 	%f198, %r101;
	add.f32 	%f199, %f197, %f198;
	div.rn.f32 	%f200, %f199, %f14;
	add.f32 	%f201, %f200, 0f3727C5AC;
	rsqrt.approx.f32 	%f29, %f201;
	setp.eq.s64 	%p34, %rd19, 0;
	or.pred  	%p35, %p34, %p28;
	@%p35 bra 	$L__BB1_31;
	mul.wide.s32 	%rd49, %r2, 4;
	add.s64 	%rd48, %rd19, %rd49;
	// begin inline asm
	st.global.cs.f32 [%rd48], %f29;
	// end inline asm
$L__BB1_31:
	setp.ge.s32 	%p36, %r124, %r55;
	@%p36 bra 	$L__BB1_43;
	not.b32 	%r102, %r124;
	add.s32 	%r42, %r55, %r102;
	shr.u32 	%r103, %r42, 5;
	add.s32 	%r43, %r103, 1;
	setp.lt.u32 	%p37, %r42, 224;
	@%p37 bra 	$L__BB1_35;
	and.b32  	%r104, %r1, 31;
	mul.wide.u32 	%rd105, %r104, 4;
	and.b32  	%r105, %r43, 268435448;
	neg.s32 	%r122, %r105;
	shl.b64 	%rd66, %rd4, 2;
	add.s64 	%rd67, %rd20, %rd66;
	add.s64 	%rd68, %rd17, %rd66;
$L__BB1_34:
	.pragma "nounroll";
	add.s64 	%rd50, %rd67, %rd105;
	// begin inline asm
	ld.global.cs.f32 %f203, [%rd50];
	// end inline asm
	sub.f32 	%f219, %f203, %f15;
	mul.f32 	%f220, %f29, %f219;
	add.s64 	%rd51, %rd68, %rd105;
	add.s64 	%rd69, %rd2, %rd105;
	ld.global.nc.f32 	%f221, [%rd69];
	add.s64 	%rd70, %rd1, %rd105;
	ld.global.nc.f32 	%f222, [%rd70];
	fma.rn.f32 	%f204, %f221, %f220, %f222;
	// begin inline asm
	st.global.cs.f32 [%rd51], %f204;
	// end inline asm
	add.s64 	%rd52, %rd50, 128;
	// begin inline asm
	ld.global.cs.f32 %f205, [%rd52];
	// end inline asm
	sub.f32 	%f223, %f205, %f15;
	mul.f32 	%f224, %f29, %f223;
	add.s64 	%rd53, %rd51, 128;
	ld.global.nc.f32 	%f225, [%rd69+128];
	ld.global.nc.f32 	%f226, [%rd70+128];
	fma.rn.f32 	%f206, %f225, %f224, %f226;
	// begin inline asm
	st.global.cs.f32 [%rd53], %f206;
	// end inline asm
	add.s64 	%rd54, %rd50, 256;
	// begin inline asm
	ld.global.cs.f32 %f207, [%rd54];
	// end inline asm
	sub.f32 	%f227, %f207, %f15;
	mul.f32 	%f228, %f29, %f227;
	add.s64 	%rd55, %rd51, 256;
	ld.global.nc.f32 	%f229, [%rd69+256];
	ld.global.nc.f32 	%f230, [%rd70+256];
	fma.rn.f32 	%f208, %f229, %f228, %f230;
	// begin inline asm
	st.global.cs.f32 [%rd55], %f208;
	// end inline asm
	add.s64 	%rd56, %rd50, 384;
	// begin inline asm
	ld.global.cs.f32 %f209, [%rd56];
	// end inline asm
	sub.f32 	%f231, %f209, %f15;
	mul.f32 	%f232, %f29, %f231;
	add.s64 	%rd57, %rd51, 384;
	ld.global.nc.f32 	%f233, [%rd69+384];
	ld.global.nc.f32 	%f234, [%rd70+384];
	fma.rn.f32 	%f210, %f233, %f232, %f234;
	// begin inline asm
	st.global.cs.f32 [%rd57], %f210;
	// end inline asm
	add.s64 	%rd58, %rd50, 512;
	// begin inline asm
	ld.global.cs.f32 %f211, [%rd58];
	// end inline asm
	sub.f32 	%f235, %f211, %f15;
	mul.f32 	%f236, %f29, %f235;
	add.s64 	%rd59, %rd51, 512;
	ld.global.nc.f32 	%f237, [%rd69+512];
	ld.global.nc.f32 	%f238, [%rd70+512];
	fma.rn.f32 	%f212, %f237, %f236, %f238;
	// begin inline asm
	st.global.cs.f32 [%rd59], %f212;
	// end inline asm
	add.s64 	%rd60, %rd50, 640;
	// begin inline asm
	ld.global.cs.f32 %f213, [%rd60];
	// end inline asm
	sub.f32 	%f239, %f213, %f15;
	mul.f32 	%f240, %f29, %f239;
	add.s64 	%rd61, %rd51, 640;
	ld.global.nc.f32 	%f241, [%rd69+640];
	ld.global.nc.f32 	%f242, [%rd70+640];
	fma.rn.f32 	%f214, %f241, %f240, %f242;
	// begin inline asm
	st.global.cs.f32 [%rd61], %f214;
	// end inline asm
	add.s64 	%rd62, %rd50, 768;
	// begin inline asm
	ld.global.cs.f32 %f215, [%rd62];
	// end inline asm
	sub.f32 	%f243, %f215, %f15;
	mul.f32 	%f244, %f29, %f243;
	add.s64 	%rd63, %rd51, 768;
	ld.global.nc.f32 	%f245, [%rd69+768];
	ld.global.nc.f32 	%f246, [%rd70+768];
	fma.rn.f32 	%f216, %f245, %f244, %f246;
	// begin inline asm
	st.global.cs.f32 [%rd63], %f216;
	// end inline asm
	add.s64 	%rd64, %rd50, 896;
	// begin inline asm
	ld.global.cs.f32 %f217, [%rd64];
	// end inline asm
	sub.f32 	%f247, %f217, %f15;
	mul.f32 	%f248, %f29, %f247;
	add.s64 	%rd65, %rd51, 896;
	ld.global.nc.f32 	%f249, [%rd69+896];
	ld.global.nc.f32 	%f250, [%rd70+896];
	fma.rn.f32 	%f218, %f249, %f248, %f250;
	// begin inline asm
	st.global.cs.f32 [%rd65], %f218;
	// end inline asm
	add.s32 	%r124, %r124, 256;
	add.s64 	%rd105, %rd105, 1024;
	add.s32 	%r122, %r122, 8;
	setp.ne.s32 	%p38, %r122, 0;
	@%p38 bra 	$L__BB1_34;
$L__BB1_35:
	and.b32  	%r50, %r43, 7;
	setp.eq.s32 	%p39, %r50, 0;
	@%p39 bra 	$L__BB1_43;
	setp.lt.u32 	%p40, %r50, 4;
	@%p40 bra 	$L__BB1_38;
	cvt.s64.s32 	%rd79, %r124;
	add.s64 	%rd80, %rd79, %rd4;
	shl.b64 	%rd81, %rd80, 2;
	add.s64 	%rd71, %rd20, %rd81;
	// begin inline asm
	ld.global.cs.f32 %f251, [%rd71];
	// end inline asm
	sub.f32 	%f259, %f251, %f15;
	mul.f32 	%f260, %f29, %f259;
	add.s64 	%rd72, %rd17, %rd81;
	mul.wide.s32 	%rd82, %r124, 4;
	add.s64 	%rd83, %rd2, %rd82;
	ld.global.nc.f32 	%f261, [%rd83];
	add.s64 	%rd84, %rd1, %rd82;
	ld.global.nc.f32 	%f262, [%rd84];
	fma.rn.f32 	%f252, %f261, %f260, %f262;
	// begin inline asm
	st.global.cs.f32 [%rd72], %f252;
	// end inline asm
	add.s64 	%rd73, %rd71, 128;
	// begin inline asm
	ld.global.cs.f32 %f253, [%rd73];
	// end inline asm
	sub.f32 	%f263, %f253, %f15;
	mul.f32 	%f264, %f29, %f263;
	add.s64 	%rd74, %rd72, 128;
	ld.global.nc.f32 	%f265, [%rd83+128];
	ld.global.nc.f32 	%f266, [%rd84+128];
	fma.rn.f32 	%f254, %f265, %f264, %f266;
	// begin inline asm
	st.global.cs.f32 [%rd74], %f254;
	// end inline asm
	add.s64 	%rd75, %rd71, 256;
	// begin inline asm
	ld.global.cs.f32 %f255, [%rd75];
	// end inline asm
	sub.f32 	%f267, %f255, %f15;
	mul.f32 	%f268, %f29, %f267;
	add.s64 	%rd76, %rd72, 256;
	ld.global.nc.f32 	%f269, [%rd83+256];
	ld.global.nc.f32 	%f270, [%rd84+256];
	fma.rn.f32 	%f256, %f269, %f268, %f270;
	// begin inline asm
	st.global.cs.f32 [%rd76], %f256;
	// end inline asm
	add.s64 	%rd77, %rd71, 384;
	// begin inline asm
	ld.global.cs.f32 %f257, [%rd77];
	// end inline asm
	sub.f32 	%f271, %f257, %f15;
	mul.f32 	%f272, %f29, %f271;
	add.s64 	%rd78, %rd72, 384;
	ld.global.nc.f32 	%f273, [%rd83+384];
	ld.global.nc.f32 	%f274, [%rd84+384];
	fma.rn.f32 	%f258, %f273, %f272, %f274;
	// begin inline asm
	st.global.cs.f32 [%rd78], %f258;
	// end inline asm
	add.s32 	%r124, %r124, 128;
$L__BB1_38:
	and.b32  	%r106, %r43, 3;
	setp.eq.s32 	%p41, %r106, 0;
	@%p41 bra 	$L__BB1_43;
	setp.eq.s32 	%p42, %r106, 1;
	@%p42 bra 	$L__BB1_41;
	cvt.s64.s32 	%rd89, %r124;
	add.s64 	%rd90, %rd89, %rd4;
	shl.b64 	%rd91, %rd90, 2;
	add.s64 	%rd85, %rd20, %rd91;
	// begin inline asm
	ld.global.cs.f32 %f275, [%rd85];
	// end inline asm
	sub.f32 	%f279, %f275, %f15;
	mul.f32 	%f280, %f29, %f279;
	add.s64 	%rd86, %rd17, %rd91;
	mul.wide.s32 	%rd92, %r124, 4;
	add.s64 	%rd93, %rd2, %rd92;
	ld.global.nc.f32 	%f281, [%rd93];
	add.s64 	%rd94, %rd1, %rd92;
	ld.global.nc.f32 	%f282, [%rd94];
	fma.rn.f32 	%f276, %f281, %f280, %f282;
	// begin inline asm
	st.global.cs.f32 [%rd86], %f276;
	// end inline asm
	add.s64 	%rd87, %rd85, 128;
	// begin inline asm
	ld.global.cs.f32 %f277, [%rd87];
	// end inline asm
	sub.f32 	%f283, %f277, %f15;
	mul.f32 	%f284, %f29, %f283;
	add.s64 	%rd88, %rd86, 128;
	ld.global.nc.f32 	%f285, [%rd93+128];
	ld.global.nc.f32 	%f286, [%rd94+128];
	fma.rn.f32 	%f278, %f285, %f284, %f286;
	// begin inline asm
	st.global.cs.f32 [%rd88], %f278;
	// end inline asm
	add.s32 	%r124, %r124, 64;
$L__BB1_41:
	and.b32  	%r107, %r42, 32;
	setp.ne.s32 	%p43, %r107, 0;
	@%p43 bra 	$L__BB1_43;
	cvt.s64.s32 	%rd97, %r124;
	add.s64 	%rd98, %rd97, %rd4;
	shl.b64 	%rd99, %rd98, 2;
	add.s64 	%rd95, %rd20, %rd99;
	// begin inline asm
	ld.global.cs.f32 %f287, [%rd95];
	// end inline asm
	sub.f32 	%f289, %f287, %f15;
	mul.f32 	%f290, %f29, %f289;
	add.s64 	%rd96, %rd17, %rd99;
	mul.wide.s32 	%rd100, %r124, 4;
	add.s64 	%rd101, %rd2, %rd100;
	ld.global.nc.f32 	%f291, [%rd101];
	add.s64 	%rd102, %rd1, %rd100;
	ld.global.nc.f32 	%f292, [%rd102];
	fma.rn.f32 	%f288, %f291, %f290, %f292;
	// begin inline asm
	st.global.cs.f32 [%rd96], %f288;
	// end inline asm
$L__BB1_43:
	ret;

}
	// .globl	_Z8add_biasPfS_iii
.visible .entry _Z8add_biasPfS_iii(
	.param .u64 .ptr .align 1 _Z8add_biasPfS_iii_param_0,
	.param .u64 .ptr .align 1 _Z8add_biasPfS_iii_param_1,
	.param .u32 _Z8add_biasPfS_iii_param_2,
	.param .u32 _Z8add_biasPfS_iii_param_3,
	.param .u32 _Z8add_biasPfS_iii_param_4
)
{
	.reg .pred 	%p<7>;
	.reg .b32 	%r<42>;
	.reg .b32 	%f<16>;
	.reg .b64 	%rd<23>;

	ld.param.u64 	%rd3, [_Z8add_biasPfS_iii_param_0];
	ld.param.u64 	%rd4, [_Z8add_biasPfS_iii_param_1];
	ld.param.u32 	%r14, [_Z8add_biasPfS_iii_param_2];
	ld.param.u32 	%r15, [_Z8add_biasPfS_iii_param_3];
	ld.param.u32 	%r13, [_Z8add_biasPfS_iii_param_4];
	cvta.to.global.u64 	%rd1, %rd3;
	cvta.to.global.u64 	%rd2, %rd4;
	mov.u32 	%r16, %ctaid.x;
	mov.u32 	%r17, %ntid.x;
	mov.u32 	%r18, %tid.x;
	mad.lo.s32 	%r40, %r16, %r17, %r18;
	mov.u32 	%r19, %nctaid.x;
	mul.lo.s32 	%r2, %r17, %r19;
	mul.lo.s32 	%r20, %r15, %r14;
	mul.lo.s32 	%r3, %r20, %r13;
	setp.ge.s32 	%p1, %r40, %r3;
	@%p1 bra 	$L__BB2_7;
	add.s32 	%r21, %r40, %r2;
	max.s32 	%r22, %r3, %r21;
	setp.lt.s32 	%p2, %r21, %r3;
	selp.u32 	%r23, 1, 0, %p2;
	add.s32 	%r24, %r21, %r23;
	sub.s32 	%r25, %r22, %r24;
	div.u32 	%r26, %r25, %r2;
	add.s32 	%r4, %r26, %r23;
	and.b32  	%r27, %r4, 3;
	setp.eq.s32 	%p3, %r27, 3;
	@%p3 bra 	$L__BB2_4;
	add.s32 	%r28, %r4, 1;
	and.b32  	%r29, %r28, 3;
	neg.s32 	%r38, %r29;
$L__BB2_3:
	.pragma "nounroll";
	mul.wide.s32 	%rd5, %r40, 4;
	add.s64 	%rd6, %rd1, %rd5;
	rem.s32 	%r30, %r40, %r13;
	mul.wide.s32 	%rd7, %r30, 4;
	add.s64 	%rd8, %rd2, %rd7;
	ld.global.f32 	%f1, [%rd8];
	ld.global.f32 	%f2, [%rd6];
	add.f32 	%f3, %f1, %f2;
	st.global.f32 	[%rd6], %f3;
	add.s32 	%r40, %r40, %r2;
	add.s32 	%r38, %r38, 1;
	setp.ne.s32 	%p4, %r38, 0;
	@%p4 bra 	$L__BB2_3;
$L__BB2_4:
	setp.lt.u32 	%p5, %r4, 3;
	@%p5 bra 	$L__BB2_7;
	mul.wide.s32 	%rd15, %r2, 4;
$L__BB2_6:
	rem.s32 	%r31, %r40, %r13;
	mul.wide.s32 	%rd9, %r31, 4;
	add.s64 	%rd10, %rd2, %rd9;
	ld.global.f32 	%f4, [%rd10];
	mul.wide.s32 	%rd11, %r40, 4;
	add.s64 	%rd12, %rd1, %rd11;
	ld.global.f32 	%f5, [%rd12];
	add.f32 	%f6, %f4, %f5;
	st.global.f32 	[%rd12], %f6;
	add.s32 	%r32, %r40, %r2;
	rem.s32 	%r33, %r32, %r13;
	mul.wide.s32 	%rd13, %r33, 4;
	add.s64 	%rd14, %rd2, %rd13;
	ld.global.f32 	%f7, [%rd14];
	add.s64 	%rd16, %rd12, %rd15;
	ld.global.f32 	%f8, [%rd16];
	add.f32 	%f9, %f7, %f8;
	st.global.f32 	[%rd16], %f9;
	add.s32 	%r34, %r32, %r2;
	rem.s32 	%r35, %r34, %r13;
	mul.wide.s32 	%rd17, %r35, 4;
	add.s64 	%rd18, %rd2, %rd17;
	ld.global.f32 	%f10, [%rd18];
	add.s64 	%rd19, %rd16, %rd15;
	ld.global.f32 	%f11, [%rd19];
	add.f32 	%f12, %f10, %f11;
	st.global.f32 	[%rd19], %f12;
	add.s32 	%r36, %r34, %r2;
	rem.s32 	%r37, %r36, %r13;
	mul.wide.s32 	%rd20, %r37, 4;
	add.s64 	%rd21, %rd2, %rd20;
	ld.global.f32 	%f13, [%rd21];
	add.s64 	%rd22, %rd19, %rd15;
	ld.global.f32 	%f14, [%rd22];
	add.f32 	%f15, %f13, %f14;
	st.global.f32 	[%rd22], %f15;
	add.s32 	%r40, %r36, %r2;
	setp.lt.s32 	%p6, %r40, %r3;
	@%p6 bra 	$L__BB2_6;
$L__BB2_7:
	ret;

}
	// .globl	_Z14permute_kernelPfS_S_PKfiiii
.visible .entry _Z14permute_kernelPfS_S_PKfiiii(
	.param .u64 .ptr .align 1 _Z14permute_kernelPfS_S_PKfiiii_param_0,
	.param .u64 .ptr .align 1 _Z14permute_kernelPfS_S_PKfiiii_param_1,
	.param .u64 .ptr .align 1 _Z14permute_kernelPfS_S_PKfiiii_param_2,
	.param .u64 .ptr .align 1 _Z14permute_kernelPfS_S_PKfiiii_param_3,
	.param .u32 _Z14permute_kernelPfS_S_PKfiiii_param_4,
	.param .u32 _Z14permute_kernelPfS_S_PKfiiii_param_5,
	.param .u32 _Z14permute_kernelPfS_S_PKfiiii_param_6,
	.param .u32 _Z14permute_kernelPfS_S_PKfiiii_param_7
)
{
	.reg .pred 	%p<2>;
	.reg .b32 	%r<30>;
	.reg .b32 	%f<4>;
	.reg .b64 	%rd<17>;

	ld.param.u64 	%rd1, [_Z14permute_kernelPfS_S_PKfiiii_param_0];
	ld.param.u64 	%rd2, [_Z14permute_kernelPfS_S_PKfiiii_param_1];
	ld.param.u64 	%rd3, [_Z14permute_kernelPfS_S_PKfiiii_param_2];
	ld.param.u64 	%rd4, [_Z14permute_kernelPfS_S_PKfiiii_param_3];
	ld.param.u32 	%r5, [_Z14permute_kernelPfS_S_PKfiiii_param_4];
	ld.param.u32 	%r2, [_Z14permute_kernelPfS_S_PKfiiii_param_5];
	ld.param.u32 	%r3, [_Z14permute_kernelPfS_S_PKfiiii_param_6];
	ld.param.u32 	%r4, [_Z14permute_kernelPfS_S_PKfiiii_param_7];
	mov.u32 	%r6, %ctaid.x;
	mov.u32 	%r7, %ntid.x;
	mov.u32 	%r8, %tid.x;
	mad.lo.s32 	%r1, %r6, %r7, %r8;
	mul.lo.s32 	%r9, %r2, %r5;
	mul.lo.s32 	%r10, %r9, %r3;
	mul.lo.s32 	%r11, %r10, %r4;
	setp.ge.s32 	%p1, %r1, %r11;
	@%p1 bra 	$L__BB3_2;
	cvta.to.global.u64 	%rd8, %rd1;
	cvta.to.global.u64 	%rd9, %rd2;
	cvta.to.global.u64 	%rd10, %rd3;
	mul.lo.s32 	%r12, %r3, %r2;
	mul.lo.s32 	%r13, %r12, %r4;
	div.s32 	%r14, %r1, %r13;
	mul.lo.s32 	%r15, %r14, %r13;
	sub.s32 	%r16, %r1, %r15;
	mul.lo.s32 	%r17, %r4, %r2;
	div.s32 	%r18, %r16, %r17;
	mul.lo.s32 	%r19, %r18, %r17;
	sub.s32 	%r20, %r16, %r19;
	div.s32 	%r21, %r20, %r4;
	mul.lo.s32 	%r22, %r21, %r4;
	sub.s32 	%r23, %r20, %r22;
	mul.lo.s32 	%r24, %r2, %r14;
	mul.lo.s32 	%r25, %r24, 3;
	mad.lo.s32 	%r26, %r21, 3, %r25;
	mad.lo.s32 	%r27, %r26, %r3, %r18;
	mad.lo.s32 	%r28, %r27, %r4, %r23;
	mul.wide.s32 	%rd11, %r28, 4;
	add.s64 	%rd5, %rd4, %rd11;
	// begin inline asm
	ld.global.cs.f32 %f1, [%rd5];
	// end inline asm
	mul.wide.s32 	%rd12, %r1, 4;
	add.s64 	%rd13, %rd8, %rd12;
	st.global.f32 	[%rd13], %f1;
	mul.lo.s32 	%r29, %r4, %r3;
	mul.wide.s32 	%rd14, %r29, 4;
	add.s64 	%rd6, %rd5, %rd14;
	// begin inline asm
	ld.global.cs.f32 %f2, [%rd6];
	// end inline asm
	add.s64 	%rd15, %rd9, %rd12;
	st.global.f32 	[%rd15], %f2;
	add.s64 	%rd7, %rd6, %rd14;
	// begin inline asm
	ld.global.cs.f32 %f3, [%rd7];
	// end inline asm
	add.s64 	%rd16, %rd10, %rd12;
	st.global.f32 	[%rd16], %f3;
$L__BB3_2:
	ret;

}
	// .globl	_Z16unpermute_kernelPfS_iiii
.visible .entry _Z16unpermute_kernelPfS_iiii(
	.param .u64 .ptr .align 1 _Z16unpermute_kernelPfS_iiii_param_0,
	.param .u64 .ptr .align 1 _Z16unpermute_kernelPfS_iiii_param_1,
	.param .u32 _Z16unpermute_kernelPfS_iiii_param_2,
	.param .u32 _Z16unpermute_kernelPfS_iiii_param_3,
	.param .u32 _Z16unpermute_kernelPfS_iiii_param_4,
	.param .u32 _Z16unpermute_kernelPfS_iiii_param_5
)
{
	.reg .pred 	%p<2>;
	.reg .b32 	%r<27>;
	.reg .b32 	%f<2>;
	.reg .b64 	%rd<8>;

	ld.param.u64 	%rd1, [_Z16unpermute_kernelPfS_iiii_param_0];
	ld.param.u64 	%rd2, [_Z16unpermute_kernelPfS_iiii_param_1];
	ld.param.u32 	%r5, [_Z16unpermute_kernelPfS_iiii_param_2];
	ld.param.u32 	%r2, [_Z16unpermute_kernelPfS_iiii_param_3];
	ld.param.u32 	%r3, [_Z16unpermute_kernelPfS_iiii_param_4];
	ld.param.u32 	%r4, [_Z16unpermute_kernelPfS_iiii_param_5];
	mov.u32 	%r6, %ctaid.x;
	mov.u32 	%r7, %ntid.x;
	mov.u32 	%r8, %tid.x;
	mad.lo.s32 	%r1, %r6, %r7, %r8;
	mul.lo.s32 	%r9, %r2, %r5;
	mul.lo.s32 	%r10, %r9, %r3;
	mul.lo.s32 	%r11, %r10, %r4;
	setp.ge.s32 	%p1, %r1, %r11;
	@%p1 bra 	$L__BB4_2;
	cvta.to.global.u64 	%rd4, %rd2;
	mul.lo.s32 	%r12, %r3, %r2;
	mul.lo.s32 	%r13, %r12, %r4;
	div.s32 	%r14, %r1, %r13;
	mul.lo.s32 	%r15, %r14, %r13;
	sub.s32 	%r16, %r1, %r15;
	mul.lo.s32 	%r17, %r4, %r2;
	div.s32 	%r18, %r16, %r17;
	mul.lo.s32 	%r19, %r18, %r17;
	sub.s32 	%r20, %r16, %r19;
	div.s32 	%r21, %r20, %r4;
	mul.lo.s32 	%r22, %r21, %r4;
	sub.s32 	%r23, %r20, %r22;
	mad.lo.s32 	%r24, %r14, %r2, %r21;
	mad.lo.s32 	%r25, %r24, %r3, %r18;
	mad.lo.s32 	%r26, %r25, %r4, %r23;
	mul.wide.s32 	%rd5, %r1, 4;
	add.s64 	%rd3, %rd1, %rd5;
	// begin inline asm
	ld.global.cs.f32 %f1, [%rd3];
	// end inline asm
	mul.wide.s32 	%rd6, %r26, 4;
	add.s64 	%rd7, %rd4, %rd6;
	st.global.f32 	[%rd7], %f1;
$L__BB4_2:
	ret;

}
	// .globl	_Z23softmax_forward_kernel5PffPKfii
.visible .entry _Z23softmax_forward_kernel5PffPKfii(
	.param .u64 .ptr .align 1 _Z23softmax_forward_kernel5PffPKfii_param_0,
	.param .f32 _Z23softmax_forward_kernel5PffPKfii_param_1,
	.param .u64 .ptr .align 1 _Z23softmax_forward_kernel5PffPKfii_param_2,
	.param .u32 _Z23softmax_forward_kernel5PffPKfii_param_3,
	.param .u32 _Z23softmax_forward_kernel5PffPKfii_param_4
)
{
	.reg .pred 	%p<25>;
	.reg .b32 	%r<100>;
	.reg .b32 	%f<320>;
	.reg .b64 	%rd<30>;

	ld.param.u64 	%rd7, [_Z23softmax_forward_kernel5PffPKfii_param_0];
	ld.param.f32 	%f20, [_Z23softmax_forward_kernel5PffPKfii_param_1];
	ld.param.u64 	%rd8, [_Z23softmax_forward_kernel5PffPKfii_param_2];
	ld.param.u32 	%r14, [_Z23softmax_forward_kernel5PffPKfii_param_3];
	ld.param.u32 	%r15, [_Z23softmax_forward_kernel5PffPKfii_param_4];
	cvta.to.global.u64 	%rd1, %rd8;
	and.b32  	%r16, %r15, 3;
	setp.eq.s32 	%p1, %r16, 0;
	@%p1 bra 	$L__BB5_2;
	mov.u64 	%rd9, $str;
	cvta.global.u64 	%rd10, %rd9;
	mov.u64 	%rd11, $str$1;
	cvta.global.u64 	%rd12, %rd11;
	mov.u64 	%rd13, __unnamed_1;
	cvta.global.u64 	%rd14, %rd13;
	{ // callseq 0, 0
	.param .b64 param0;
	st.param.b64 	[param0], %rd10;
	.param .b64 param1;
	st.param.b64 	[param1], %rd12;
	.param .b32 param2;
	st.param.b32 	[param2], 214;
	.param .b64 param3;
	st.param.b64 	[param3], %rd14;
	.param .b64 param4;
	st.param.b64 	[param4], 1;
	call.uni 
	__assertfail, 
	(
	param0, 
	param1, 
	param2, 
	param3, 
	param4
	);
	} // callseq 0
$L__BB5_2:
	mov.u32 	%r17, %tid.x;
	mov.u32 	%r18, %tid.y;
	mov.u32 	%r19, %tid.z;
	mov.u32 	%r20, %ntid.x;
	mov.u32 	%r21, %ntid.y;
	mad.lo.s32 	%r22, %r19, %r21, %r18;
	mad.lo.s32 	%r1, %r22, %r20, %r17;
	mul.lo.s32 	%r23, %r20, %r21;
	mov.u32 	%r24, %ntid.z;
	mad.lo.s32 	%r25, %r23, %r24, 31;
	shr.u32 	%r26, %r25, 5;
	and.b32  	%r27, %r26, 65535;
	mov.u32 	%r28, %ctaid.x;
	shr.u32 	%r29, %r1, 5;
	and.b32  	%r30, %r29, 65535;
	mad.lo.s32 	%r2, %r27, %r28, %r30;
	mul.lo.s32 	%r31, %r15, %r14;
	setp.ge.s32 	%p2, %r2, %r31;
	@%p2 bra 	$L__BB5_14;
	rem.s32 	%r3, %r2, %r15;
	shr.s32 	%r32, %r3, 31;
	shr.u32 	%r33, %r32, 30;
	add.s32 	%r34, %r3, %r33;
	shr.s32 	%r4, %r34, 2;
	mul.lo.s32 	%r35, %r2, %r15;
	cvt.s64.s32 	%rd2, %r35;
	mul.wide.s32 	%rd15, %r35, 4;
	add.s64 	%rd3, %rd1, %rd15;
	and.b32  	%r99, %r1, 31;
	setp.ge.s32 	%p3, %r99, %r4;
	mov.f32 	%f317, 0f00000000;
	mov.f32 	%f316, 0fFF7FFFFF;
	@%p3 bra 	$L__BB5_9;
	not.b32 	%r36, %r99;
	add.s32 	%r6, %r4, %r36;
	and.b32  	%r37, %r6, 32;
	setp.ne.s32 	%p4, %r37, 0;
	mov.f32 	%f316, 0fFF7FFFFF;
	mov.f32 	%f317, 0f00000000;
	mov.u32 	%r98, %r99;
	@%p4 bra 	$L__BB5_6;
	mul.wide.u32 	%rd16, %r99, 16;
	add.s64 	%rd17, %rd3, %rd16;
	ld.global.v4.f32 	{%f26, %f27, %f28, %f29}, [%rd17];
	max.f32 	%f30, %f26, 0fFF7FFFFF;
	max.f32 	%f31, %f30, %f27;
	max.f32 	%f32, %f31, %f28;
	max.f32 	%f316, %f32, %f29;
	mov.f32 	%f33, 0fFF7FFFFF;
	sub.f32 	%f34, %f33, %f316;
	mul.f32 	%f35, %f20, %f34;
	fma.rn.f32 	%f36, %f35, 0f3BBB989D, 0f3F000000;
	cvt.sat.f32.f32 	%f37, %f36;
	mov.f32 	%f38, 0f4B400001;
	mov.f32 	%f39, 0f437C0000;
	fma.rm.f32 	%f40, %f37, %f39, %f38;
	add.f32 	%f41, %f40, 0fCB40007F;
	neg.f32 	%f42, %f41;
	fma.rn.f32 	%f43, %f35, 0f3FB8AA3B, %f42;
	fma.rn.f32 	%f44, %f35, 0f32A57060, %f43;
	mov.b32 	%r38, %f40;
	shl.b32 	%r39, %r38, 23;
	mov.b32 	%f45, %r39;
	ex2.approx.ftz.f32 	%f46, %f44;
	mul.f32 	%f47, %f46, %f45;
	sub.f32 	%f48, %f26, %f316;
	mul.f32 	%f49, %f20, %f48;
	fma.rn.f32 	%f50, %f49, 0f3BBB989D, 0f3F000000;
	cvt.sat.f32.f32 	%f51, %f50;
	fma.rm.f32 	%f52, %f51, %f39, %f38;
	add.f32 	%f53, %f52, 0fCB40007F;
	neg.f32 	%f54, %f53;
	fma.rn.f32 	%f55, %f49, 0f3FB8AA3B, %f54;
	fma.rn.f32 	%f56, %f49, 0f32A57060, %f55;
	mov.b32 	%r40, %f52;
	shl.b32 	%r41, %r40, 23;
	mov.b32 	%f57, %r41;
	ex2.approx.ftz.f32 	%f58, %f56;
	mul.f32 	%f59, %f58, %f57;
	fma.rn.f32 	%f60, %f47, 0f00000000, %f59;
	sub.f32 	%f61, %f27, %f316;
	mul.f32 	%f62, %f20, %f61;
	fma.rn.f32 	%f63, %f62, 0f3BBB989D, 0f3F000000;
	cvt.sat.f32.f32 	%f64, %f63;
	fma.rm.f32 	%f65, %f64, %f39, %f38;
	add.f32 	%f66, %f65, 0fCB40007F;
	neg.f32 	%f67, %f66;
	fma.rn.f32 	%f68, %f62, 0f3FB8AA3B, %f67;
	fma.rn.f32 	%f69, %f62, 0f32A57060, %f68;
	mov.b32 	%r42, %f65;
	shl.b32 	%r43, %r42, 23;
	mov.b32 	%f70, %r43;
	ex2.approx.ftz.f32 	%f71, %f69;
	fma.rn.f32 	%f72, %f71, %f70, %f60;
	sub.f32 	%f73, %f28, %f316;
	mul.f32 	%f74, %f20, %f73;
	fma.rn.f32 	%f75, %f74, 0f3BBB989D, 0f3F000000;
	cvt.sat.f32.f32 	%f76, %f75;
	fma.rm.f32 	%f77, %f76, %f39, %f38;
	add.f32 	%f78, %f77, 0fCB40007F;
	neg.f32 	%f79, %f78;
	fma.rn.f32 	%f80, %f74, 0f3FB8AA3B, %f79;
	fma.rn.f32 	%f81, %f74, 0f32A57060, %f80;
	mov.b32 	%r44, %f77;
	shl.b32 	%r45, %r44, 23;
	mov.b32 	%f82, %r45;
	ex2.approx.ftz.f32 	%f83, %f81;
	fma.rn.f32 	%f84, %f83, %f82, %f72;
	sub.f32 	%f85, %f29, %f316;
	mul.f32 	%f86, %f20, %f85;
	fma.rn.f32 	%f87, %f86, 0f3BBB989D, 0f3F000000;
	cvt.sat.f32.f32 	%f88, %f87;
	fma.rm.f32 	%f89, %f88, %f39, %f38;
	add.f32 	%f90, %f89, 0fCB40007F;
	neg.f32 	%f91, %f90;
	fma.rn.f32 	%f92, %f86, 0f3FB8AA3B, %f91;
	fma.rn.f32 	%f93, %f86, 0f32A57060, %f92;
	mov.b32 	%r46, %f89;
	shl.b32 	%r47, %r46, 23;
	mov.b32 	%f94, %r47;
	ex2.approx.ftz.f32 	%f95, %f93;
	fma.rn.f32 	%f317, %f95, %f94, %f84;
	or.b32  	%r98, %r99, 32;
$L__BB5_6:
	setp.lt.u32 	%p5, %r6, 32;
	@%p5 bra 	$L__BB5_9;
	mul.wide.u32 	%rd18, %r98, 16;
	shl.b64 	%rd19, %rd2, 2;
	add.s64 	%rd20, %rd18, %rd19;
	add.s64 	%rd21, %rd20, %rd1;
	add.s64 	%rd29, %rd21, 512;
$L__BB5_8:
	ld.global.v4.f32 	{%f96, %f97, %f98, %f99}, [%rd29+-512];
	max.f32 	%f100, %f316, %f96;
	max.f32 	%f101, %f100, %f97;
	max.f32 	%f102, %f101, %f98;
	max.f32 	%f103, %f102, %f99;
	sub.f32 	%f104, %f316, %f103;
	mul.f32 	%f105, %f20, %f104;
	fma.rn.f32 	%f106, %f105, 0f3BBB989D, 0f3F000000;
	cvt.sat.f32.f32 	%f107, %f106;
	mov.f32 	%f108, 0f4B400001;
	mov.f32 	%f109, 0f437C0000;
	fma.rm.f32 	%f110, %f107, %f109, %f108;
	add.f32 	%f111, %f110, 0fCB40007F;
	neg.f32 	%f112, %f111;
	fma.rn.f32 	%f113, %f105, 0f3FB8AA3B, %f112;
	fma.rn.f32 	%f114, %f105, 0f32A57060, %f113;
	mov.b32 	%r48, %f110;
	shl.b32 	%r49, %r48, 23;
	mov.b32 	%f115, %r49;
	ex2.approx.ftz.f32 	%f116, %f114;
	mul.f32 	%f117, %f116, %f115;
	sub.f32 	%f118, %f96, %f103;
	mul.f32 	%f119, %f20, %f118;
	fma.rn.f32 	%f120, %f119, 0f3BBB989D, 0f3F000000;
	cvt.sat.f32.f32 	%f121, %f120;
	fma.rm.f32 	%f122, %f121, %f109, %f108;
	add.f32 	%f123, %f122, 0fCB40007F;
	neg.f32 	%f124, %f123;
	fma.rn.f32 	%f125, %f119, 0f3FB8AA3B, %f124;
	fma.rn.f32 	%f126, %f119, 0f32A57060, %f125;
	mov.b32 	%r50, %f122;
	shl.b32 	%r51, %r50, 23;
	mov.b32 	%f127, %r51;
	ex2.approx.ftz.f32 	%f128, %f126;
	mul.f32 	%f129, %f128, %f127;
	fma.rn.f32 	%f130, %f317, %f117, %f129;
	sub.f32 	%f131, %f97, %f103;
	mul.f32 	%f132, %f20, %f131;
	fma.rn.f32 	%f133, %f132, 0f3BBB989D, 0f3F000000;
	cvt.sat.f32.f32 	%f134, %f133;
	fma.rm.f32 	%f135, %f134, %f109, %f108;
	add.f32 	%f136, %f135, 0fCB40007F;
	neg.f32 	%f137, %f136;
	fma.rn.f32 	%f138, %f132, 0f3FB8AA3B, %f137;
	fma.rn.f32 	%f139, %f132, 0f32A57060, %f138;
	mov.b32 	%r52, %f135;
	shl.b32 	%r53, %r52, 23;
	mov.b32 	%f140, %r53;
	ex2.approx.ftz.f32 	%f141, %f139;
	fma.rn.f32 	%f142, %f141, %f140, %f130;
	sub.f32 	%f143, %f98, %f103;
	mul.f32 	%f144, %f20, %f143;
	fma.rn.f32 	%f145, %f144, 0f3BBB989D, 0f3F000000;
	cvt.sat.f32.f32 	%f146, %f145;
	fma.rm.f32 	%f147, %f146, %f109, %f108;
	add.f32 	%f148, %f147, 0fCB40007F;
	neg.f32 	%f149, %f148;
	fma.rn.f32 	%f150, %f144, 0f3FB8AA3B, %f149;
	fma.rn.f32 	%f151, %f144, 0f32A57060, %f150;
	mov.b32 	%r54, %f147;
	shl.b32 	%r55, %r54, 23;
	mov.b32 	%f152, %r55;
	ex2.approx.ftz.f32 	%f153, %f151;
	fma.rn.f32 	%f154, %f153, %f152, %f142;
	sub.f32 	%f155, %f99, %f103;
	mul.f32 	%f156, %f20, %f155;
	fma.rn.f32 	%f157, %f156, 0f3BBB989D, 0f3F000000;
	cvt.sat.f32.f32 	%f158, %f157;
	fma.rm.f32 	%f159, %f158, %f109, %f108;
	add.f32 	%f160, %f159, 0fCB40007F;
	neg.f32 	%f161, %f160;
	fma.rn.f32 	%f162, %f156, 0f3FB8AA3B, %f161;
	fma.rn.f32 	%f163, %f156, 0f32A57060, %f162;
	mov.b32 	%r56, %f159;
	shl.b32 	%r57, %r56, 23;
	mov.b32 	%f164, %r57;
	ex2.approx.ftz.f32 	%f165, %f163;
	fma.rn.f32 	%f166, %f165, %f164, %f154;
	ld.global.v4.f32 	{%f167, %f168, %f169, %f170}, [%rd29];
	max.f32 	%f171, %f103, %f167;
	max.f32 	%f172, %f171, %f168;
	max.f32 	%f173, %f172, %f169;
	max.f32 	%f316, %f173, %f170;
	sub.f32 	%f174, %f103, %f316;
	mul.f32 	%f175, %f20, %f174;
	fma.rn.f32 	%f176, %f175, 0f3BBB989D, 0f3F000000;
	cvt.sat.f32.f32 	%f177, %f176;
	fma.rm.f32 	%f178, %f177, %f109, %f108;
	add.f32 	%f179, %f178, 0fCB40007F;
	neg.f32 	%f180, %f179;
	fma.rn.f32 	%f181, %f175, 0f3FB8AA3B, %f180;
	fma.rn.f32 	%f182, %f175, 0f32A57060, %f181;
	mov.b32 	%r58, %f178;
	shl.b32 	%r59, %r58, 23;
	mov.b32 	%f183, %r59;
	ex2.approx.ftz.f32 	%f184, %f182;
	mul.f32 	%f185, %f184, %f183;
	sub.f32 	%f186, %f167, %f316;
	mul.f32 	%f187, %f20, %f186;
	fma.rn.f32 	%f188, %f187, 0f3BBB989D, 0f3F000000;
	cvt.sat.f32.f32 	%f189, %f188;
	fma.rm.f32 	%f190, %f189, %f109, %f108;
	add.f32 	%f191, %f190, 0fCB40007F;
	neg.f32 	%f192, %f191;
	fma.rn.f32 	%f193, %f187, 0f3FB8AA3B, %f192;
	fma.rn.f32 	%f194, %f187, 0f32A57060, %f193;
	mov.b32 	%r60, %f190;
	shl.b32 	%r61, %r60, 23;
	mov.b32 	%f195, %r61;
	ex2.approx.ftz.f32 	%f196, %f194;
	mul.f32 	%f197, %f196, %f195;
	fma.rn.f32 	%f198, %f166, %f185, %f197;
	sub.f32 	%f199, %f168, %f316;
	mul.f32 	%f200, %f20, %f199;
	fma.rn.f32 	%f201, %f200, 0f3BBB989D, 0f3F000000;
	cvt.sat.f32.f32 	%f202, %f201;
	fma.rm.f32 	%f203, %f202, %f109, %f108;
	add.f32 	%f204, %f203, 0fCB40007F;
	neg.f32 	%f205, %f204;
	fma.rn.f32 	%f206, %f200, 0f3FB8AA3B, %f205;
	fma.rn.f32 	%f207, %f200, 0f32A57060, %f206;
	mov.b32 	%r62, %f203;
	shl.b32 	%r63, %r62, 23;
	mov.b32 	%f208, %r63;
	ex2.approx.ftz.f32 	%f209, %f207;
	fma.rn.f32 	%f210, %f209, %f208, %f198;
	sub.f32 	%f211, %f169, %f316;
	mul.f32 	%f212, %f20, %f211;
	fma.rn.f32 	%f213, %f212, 0f3BBB989D, 0f3F000000;
	cvt.sat.f32.f32 	%f214, %f213;
	fma.rm.f32 	%f215, %f214, %f109, %f108;
	add.f32 	%f216, %f215, 0fCB40007F;
	neg.f32 	%f217, %f216;
	fma.rn.f32 	%f218, %f212, 0f3FB8AA3B, %f217;
	fma.rn.f32 	%f219, %f212, 0f32A57060, %f218;
	mov.b32 	%r64, %f215;
	shl.b32 	%r65, %r64, 23;
	mov.b32 	%f220, %r65;
	ex2.approx.ftz.f32 	%f221, %f219;
	fma.rn.f32 	%f222, %f221, %f220, %f210;
	sub.f32 	%f223, %f170, %f316;
	mul.f32 	%f224, %f20, %f223;
	fma.rn.f32 	%f225, %f224, 0f3BBB989D, 0f3F000000;
	cvt.sat.f32.f32 	%f226, %f225;
	fma.rm.f32 	%f227, %f226, %f109, %f108;
	add.f32 	%f228, %f227, 0fCB40007F;
	neg.f32 	%f229, %f228;
	fma.rn.f32 	%f230, %f224, 0f3FB8AA3B, %f229;
	fma.rn.f32 	%f231, %f224, 0f32A57060, %f230;
	mov.b32 	%r66, %f227;
	shl.b32 	%r67, %r66, 23;
	mov.b32 	%f232, %r67;
	ex2.approx.ftz.f32 	%f233, %f231;
	fma.rn.f32 	%f317, %f233, %f232, %f222;
	add.s32 	%r98, %r98, 64;
	add.s64 	%rd29, %rd29, 1024;
	setp.lt.s32 	%p6, %r98, %r4;
	@%p6 bra 	$L__BB5_8;
$L__BB5_9:
	shl.b32 	%r68, %r4, 2;
	add.s32 	%r11, %r68, %r99;
	setp.gt.u32 	%p7, %r11, %r3;
	@%p7 bra 	$L__BB5_11;
	mul.wide.u32 	%rd22, %r11, 4;
	add.s64 	%rd23, %rd3, %rd22;
	ld.global.f32 	%f234, [%rd23];
	max.f32 	%f13, %f316, %f234;
	sub.f32 	%f235, %f316, %f13;
	mul.f32 	%f236, %f20, %f235;
	fma.rn.f32 	%f237, %f236, 0f3BBB989D, 0f3F000000;
	cvt.sat.f32.f32 	%f238, %f237;
	mov.f32 	%f239, 0f4B400001;
	mov.f32 	%f240, 0f437C0000;
	fma.rm.f32 	%f241, %f238, %f240, %f239;
	add.f32 	%f242, %f241, 0fCB40007F;
	neg.f32 	%f243, %f242;
	fma.rn.f32 	%f244, %f236, 0f3FB8AA3B, %f243;
	fma.rn.f32 	%f245, %f236, 0f32A57060, %f244;
	mov.b32 	%r69, %f241;
	shl.b32 	%r70, %r69, 23;
	mov.b32 	%f246, %r70;
	ex2.approx.ftz.f32 	%f247, %f245;
	mul.f32 	%f248, %f247, %f246;
	mul.f32 	%f249, %f317, %f248;
	sub.f32 	%f250, %f234, %f13;
	mul.f32 	%f251, %f20, %f250;
	fma.rn.f32 	%f252, %f251, 0f3BBB989D, 0f3F000000;
	cvt.sat.f32.f32 	%f253, %f252;
	fma.rm.f32 	%f254, %f253, %f240, %f239;
	add.f32 	%f255, %f254, 0fCB40007F;
	neg.f32 	%f256, %f255;
	fma.rn.f32 	%f257, %f251, 0f3FB8AA3B, %f256;
	fma.rn.f32 	%f258, %f251, 0f32A57060, %f257;
	mov.b32 	%r71, %f254;
	shl.b32 	%r72, %r71, 23;
	mov.b32 	%f259, %r72;
	ex2.approx.ftz.f32 	%f260, %f258;
	fma.rn.f32 	%f317, %f260, %f259, %f249;
	mov.f32 	%f316, %f13;
$L__BB5_11:
	mov.b32 	%r73, %f316;
	shfl.sync.bfly.b32	%r74|%p8, %r73, 16, 31, -1;
	mov.b32 	%f261, %r74;
	setp.lt.f32 	%p9, %f316, %f261;
	selp.f32 	%f262, %f261, %f316, %p9;
	mov.b32 	%r75, %f262;
	shfl.sync.bfly.b32	%r76|%p10, %r75, 8, 31, -1;
	mov.b32 	%f263, %r76;
	setp.lt.f32 	%p11, %f262, %f263;
	selp.f32 	%f264, %f263, %f262, %p11;
	mov.b32 	%r77, %f264;
	shfl.sync.bfly.b32	%r78|%p12, %r77, 4, 31, -1;
	mov.b32 	%f265, %r78;
	setp.lt.f32 	%p13, %f264, %f265;
	selp.f32 	%f266, %f265, %f264, %p13;
	mov.b32 	%r79, %f266;
	shfl.sync.bfly.b32	%r80|%p14, %r79, 2, 31, -1;
	mov.b32 	%f267, %r80;
	setp.lt.f32 	%p15, %f266, %f267;
	selp.f32 	%f268, %f267, %f266, %p15;
	mov.b32 	%r81, %f268;
	shfl.sync.bfly.b32	%r82|%p16, %r81, 1, 31, -1;
	mov.b32 	%f269, %r82;
	setp.lt.f32 	%p17, %f268, %f269;
	selp.f32 	%f17, %f269, %f268, %p17;
	sub.f32 	%f270, %f316, %f17;
	mul.f32 	%f271, %f20, %f270;
	fma.rn.f32 	%f272, %f271, 0f3BBB989D, 0f3F000000;
	cvt.sat.f32.f32 	%f273, %f272;
	mov.f32 	%f274, 0f4B400001;
	mov.f32 	%f275, 0f437C0000;
	fma.rm.f32 	%f276, %f273, %f275, %f274;
	add.f32 	%f277, %f276, 0fCB40007F;
	neg.f32 	%f278, %f277;
	fma.rn.f32 	%f279, %f271, 0f3FB8AA3B, %f278;
	fma.rn.f32 	%f280, %f271, 0f32A57060, %f279;
	mov.b32 	%r83, %f276;
	shl.b32 	%r84, %r83, 23;
	mov.b32 	%f281, %r84;
	ex2.approx.ftz.f32 	%f282, %f280;
	mul.f32 	%f283, %f282, %f281;
	mul.f32 	%f284, %f317, %f283;
	mov.b32 	%r85, %f284;
	shfl.sync.bfly.b32	%r86|%p18, %r85, 16, 31, -1;
	mov.b32 	%f285, %r86;
	add.f32 	%f286, %f284, %f285;
	mov.b32 	%r87, %f286;
	shfl.sync.bfly.b32	%r88|%p19, %r87, 8, 31, -1;
	mov.b32 	%f287, %r88;
	add.f32 	%f288, %f286, %f287;
	mov.b32 	%r89, %f288;
	shfl.sync.bfly.b32	%r90|%p20, %r89, 4, 31, -1;
	mov.b32 	%f289, %r90;
	add.f32 	%f290, %f288, %f289;
	mov.b32 	%r91, %f290;
	shfl.sync.bfly.b32	%r92|%p21, %r91, 2, 31, -1;
	mov.b32 	%f291, %r92;
	add.f32 	%f292, %f290, %f291;
	mov.b32 	%r93, %f292;
	shfl.sync.bfly.b32	%r94|%p22, %r93, 1, 31, -1;
	mov.b32 	%f293, %r94;
	add.f32 	%f18, %f292, %f293;
	setp.gt.s32 	%p23, %r99, %r3;
	@%p23 bra 	$L__BB5_14;
	rcp.rn.f32 	%f19, %f18;
$L__BB5_13:
	cvt.s64.s32 	%rd26, %r99;
	add.s64 	%rd27, %rd26, %rd2;
	shl.b64 	%rd28, %rd27, 2;
	add.s64 	%rd24, %rd8, %rd28;
	// begin inline asm
	ld.global.cs.f32 %f294, [%rd24];
	// end inline asm
	sub.f32 	%f296, %f294, %f17;
	mul.f32 	%f297, %f20, %f296;
	fma.rn.f32 	%f298, %f297, 0f3BBB989D, 0f3F000000;
	cvt.sat.f32.f32 	%f299, %f298;
	mov.f32 	%f300, 0f4B400001;
	mov.f32 	%f301, 0f437C0000;
	fma.rm.f32 	%f302, %f299, %f301, %f300;
	add.f32 	%f303, %f302, 0fCB40007F;
	neg.f32 	%f304, %f303;
	fma.rn.f32 	%f305, %f297, 0f3FB8AA3B, %f304;
	fma.rn.f32 	%f306, %f297, 0f32A57060, %f305;
	mov.b32 	%r95, %f302;
	shl.b32 	%r96, %r95, 23;
	mov.b32 	%f307, %r96;
	ex2.approx.ftz.f32 	%f308, %f306;
	mul.f32 	%f309, %f308, %f307;
	add.s64 	%rd25, %rd7, %rd28;
	mul.f32 	%f295, %f19, %f309;
	// begin inline asm
	st.global.cs.f32 [%rd25], %f295;
	// end inline asm
	add.s32 	%r99, %r99, 32;
	setp.le.s32 	%p24, %r99, %r3;
	@%p24 bra 	$L__BB5_13;
$L__BB5_14:
	ret;

}
	// .globl	_Z23residual_forward_kernelPfS_S_i
.visible .entry _Z23residual_forward_kernelPfS_S_i(
	.param .u64 .ptr .align 1 _Z23residual_forward_kernelPfS_S_i_param_0,
	.param .u64 .ptr .align 1 _Z23residual_forward_kernelPfS_S_i_param_1,
	.param .u64 .ptr .align 1 _Z23residual_forward_kernelPfS_S_i_param_2,
	.param .u32 _Z23residual_forward_kernelPfS_S_i_param_3
)
{
	.reg .pred 	%p<2>;
	.reg .b32 	%r<6>;
	.reg .b32 	%f<4>;
	.reg .b64 	%rd<9>;

	ld.param.u64 	%rd1, [_Z23residual_forward_kernelPfS_S_i_param_0];
	ld.param.u64 	%rd2, [_Z23residual_forward_kernelPfS_S_i_param_1];
	ld.param.u64 	%rd3, [_Z23residual_forward_kernelPfS_S_i_param_2];
	ld.param.u32 	%r2, [_Z23residual_forward_kernelPfS_S_i_param_3];
	mov.u32 	%r3, %ctaid.x;
	mov.u32 	%r4, %ntid.x;
	mov.u32 	%r5, %tid.x;
	mad.lo.s32 	%r1, %r3, %r4, %r5;
	setp.ge.s32 	%p1, %r1, %r2;
	@%p1 bra 	$L__BB6_2;
	cvta.to.global.u64 	%rd6, %rd1;
	mul.wide.s32 	%rd7, %r1, 4;
	add.s64 	%rd4, %rd2, %rd7;
	// begin inline asm
	ld.global.cs.f32 %f1, [%rd4];
	// end inline asm
	add.s64 	%rd5, %rd3, %rd7;
	// begin inline asm
	ld.global.cs.f32 %f2, [%rd5];
	// end inline asm
	add.f32 	%f3, %f1, %f2;
	add.s64 	%rd8, %rd6, %rd7;
	st.global.f32 	[%rd8], %f3;
$L__BB6_2:
	ret;

}
	// .globl	_Z11gelu_kernelPfPKfi
.visible .entry _Z11gelu_kernelPfPKfi(
	.param .u64 .ptr .align 1 _Z11gelu_kernelPfPKfi_param_0,
	.param .u64 .ptr .align 1 _Z11gelu_kernelPfPKfi_param_1,
	.param .u32 _Z11gelu_kernelPfPKfi_param_2
)
{
	.reg .pred 	%p<4>;
	.reg .b32 	%r<6>;
	.reg .b32 	%f<24>;
	.reg .b64 	%rd<8>;

	ld.param.u64 	%rd1, [_Z11gelu_kernelPfPKfi_param_0];
	ld.param.u64 	%rd2, [_Z11gelu_kernelPfPKfi_param_1];
	ld.param.u32 	%r2, [_Z11gelu_kernelPfPKfi_param_2];
	mov.u32 	%r3, %ctaid.x;
	mov.u32 	%r4, %ntid.x;
	mov.u32 	%r5, %tid.x;
	mad.lo.s32 	%r1, %r3, %r4, %r5;
	setp.ge.s32 	%p1, %r1, %r2;
	@%p1 bra 	$L__BB7_2;
	cvta.to.global.u64 	%rd3, %rd2;
	cvta.to.global.u64 	%rd4, %rd1;
	mul.wide.s32 	%rd5, %r1, 4;
	add.s64 	%rd6, %rd3, %rd5;
	ld.global.f32 	%f1, [%rd6];
	mul.f32 	%f2, %f1, 0f3D372713;
	mul.f32 	%f3, %f1, %f2;
	mul.f32 	%f4, %f1, 0f3F000000;
	fma.rn.f32 	%f5, %f1, %f3, %f1;
	mul.f32 	%f6, %f5, 0f3F4C4229;
	abs.f32 	%f7, %f6;
	mul.f32 	%f8, %f7, 0f4038AA3B;
	ex2.approx.ftz.f32 	%f9, %f8;
	add.f32 	%f10, %f9, 0f3F800000;
	rcp.approx.ftz.f32 	%f11, %f10;
	fma.rn.f32 	%f12, %f11, 0fC0000000, 0f3F800000;
	setp.ge.f32 	%p2, %f7, 0f41102CB4;
	selp.f32 	%f13, 0f3F800000, %f12, %p2;
	copysign.f32 	%f14, %f6, %f13;
	mul.f32 	%f15, %f6, %f6;
	fma.rn.f32 	%f16, %f15, 0f3C80F082, 0fBD563CAE;
	fma.rn.f32 	%f17, %f16, %f15, 0f3E085941;
	fma.rn.f32 	%f18, %f17, %f15, 0fBEAAA9ED;
	fma.rn.f32 	%f19, %f18, %f15, 0f00000000;
	fma.rn.f32 	%f20, %f19, %f6, %f6;
	setp.ge.f32 	%p3, %f7, 0f3F19999A;
	selp.f32 	%f21, %f14, %f20, %p3;
	add.f32 	%f22, %f21, 0f3F800000;
	mul.f32 	%f23, %f4, %f22;
	add.s64 	%rd7, %rd4, %rd5;
	st.global.f32 	[%rd7], %f23;
$L__BB7_2:
	ret;

}
	// .globl	_Z28crossentropy_forward_kernel1PfS_Piiii
.visible .entry _Z28crossentropy_forward_kernel1PfS_Piiii(
	.param .u64 .ptr .align 1 _Z28crossentropy_forward_kernel1PfS_Piiii_param_0,
	.param .u64 .ptr .align 1 _Z28crossentropy_forward_kernel1PfS_Piiii_param_1,
	.param .u64 .ptr .align 1 _Z28crossentropy_forward_kernel1PfS_Piiii_param_2,
	.param .u32 _Z28crossentropy_forward_kernel1PfS_Piiii_param_3,
	.param .u32 _Z28crossentropy_forward_kernel1PfS_Piiii_param_4,
	.param .u32 _Z28crossentropy_forward_kernel1PfS_Piiii_param_5
)
{
	.reg .pred 	%p<5>;
	.reg .b32 	%r<17>;
	.reg .b32 	%f<24>;
	.reg .b64 	%rd<17>;

	ld.param.u64 	%rd1, [_Z28crossentropy_forward_kernel1PfS_Piiii_param_0];
	ld.param.u64 	%rd2, [_Z28crossentropy_forward_kernel1PfS_Piiii_param_1];
	ld.param.u64 	%rd3, [_Z28crossentropy_forward_kernel1PfS_Piiii_param_2];
	ld.param.u32 	%r4, [_Z28crossentropy_forward_kernel1PfS_Piiii_param_3];
	ld.param.u32 	%r2, [_Z28crossentropy_forward_kernel1PfS_Piiii_param_4];
	ld.param.u32 	%r3, [_Z28crossentropy_forward_kernel1PfS_Piiii_param_5];
	mov.u32 	%r5, %ctaid.x;
	mov.u32 	%r6, %ntid.x;
	mov.u32 	%r7, %tid.x;
	mad.lo.s32 	%r1, %r5, %r6, %r7;
	mul.lo.s32 	%r8, %r2, %r4;
	setp.ge.s32 	%p1, %r1, %r8;
	@%p1 bra 	$L__BB8_2;
	cvta.to.global.u64 	%rd4, %rd3;
	cvta.to.global.u64 	%rd5, %rd2;
	cvta.to.global.u64 	%rd6, %rd1;
	rem.s32 	%r9, %r1, %r2;
	sub.s32 	%r10, %r1, %r9;
	mul.lo.s32 	%r11, %r10, %r3;
	cvt.s64.s32 	%rd7, %r11;
	mul.lo.s32 	%r12, %r9, %r3;
	cvt.s64.s32 	%rd8, %r12;
	mul.wide.s32 	%rd9, %r1, 4;
	add.s64 	%rd10, %rd4, %rd9;
	ld.global.s32 	%rd11, [%rd10];
	add.s64 	%rd12, %rd11, %rd8;
	add.s64 	%rd13, %rd12, %rd7;
	shl.b64 	%rd14, %rd13, 2;
	add.s64 	%rd15, %rd5, %rd14;
	ld.global.f32 	%f1, [%rd15];
	setp.lt.f32 	%p2, %f1, 0f00800000;
	mul.f32 	%f2, %f1, 0f4B000000;
	selp.f32 	%f3, %f2, %f1, %p2;
	selp.f32 	%f4, 0fC1B80000, 0f00000000, %p2;
	mov.b32 	%r13, %f3;
	add.s32 	%r14, %r13, -1059760811;
	and.b32  	%r15, %r14, -8388608;
	sub.s32 	%r16, %r13, %r15;
	mov.b32 	%f5, %r16;
	cvt.rn.f32.s32 	%f6, %r15;
	fma.rn.f32 	%f7, %f6, 0f34000000, %f4;
	add.f32 	%f8, %f5, 0fBF800000;
	fma.rn.f32 	%f9, %f8, 0fBE055027, 0f3E1039F6;
	fma.rn.f32 	%f10, %f9, %f8, 0fBDF8CDCC;
	fma.rn.f32 	%f11, %f10, %f8, 0f3E0F2955;
	fma.rn.f32 	%f12, %f11, %f8, 0fBE2AD8B9;
	fma.rn.f32 	%f13, %f12, %f8, 0f3E4CED0B;
	fma.rn.f32 	%f14, %f13, %f8, 0fBE7FFF22;
	fma.rn.f32 	%f15, %f14, %f8, 0f3EAAAA78;
	fma.rn.f32 	%f16, %f15, %f8, 0fBF000000;
	mul.f32 	%f17, %f8, %f16;
	fma.rn.f32 	%f18, %f17, %f8, %f8;
	fma.rn.f32 	%f19, %f7, 0f3F317218, %f18;
	setp.gt.u32 	%p3, %r13, 2139095039;
	fma.rn.f32 	%f20, %f3, 0f7F800000, 0f7F800000;
	selp.f32 	%f21, %f20, %f19, %p3;
	setp.eq.f32 	%p4, %f3, 0f00000000;
	neg.f32 	%f22, %f21;
	selp.f32 	%f23, 0f7F800000, %f22, %p4;
	add.s64 	%rd16, %rd6, %rd9;
	st.global.f32 	[%rd16], %f23;
$L__BB8_2:
	ret;

}
	// .globl	_Z23softmax_forward_kernel7PfPKfii
.visible .entry _Z23softmax_forward_kernel7PfPKfii(
	.param .u64 .ptr .align 1 _Z23softmax_forward_kernel7PfPKfii_param_0,
	.param .u64 .ptr .align 1 _Z23softmax_forward_kernel7PfPKfii_param_1,
	.param .u32 _Z23softmax_forward_kernel7PfPKfii_param_2,
	.param .u32 _Z23softmax_forward_kernel7PfPKfii_param_3
)
{
	.reg .pred 	%p<97>;
	.reg .b32 	%r<116>;
	.reg .b32 	%f<335>;
	.reg .b64 	%rd<122>;

	ld.param.u64 	%rd13, [_Z23softmax_forward_kernel7PfPKfii_param_0];
	ld.param.u32 	%r28, [_Z23softmax_forward_kernel7PfPKfii_param_3];
	mov.u32 	%r1, %ntid.x;
	shr.u32 	%r2, %r1, 5;
	mov.u32 	%r115, %tid.x;
	shr.u32 	%r4, %r115, 5;
	and.b32  	%r5, %r115, 31;
	shl.b32 	%r29, %r2, 2;
	mov.u32 	%r30, shared;
	add.s32 	%r6, %r30, %r29;
	setp.lt.s32 	%p1, %r115, %r28;
	@%p1 bra 	$L__BB9_2;
	shl.b32 	%r31, %r4, 2;
	add.s32 	%r33, %r30, %r31;
	mov.b32 	%r34, -8388608;
	st.shared.u32 	[%r33], %r34;
	add.s32 	%r35, %r6, %r31;
	mov.b32 	%r36, 0;
	st.shared.u32 	[%r35], %r36;
	bra.uni 	$L__BB9_112;
$L__BB9_2:
	ld.param.u64 	%rd120, [_Z23softmax_forward_kernel7PfPKfii_param_1];
	cvta.to.global.u64 	%rd1, %rd13;
	cvta.to.global.u64 	%rd2, %rd120;
	mov.u32 	%r37, %ctaid.x;
	mul.lo.s32 	%r38, %r28, %r37;
	cvt.u64.u32 	%rd3, %r38;
	add.s32 	%r7, %r28, -1;
	mov.f32 	%f323, 0fFF800000;
	mov.u32 	%r113, %r115;
$L__BB9_3:
	min.u32 	%r39, %r7, %r113;
	cvt.u64.u32 	%rd15, %r39;
	add.s64 	%rd16, %rd15, %rd3;
	shl.b64 	%rd17, %rd16, 2;
	add.s64 	%rd18, %rd2, %rd17;
	ld.global.f32 	%f106, [%rd18];
	max.f32 	%f107, %f323, %f106;
	add.s32 	%r40, %r1, %r113;
	min.u32 	%r41, %r7, %r40;
	cvt.u64.u32 	%rd19, %r41;
	add.s64 	%rd20, %rd19, %rd3;
	shl.b64 	%rd21, %rd20, 2;
	add.s64 	%rd22, %rd2, %rd21;
	ld.global.f32 	%f108, [%rd22];
	max.f32 	%f109, %f107, %f108;
	add.s32 	%r42, %r40, %r1;
	min.u32 	%r43, %r7, %r42;
	cvt.u64.u32 	%rd23, %r43;
	add.s64 	%rd24, %rd23, %rd3;
	shl.b64 	%rd25, %rd24, 2;
	add.s64 	%rd26, %rd2, %rd25;
	ld.global.f32 	%f110, [%rd26];
	max.f32 	%f111, %f109, %f110;
	add.s32 	%r44, %r42, %r1;
	min.u32 	%r45, %r7, %r44;
	cvt.u64.u32 	%rd27, %r45;
	add.s64 	%rd28, %rd27, %rd3;
	shl.b64 	%rd29, %rd28, 2;
	add.s64 	%rd30, %rd2, %rd29;
	ld.global.f32 	%f112, [%rd30];
	max.f32 	%f113, %f111, %f112;
	add.s32 	%r46, %r44, %r1;
	min.u32 	%r47, %r7, %r46;
	cvt.u64.u32 	%rd31, %r47;
	add.s64 	%rd32, %rd31, %rd3;
	shl.b64 	%rd33, %rd32, 2;
	add.s64 	%rd34, %rd2, %rd33;
	ld.global.f32 	%f114, [%rd34];
	max.f32 	%f115, %f113, %f114;
	add.s32 	%r48, %r46, %r1;
	min.u32 	%r49, %r7, %r48;
	cvt.u64.u32 	%rd35, %r49;
	add.s64 	%rd36, %rd35, %rd3;
	shl.b64 	%rd37, %rd36, 2;
	add.s64 	%rd38, %rd2, %rd37;
	ld.global.f32 	%f116, [%rd38];
	max.f32 	%f117, %f115, %f116;
	add.s32 	%r50, %r48, %r1;
	min.u32 	%r51, %r7, %r50;
	cvt.u64.u32 	%rd39, %r51;
	add.s64 	%rd40, %rd39, %rd3;
	shl.b64 	%rd41, %rd40, 2;
	add.s64 	%rd42, %rd2, %rd41;
	ld.global.f32 	%f118, [%rd42];
	max.f32 	%f119, %f117, %f118;
	add.s32 	%r52, %r50, %r1;
	min.u32 	%r53, %r7, %r52;
	cvt.u64.u32 	%rd43, %r53;
	add.s64 	%rd44, %rd43, %rd3;
	shl.b64 	%rd45, %rd44, 2;
	add.s64 	%rd46, %rd2, %rd45;
	ld.global.f32 	%f120, [%rd46];
	max.f32 	%f323, %f119, %f120;
	add.s32 	%r113, %r52, %r1;
	setp.lt.s32 	%p2, %r113, %r28;
	@%p2 bra 	$L__BB9_3;
	mov.b32 	%r54, %f323;
	shfl.sync.down.b32	%r55|%p3, %r54, 16, 31, -1;
	mov.b32 	%f121, %r55;
	max.f32 	%f122, %f323, %f121;
	mov.b32 	%r56, %f122;
	shfl.sync.down.b32	%r57|%p4, %r56, 8, 31, -1;
	mov.b32 	%f123, %r57;
	max.f32 	%f124, %f122, %f123;
	mov.b32 	%r58, %f124;
	shfl.sync.down.b32	%r59|%p5, %r58, 4, 31, -1;
	mov.b32 	%f125, %r59;
	max.f32 	%f126, %f124, %f125;
	mov.b32 	%r60, %f126;
	shfl.sync.down.b32	%r61|%p6, %r60, 2, 31, -1;
	mov.b32 	%f127, %r61;
	max.f32 	%f128, %f126, %f127;
	mov.b32 	%r62, %f128;
	shfl.sync.down.b32	%r63|%p7, %r62, 1, 31, -1;
	mov.b32 	%f129, %r63;
	max.f32 	%f3, %f128, %f129;
	setp.ne.s32 	%p8, %r5, 0;
	@%p8 bra 	$L__BB9_6;
	shl.b32 	%r64, %r4, 2;
	add.s32 	%r66, %r30, %r64;
	st.shared.f32 	[%r66], %f3;
$L__BB9_6:
	bar.sync 	0;
	setp.ne.s32 	%p9, %r115, 0;
	@%p9 bra 	$L__BB9_40;
	ld.shared.f32 	%f324, [shared];
	setp.lt.u32 	%p10, %r1, 64;
	@%p10 bra 	$L__BB9_39;
	ld.shared.f32 	%f130, [shared+4];
	max.f32 	%f324, %f324, %f130;
	setp.eq.s32 	%p11, %r2, 2;
	@%p11 bra 	$L__BB9_39;
	ld.shared.f32 	%f131, [shared+8];
	max.f32 	%f324, %f324, %f131;
	setp.eq.s32 	%p12, %r2, 3;
	@%p12 bra 	$L__BB9_39;
	ld.shared.f32 	%f132, [shared+12];
	max.f32 	%f324, %f324, %f132;
	setp.eq.s32 	%p13, %r2, 4;
	@%p13 bra 	$L__BB9_39;
	ld.shared.f32 	%f133, [shared+16];
	max.f32 	%f324, %f324, %f133;
	setp.eq.s32 	%p14, %r2, 5;
	@%p14 bra 	$L__BB9_39;
	ld.shared.f32 	%f134, [shared+20];
	max.f32 	%f324, %f324, %f134;
	setp.eq.s32 	%p15, %r2, 6;
	@%p15 bra 	$L__BB9_39;
	ld.shared.f32 	%f135, [shared+24];
	max.f32 	%f324, %f324, %f135;
	setp.eq.s32 	%p16, %r2, 7;
	@%p16 bra 	$L__BB9_39;
	ld.shared.f32 	%f136, [shared+28];
	max.f32 	%f324, %f324, %f136;
	setp.eq.s32 	%p17, %r2, 8;
	@%p17 bra 	$L__BB9_39;
	ld.shared.f32 	%f137, [shared+32];
	max.f32 	%f324, %f324, %f137;
	setp.eq.s32 	%p18, %r2, 9;
	@%p18 bra 	$L__BB9_39;
	ld.shared.f32 	%f138, [shared+36];
	max.f32 	%f324, %f324, %f138;
	setp.eq.s32 	%p19, %r2, 10;
	@%p19 bra 	$L__BB9_39;
	ld.shared.f32 	%f139, [shared+40];
	max.f32 	%f324, %f324, %f139;
	setp.eq.s32 	%p20, %r2, 11;
	@%p20 bra 	$L__BB9_39;
	ld.shared.f32 	%f140, [shared+44];
	max.f32 	%f324, %f324, %f140;
	setp.eq.s32 	%p21, %r2, 12;
	@%p21 bra 	$L__BB9_39;
	ld.shared.f32 	%f141, [shared+48];
	max.f32 	%f324, %f324, %f141;
	setp.eq.s32 	%p22, %r2, 13;
	@%p22 bra 	$L__BB9_39;
	ld.shared.f32 	%f142, [shared+52];
	max.f32 	%f324, %f324, %f142;
	setp.eq.s32 	%p23, %r2, 14;
	@%p23 bra 	$L__BB9_39;
	ld.shared.f32 	%f143, [shared+56];
	max.f32 	%f324, %f324, %f143;
	setp.eq.s32 	%p24, %r2, 15;
	@%p24 bra 	$L__BB9_39;
	ld.shared.f32 	%f144, [shared+60];
	max.f32 	%f324, %f324, %f144;
	setp.eq.s32 	%p25, %r2, 16;
	@%p25 bra 	$L__BB9_39;
	ld.shared.f32 	%f145, [shared+64];
	max.f32 	%f324, %f324, %f145;
	setp.eq.s32 	%p26, %r2, 17;
	@%p26 bra 	$L__BB9_39;
	ld.shared.f32 	%f146, [shared+68];
	max.f32 	%f324, %f324, %f146;
	setp.eq.s32 	%p27, %r2, 18;
	@%p27 bra 	$L__BB9_39;
	ld.shared.f32 	%f147, [shared+72];
	max.f32 	%f324, %f324, %f147;
	setp.eq.s32 	%p28, %r2, 19;
	@%p28 bra 	$L__BB9_39;
	ld.shared.f32 	%f148, [shared+76];
	max.f32 	%f324, %f324, %f148;
	setp.eq.s32 	%p29, %r2, 20;
	@%p29 bra 	$L__BB9_39;
	ld.shared.f32 	%f149, [shared+80];
	max.f32 	%f324, %f324, %f149;
	setp.eq.s32 	%p30, %r2, 21;
	@%p30 bra 	$L__BB9_39;
	ld.shared.f32 	%f150, [shared+84];
	max.f32 	%f324, %f324, %f150;
	setp.eq.s32 	%p31, %r2, 22;
	@%p31 bra 	$L__BB9_39;
	ld.shared.f32 	%f151, [shared+88];
	max.f32 	%f324, %f324, %f151;
	setp.eq.s32 	%p32, %r2, 23;
	@%p32 bra 	$L__BB9_39;
	ld.shared.f32 	%f152, [shared+92];
	max.f32 	%f324, %f324, %f152;
	setp.eq.s32 	%p33, %r2, 24;
	@%p33 bra 	$L__BB9_39;
	ld.shared.f32 	%f153, [shared+96];
	max.f32 	%f324, %f324, %f153;
	setp.eq.s32 	%p34, %r2, 25;
	@%p34 bra 	$L__BB9_39;
	ld.shared.f32 	%f154, [shared+100];
	max.f32 	%f324, %f324, %f154;
	setp.eq.s32 	%p35, %r2, 26;
	@%p35 bra 	$L__BB9_39;
	ld.shared.f32 	%f155, [shared+104];
	max.f32 	%f324, %f324, %f155;
	setp.eq.s32 	%p36, %r2, 27;
	@%p36 bra 	$L__BB9_39;
	ld.shared.f32 	%f156, [shared+108];
	max.f32 	%f324, %f324, %f156;
	setp.eq.s32 	%p37, %r2, 28;
	@%p37 bra 	$L__BB9_39;
	ld.shared.f32 	%f157, [shared+112];
	max.f32 	%f324, %f324, %f157;
	setp.eq.s32 	%p38, %r2, 29;
	@%p38 bra 	$L__BB9_39;
	ld.shared.f32 	%f158, [shared+116];
	max.f32 	%f324, %f324, %f158;
	setp.eq.s32 	%p39, %r2, 30;
	@%p39 bra 	$L__BB9_39;
	ld.shared.f32 	%f159, [shared+120];
	max.f32 	%f324, %f324, %f159;
	setp.eq.s32 	%p40, %r2, 31;
	@%p40 bra 	$L__BB9_39;
	ld.shared.f32 	%f160, [shared+124];
	max.f32 	%f324, %f324, %f160;
$L__BB9_39:
	st.shared.f32 	[shared], %f324;
$L__BB9_40:
	shl.b64 	%rd47, %rd3, 2;
	add.s64 	%rd4, %rd1, %rd47;
	bar.sync 	0;
	mov.f32 	%f326, 0f00000000;
	ld.shared.f32 	%f37, [shared];
	mov.u32 	%r114, %r115;
$L__BB9_41:
	ld.param.u64 	%rd121, [_Z23softmax_forward_kernel7PfPKfii_param_1];
	min.u32 	%r67, %r7, %r114;
	cvt.u64.u32 	%rd5, %r67;
	add.s64 	%rd56, %rd5, %rd3;
	shl.b64 	%rd57, %rd56, 2;
	add.s64 	%rd48, %rd121, %rd57;
	// begin inline asm
	ld.global.cs.f32 %f162, [%rd48];
	// end inline asm
	add.s32 	%r11, %r1, %r114;
	min.u32 	%r68, %r7, %r11;
	cvt.u64.u32 	%rd6, %r68;
	add.s64 	%rd58, %rd6, %rd3;
	shl.b64 	%rd59, %rd58, 2;
	add.s64 	%rd49, %rd121, %rd59;
	// begin inline asm
	ld.global.cs.f32 %f163, [%rd49];
	// end inline asm
	add.s32 	%r12, %r11, %r1;
	min.u32 	%r69, %r7, %r12;
	cvt.u64.u32 	%rd7, %r69;
	add.s64 	%rd60, %rd7, %rd3;
	shl.b64 	%rd61, %rd60, 2;
	add.s64 	%rd50, %rd121, %rd61;
	// begin inline asm
	ld.global.cs.f32 %f164, [%rd50];
	// end inline asm
	add.s32 	%r13, %r12, %r1;
	min.u32 	%r70, %r7, %r13;
	cvt.u64.u32 	%rd8, %r70;
	add.s64 	%rd62, %rd8, %rd3;
	shl.b64 	%rd63, %rd62, 2;
	add.s64 	%rd51, %rd121, %rd63;
	// begin inline asm
	ld.global.cs.f32 %f165, [%rd51];
	// end inline asm
	add.s32 	%r14, %r13, %r1;
	min.u32 	%r71, %r7, %r14;
	cvt.u64.u32 	%rd9, %r71;
	add.s64 	%rd64, %rd9, %rd3;
	shl.b64 	%rd65, %rd64, 2;
	add.s64 	%rd52, %rd121, %rd65;
	// begin inline asm
	ld.global.cs.f32 %f166, [%rd52];
	// end inline asm
	add.s32 	%r15, %r14, %r1;
	min.u32 	%r72, %r7, %r15;
	cvt.u64.u32 	%rd10, %r72;
	add.s64 	%rd66, %rd10, %rd3;
	shl.b64 	%rd67, %rd66, 2;
	add.s64 	%rd53, %rd121, %rd67;
	// begin inline asm
	ld.global.cs.f32 %f167, [%rd53];
	// end inline asm
	add.s32 	%r16, %r15, %r1;
	min.u32 	%r73, %r7, %r16;
	cvt.u64.u32 	%rd11, %r73;
	add.s64 	%rd68, %rd11, %rd3;
	shl.b64 	%rd69, %rd68, 2;
	add.s64 	%rd54, %rd121, %rd69;
	// begin inline asm
	ld.global.cs.f32 %f168, [%rd54];
	// end inline asm
	add.s32 	%r17, %r16, %r1;
	min.u32 	%r74, %r7, %r17;
	cvt.u64.u32 	%rd12, %r74;
	add.s64 	%rd70, %rd12, %rd3;
	shl.b64 	%rd71, %rd70, 2;
	add.s64 	%rd55, %rd121, %rd71;
	// begin inline asm
	ld.global.cs.f32 %f169, [%rd55];
	// end inline asm
	setp.ge.u32 	%p41, %r114, %r28;
	@%p41 bra 	$L__BB9_43;
	sub.f32 	%f170, %f162, %f37;
	fma.rn.f32 	%f171, %f170, 0f3BBB989D, 0f3F000000;
	cvt.sat.f32.f32 	%f172, %f171;
	mov.f32 	%f173, 0f4B400001;
	mov.f32 	%f174, 0f437C0000;
	fma.rm.f32 	%f175, %f172, %f174, %f173;
	add.f32 	%f176, %f175, 0fCB40007F;
	neg.f32 	%f177, %f176;
	fma.rn.f32 	%f178, %f170, 0f3FB8AA3B, %f177;
	fma.rn.f32 	%f179, %f170, 0f32A57060, %f178;
	mov.b32 	%r75, %f175;
	shl.b32 	%r76, %r75, 23;
	mov.b32 	%f180, %r76;
	ex2.approx.ftz.f32 	%f181, %f179;
	mul.f32 	%f182, %f181, %f180;
	shl.b64 	%rd72, %rd5, 2;
	add.s64 	%rd73, %rd4, %rd72;
	st.global.f32 	[%rd73], %f182;
	add.f32 	%f326, %f326, %f182;
$L__BB9_43:
	setp.ge.u32 	%p42, %r11, %r28;
	@%p42 bra 	$L__BB9_45;
	sub.f32 	%f183, %f163, %f37;
	fma.rn.f32 	%f184, %f183, 0f3BBB989D, 0f3F000000;
	cvt.sat.f32.f32 	%f185, %f184;
	mov.f32 	%f186, 0f4B400001;
	mov.f32 	%f187, 0f437C0000;
	fma.rm.f32 	%f188, %f185, %f187, %f186;
	add.f32 	%f189, %f188, 0fCB40007F;
	neg.f32 	%f190, %f189;
	fma.rn.f32 	%f191, %f183, 0f3FB8AA3B, %f190;
	fma.rn.f32 	%f192, %f183, 0f32A57060, %f191;
	mov.b32 	%r77, %f188;
	shl.b32 	%r78, %r77, 23;
	mov.b32 	%f193, %r78;
	ex2.approx.ftz.f32 	%f194, %f192;
	mul.f32 	%f195, %f194, %f193;
	shl.b64 	%rd74, %rd6, 2;
	add.s64 	%rd75, %rd4, %rd74;
	st.global.f32 	[%rd75], %f195;
	add.f32 	%f326, %f326, %f195;
$L__BB9_45:
	setp.ge.u32 	%p43, %r12, %r28;
	@%p43 bra 	$L__BB9_47;
	sub.f32 	%f196, %f164, %f37;
	fma.rn.f32 	%f197, %f196, 0f3BBB989D, 0f3F000000;
	cvt.sat.f32.f32 	%f198, %f197;
	mov.f32 	%f199, 0f4B400001;
	mov.f32 	%f200, 0f437C0000;
	fma.rm.f32 	%f201, %f198, %f200, %f199;
	add.f32 	%f202, %f201, 0fCB40007F;
	neg.f32 	%f203, %f202;
	fma.rn.f32 	%f204, %f196, 0f3FB8AA3B, %f203;
	fma.rn.f32 	%f205, %f196, 0f32A57060, %f204;
	mov.b32 	%r79, %f201;
	shl.b32 	%r80, %r79, 23;
	mov.b32 	%f206, %r80;
	ex2.approx.ftz.f32 	%f207, %f205;
	mul.f32 	%f208, %f207, %f206;
	shl.b64 	%rd76, %rd7, 2;
	add.s64 	%rd77, %rd4, %rd76;
	st.global.f32 	[%rd77], %f208;
	add.f32 	%f326, %f326, %f208;
$L__BB9_47:
	setp.ge.u32 	%p44, %r13, %r28;
	@%p44 bra 	$L__BB9_49;
	sub.f32 	%f209, %f165, %f37;
	fma.rn.f32 	%f210, %f209, 0f3BBB989D, 0f3F000000;
	cvt.sat.f32.f32 	%f211, %f210;
	mov.f32 	%f212, 0f4B400001;
	mov.f32 	%f213, 0f437C0000;
	fma.rm.f32 	%f214, %f211, %f213, %f212;
	add.f32 	%f215, %f214, 0fCB40007F;
	neg.f32 	%f216, %f215;
	fma.rn.f32 	%f217, %f209, 0f3FB8AA3B, %f216;
	fma.rn.f32 	%f218, %f209, 0f32A57060, %f217;
	mov.b32 	%r81, %f214;
	shl.b32 	%r82, %r81, 23;
	mov.b32 	%f219, %r82;
	ex2.approx.ftz.f32 	%f220, %f218;
	mul.f32 	%f221, %f220, %f219;
	shl.b64 	%rd78, %rd8, 2;
	add.s64 	%rd79, %rd4, %rd78;
	st.global.f32 	[%rd79], %f221;
	add.f32 	%f326, %f326, %f221;
$L__BB9_49:
	setp.ge.u32 	%p45, %r14, %r28;
	@%p45 bra 	$L__BB9_51;
	sub.f32 	%f222, %f166, %f37;
	fma.rn.f32 	%f223, %f222, 0f3BBB989D, 0f3F000000;
	cvt.sat.f32.f32 	%f224, %f223;
	mov.f32 	%f225, 0f4B400001;
	mov.f32 	%f226, 0f437C0000;
	fma.rm.f32 	%f227, %f224, %f226, %f225;
	add.f32 	%f228, %f227, 0fCB40007F;
	neg.f32 	%f229, %f228;
	fma.rn.f32 	%f230, %f222, 0f3FB8AA3B, %f229;
	fma.rn.f32 	%f231, %f222, 0f32A57060, %f230;
	mov.b32 	%r83, %f227;
	shl.b32 	%r84, %r83, 23;
	mov.b32 	%f232, %r84;
	ex2.approx.ftz.f32 	%f233, %f231;
	mul.f32 	%f234, %f233, %f232;
	shl.b64 	%rd80, %rd9, 2;
	add.s64 	%rd81, %rd4, %rd80;
	st.global.f32 	[%rd81], %f234;
	add.f32 	%f326, %f326, %f234;
$L__BB9_51:
	setp.ge.u32 	%p46, %r15, %r28;
	@%p46 bra 	$L__BB9_53;
	sub.f32 	%f235, %f167, %f37;
	fma.rn.f32 	%f236, %f235, 0f3BBB989D, 0f3F000000;
	cvt.sat.f32.f32 	%f237, %f236;
	mov.f32 	%f238, 0f4B400001;
	mov.f32 	%f239, 0f437C0000;
	fma.rm.f32 	%f240, %f237, %f239, %f238;
	add.f32 	%f241, %f240, 0fCB40007F;
	neg.f32 	%f242, %f241;
	fma.rn.f32 	%f243, %f235, 0f3FB8AA3B, %f242;
	fma.rn.f32 	%f244, %f235, 0f32A57060, %f243;
	mov.b32 	%r85, %f240;
	shl.b32 	%r86, %r85, 23;
	mov.b32 	%f245, %r86;
	ex2.approx.ftz.f32 	%f246, %f244;
	mul.f32 	%f247, %f246, %f245;
	shl.b64 	%rd82, %rd10, 2;
	add.s64 	%rd83, %rd4, %rd82;
	st.global.f32 	[%rd83], %f247;
	add.f32 	%f326, %f326, %f247;
$L__BB9_53:
	setp.ge.u32 	%p47, %r16, %r28;
	@%p47 bra 	$L__BB9_55;
	sub.f32 	%f248, %f168, %f37;
	fma.rn.f32 	%f249, %f248, 0f3BBB989D, 0f3F000000;
	cvt.sat.f32.f32 	%f250, %f249;
	mov.f32 	%f251, 0f4B400001;
	mov.f32 	%f252, 0f437C0000;
	fma.rm.f32 	%f253, %f250, %f252, %f251;
	add.f32 	%f254, %f253, 0fCB40007F;
	neg.f32 	%f255, %f254;
	fma.rn.f32 	%f256, %f248, 0f3FB8AA3B, %f255;
	fma.rn.f32 	%f257, %f248, 0f32A57060, %f256;
	mov.b32 	%r87, %f253;
	shl.b32 	%r88, %r87, 23;
	mov.b32 	%f258, %r88;
	ex2.approx.ftz.f32 	%f259, %f257;
	mul.f32 	%f260, %f259, %f258;
	shl.b64 	%rd84, %rd11, 2;
	add.s64 	%rd85, %rd4, %rd84;
	st.global.f32 	[%rd85], %f260;
	add.f32 	%f326, %f326, %f260;
$L__BB9_55:
	setp.ge.u32 	%p48, %r17, %r28;
	@%p48 bra 	$L__BB9_57;
	sub.f32 	%f261, %f169, %f37;
	fma.rn.f32 	%f262, %f261, 0f3BBB989D, 0f3F000000;
	cvt.sat.f32.f32 	%f263, %f262;
	mov.f32 	%f264, 0f4B400001;
	mov.f32 	%f265, 0f437C0000;
	fma.rm.f32 	%f266, %f263, %f265, %f264;
	add.f32 	%f267, %f266, 0fCB40007F;
	neg.f32 	%f268, %f267;
	fma.rn.f32 	%f269, %f261, 0f3FB8AA3B, %f268;
	fma.rn.f32 	%f270, %f261, 0f32A57060, %f269;
	mov.b32 	%r89, %f266;
	shl.b32 	%r90, %r89, 23;
	mov.b32 	%f271, %r90;
	ex2.approx.ftz.f32 	%f272, %f270;
	mul.f32 	%f273, %f272, %f271;
	shl.b64 	%rd86, %rd12, 2;
	add.s64 	%rd87, %rd4, %rd86;
	st.global.f32 	[%rd87], %f273;
	add.f32 	%f326, %f326, %f273;
$L__BB9_57:
	add.s32 	%r114, %r17, %r1;
	setp.lt.s32 	%p49, %r114, %r28;
	@%p49 bra 	$L__BB9_41;
	and.b32  	%r91, %r115, 31;
	setp.ne.s32 	%p50, %r91, 0;
	mov.b32 	%r92, %f326;
	shfl.sync.down.b32	%r93|%p51, %r92, 16, 31, -1;
	mov.b32 	%f274, %r93;
	add.f32 	%f275, %f326, %f274;
	mov.b32 	%r94, %f275;
	shfl.sync.down.b32	%r95|%p52, %r94, 8, 31, -1;
	mov.b32 	%f276, %r95;
	add.f32 	%f277, %f275, %f276;
	mov.b32 	%r96, %f277;
	shfl.sync.down.b32	%r97|%p53, %r96, 4, 31, -1;
	mov.b32 	%f278, %r97;
	add.f32 	%f279, %f277, %f278;
	mov.b32 	%r98, %f279;
	shfl.sync.down.b32	%r99|%p54, %r98, 2, 31, -1;
	mov.b32 	%f280, %r99;
	add.f32 	%f281, %f279, %f280;
	mov.b32 	%r100, %f281;
	shfl.sync.down.b32	%r101|%p55, %r100, 1, 31, -1;
	mov.b32 	%f282, %r101;
	add.f32 	%f63, %f281, %f282;
	@%p50 bra 	$L__BB9_60;
	shr.u32 	%r102, %r115, 3;
	and.b32  	%r103, %r102, 124;
	add.s32 	%r104, %r6, %r103;
	st.shared.f32 	[%r104], %f63;
$L__BB9_60:
	setp.ne.s32 	%p56, %r115, 0;
	bar.sync 	0;
	@%p56 bra 	$L__BB9_94;
	ld.shared.f32 	%f334, [%r6];
	setp.lt.u32 	%p57, %r1, 64;
	@%p57 bra 	$L__BB9_93;
	ld.shared.f32 	%f283, [%r6+4];
	add.f32 	%f334, %f334, %f283;
	setp.eq.s32 	%p58, %r2, 2;
	@%p58 bra 	$L__BB9_93;
	ld.shared.f32 	%f284, [%r6+8];
	add.f32 	%f334, %f334, %f284;
	setp.eq.s32 	%p59, %r2, 3;
	@%p59 bra 	$L__BB9_93;
	ld.shared.f32 	%f285, [%r6+12];
	add.f32 	%f334, %f334, %f285;
	setp.eq.s32 	%p60, %r2, 4;
	@%p60 bra 	$L__BB9_93;
	ld.shared.f32 	%f286, [%r6+16];
	add.f32 	%f334, %f334, %f286;
	setp.eq.s32 	%p61, %r2, 5;
	@%p61 bra 	$L__BB9_93;
	ld.shared.f32 	%f287, [%r6+20];
	add.f32 	%f334, %f334, %f287;
	setp.eq.s32 	%p62, %r2, 6;
	@%p62 bra 	$L__BB9_93;
	ld.shared.f32 	%f288, [%r6+24];
	add.f32 	%f334, %f334, %f288;
	setp.eq.s32 	%p63, %r2, 7;
	@%p63 bra 	$L__BB9_93;
	ld.shared.f32 	%f289, [%r6+28];
	add.f32 	%f334, %f334, %f289;
	setp.eq.s32 	%p64, %r2, 8;
	@%p64 bra 	$L__BB9_93;
	ld.shared.f32 	%f290, [%r6+32];
	add.f32 	%f334, %f334, %f290;
	setp.eq.s32 	%p65, %r2, 9;
	@%p65 bra 	$L__BB9_93;
	ld.shared.f32 	%f291, [%r6+36];
	add.f32 	%f334, %f334, %f291;
	setp.eq.s32 	%p66, %r2, 10;
	@%p66 bra 	$L__BB9_93;
	ld.shared.f32 	%f292, [%r6+40];
	add.f32 	%f334, %f334, %f292;
	setp.eq.s32 	%p67, %r2, 11;
	@%p67 bra 	$L__BB9_93;
	ld.shared.f32 	%f293, [%r6+44];
	add.f32 	%f334, %f334, %f293;
	setp.eq.s32 	%p68, %r2, 12;
	@%p68 bra 	$L__BB9_93;
	ld.shared.f32 	%f294, [%r6+48];
	add.f32 	%f334, %f334, %f294;
	setp.eq.s32 	%p69, %r2, 13;
	@%p69 bra 	$L__BB9_93;
	ld.shared.f32 	%f295, [%r6+52];
	add.f32 	%f334, %f334, %f295;
	setp.eq.s32 	%p70, %r2, 14;
	@%p70 bra 	$L__BB9_93;
	ld.shared.f32 	%f296, [%r6+56];
	add.f32 	%f334, %f334, %f296;
	setp.eq.s32 	%p71, %r2, 15;
	@%p71 bra 	$L__BB9_93;
	ld.shared.f32 	%f297, [%r6+60];
	add.f32 	%f334, %f334, %f297;
	setp.eq.s32 	%p72, %r2, 16;
	@%p72 bra 	$L__BB9_93;
	ld.shared.f32 	%f298, [%r6+64];
	add.f32 	%f334, %f334, %f298;
	setp.eq.s32 	%p73, %r2, 17;
	@%p73 bra 	$L__BB9_93;
	ld.shared.f32 	%f299, [%r6+68];
	add.f32 	%f334, %f334, %f299;
	setp.eq.s32 	%p74, %r2, 18;
	@%p74 bra 	$L__BB9_93;
	ld.shared.f32 	%f300, [%r6+72];
	add.f32 	%f334, %f334, %f300;
	setp.eq.s32 	%p75, %r2, 19;
	@%p75 bra 	$L__BB9_93;
	ld.shared.f32 	%f301, [%r6+76];
	add.f32 	%f334, %f334, %f301;
	setp.eq.s32 	%p76, %r2, 20;
	@%p76 bra 	$L__BB9_93;
	ld.shared.f32 	%f302, [%r6+80];
	add.f32 	%f334, %f334, %f302;
	setp.eq.s32 	%p77, %r2, 21;
	@%p77 bra 	$L__BB9_93;
	ld.shared.f32 	%f303, [%r6+84];
	add.f32 	%f334, %f334, %f303;
	setp.eq.s32 	%p78, %r2, 22;
	@%p78 bra 	$L__BB9_93;
	ld.shared.f32 	%f304, [%r6+88];
	add.f32 	%f334, %f334, %f304;
	setp.eq.s32 	%p79, %r2, 23;
	@%p79 bra 	$L__BB9_93;
	ld.shared.f32 	%f305, [%r6+92];
	add.f32 	%f334, %f334, %f305;
	setp.eq.s32 	%p80, %r2, 24;
	@%p80 bra 	$L__BB9_93;
	ld.shared.f32 	%f306, [%r6+96];
	add.f32 	%f334, %f334, %f306;
	setp.eq.s32 	%p81, %r2, 25;
	@%p81 bra 	$L__BB9_93;
	ld.shared.f32 	%f307, [%r6+100];
	add.f32 	%f334, %f334, %f307;
	setp.eq.s32 	%p82, %r2, 26;
	@%p82 bra 	$L__BB9_93;
	ld.shared.f32 	%f308, [%r6+104];
	add.f32 	%f334, %f334, %f308;
	setp.eq.s32 	%p83, %r2, 27;
	@%p83 bra 	$L__BB9_93;
	ld.shared.f32 	%f309, [%r6+108];
	add.f32 	%f334, %f334, %f309;
	setp.eq.s32 	%p84, %r2, 28;
	@%p84 bra 	$L__BB9_93;
	ld.shared.f32 	%f310, [%r6+112];
	add.f32 	%f334, %f334, %f310;
	setp.eq.s32 	%p85, %r2, 29;
	@%p85 bra 	$L__BB9_93;
	ld.shared.f32 	%f311, [%r6+116];
	add.f32 	%f334, %f334, %f311;
	setp.eq.s32 	%p86, %r2, 30;
	@%p86 bra 	$L__BB9_93;
	ld.shared.f32 	%f312, [%r6+120];
	add.f32 	%f334, %f334, %f312;
	setp.eq.s32 	%p87, %r2, 31;
	@%p87 bra 	$L__BB9_93;
	ld.shared.f32 	%f313, [%r6+124];
	add.f32 	%f334, %f334, %f313;
$L__BB9_93:
	st.shared.f32 	[%r6], %f334;
$L__BB9_94:
	bar.sync 	0;
	ld.shared.f32 	%f97, [%r6];
$L__BB9_95:
	add.s32 	%r20, %r1, %r115;
	min.u32 	%r105, %r7, %r20;
	mul.wide.u32 	%rd88, %r105, 4;
	add.s64 	%rd89, %rd4, %rd88;
	ld.global.f32 	%f98, [%rd89];
	add.s32 	%r21, %r20, %r1;
	min.u32 	%r106, %r7, %r21;
	mul.wide.u32 	%rd90, %r106, 4;
	add.s64 	%rd91, %rd4, %rd90;
	ld.global.f32 	%f99, [%rd91];
	add.s32 	%r22, %r21, %r1;
	min.u32 	%r107, %r7, %r22;
	mul.wide.u32 	%rd92, %r107, 4;
	add.s64 	%rd93, %rd4, %rd92;
	ld.global.f32 	%f100, [%rd93];
	add.s32 	%r23, %r22, %r1;
	min.u32 	%r108, %r7, %r23;
	mul.wide.u32 	%rd94, %r108, 4;
	add.s64 	%rd95, %rd4, %rd94;
	ld.global.f32 	%f101, [%rd95];
	add.s32 	%r24, %r23, %r1;
	min.u32 	%r109, %r7, %r24;
	mul.wide.u32 	%rd96, %r109, 4;
	add.s64 	%rd97, %rd4, %rd96;
	ld.global.f32 	%f102, [%rd97];
	add.s32 	%r25, %r24, %r1;
	min.u32 	%r110, %r7, %r25;
	mul.wide.u32 	%rd98, %r110, 4;
	add.s64 	%rd99, %rd4, %rd98;
	ld.global.f32 	%f103, [%rd99];
	add.s32 	%r26, %r25, %r1;
	min.u32 	%r111, %r7, %r26;
	mul.wide.u32 	%rd100, %r111, 4;
	add.s64 	%rd101, %rd4, %rd100;
	ld.global.f32 	%f104, [%rd101];
	setp.ge.u32 	%p88, %r115, %r28;
	@%p88 bra 	$L__BB9_97;
	min.u32 	%r112, %r7, %r115;
	mul.wide.u32 	%rd102, %r112, 4;
	add.s64 	%rd103, %rd4, %rd102;
	ld.global.f32 	%f314, [%rd103];
	div.rn.f32 	%f315, %f314, %f97;
	mul.wide.u32 	%rd104, %r115, 4;
	add.s64 	%rd105, %rd4, %rd104;
	st.global.f32 	[%rd105], %f315;
$L__BB9_97:
	setp.ge.u32 	%p89, %r20, %r28;
	@%p89 bra 	$L__BB9_99;
	div.rn.f32 	%f316, %f98, %f97;
	mul.wide.u32 	%rd106, %r20, 4;
	add.s64 	%rd107, %rd4, %rd106;
	st.global.f32 	[%rd107], %f316;
$L__BB9_99:
	setp.ge.u32 	%p90, %r21, %r28;
	@%p90 bra 	$L__BB9_101;
	div.rn.f32 	%f317, %f99, %f97;
	mul.wide.u32 	%rd108, %r21, 4;
	add.s64 	%rd109, %rd4, %rd108;
	st.global.f32 	[%rd109], %f317;
$L__BB9_101:
	setp.ge.u32 	%p91, %r22, %r28;
	@%p91 bra 	$L__BB9_103;
	div.rn.f32 	%f318, %f100, %f97;
	mul.wide.u32 	%rd110, %r22, 4;
	add.s64 	%rd111, %rd4, %rd110;
	st.global.f32 	[%rd111], %f318;
$L__BB9_103:
	setp.ge.u32 	%p92, %r23, %r28;
	@%p92 bra 	$L__BB9_105;
	div.rn.f32 	%f319, %f101, %f97;
	mul.wide.u32 	%rd112, %r23, 4;
	add.s64 	%rd113, %rd4, %rd112;
	st.global.f32 	[%rd113], %f319;
$L__BB9_105:
	setp.ge.u32 	%p93, %r24, %r28;
	@%p93 bra 	$L__BB9_107;
	div.rn.f32 	%f320, %f102, %f97;
	mul.wide.u32 	%rd114, %r24, 4;
	add.s64 	%rd115, %rd4, %rd114;
	st.global.f32 	[%rd115], %f320;
$L__BB9_107:
	setp.ge.u32 	%p94, %r25, %r28;
	@%p94 bra 	$L__BB9_109;
	div.rn.f32 	%f321, %f103, %f97;
	mul.wide.u32 	%rd116, %r25, 4;
	add.s64 	%rd117, %rd4, %rd116;
	st.global.f32 	[%rd117], %f321;
$L__BB9_109:
	setp.ge.u32 	%p95, %r26, %r28;
	@%p95 bra 	$L__BB9_111;
	div.rn.f32 	%f322, %f104, %f97;
	mul.wide.u32 	%rd118, %r26, 4;
	add.s64 	%rd119, %rd4, %rd118;
	st.global.f32 	[%rd119], %f322;
$L__BB9_111:
	add.s32 	%r115, %r26, %r1;
	setp.lt.s32 	%p96, %r115, %r28;
	@%p96 bra 	$L__BB9_95;
$L__BB9_112:
	ret;

}


// ===== COMPILED SASS (sm_100) =====

	.target	sm_100

	.elftype	@"ET_EXEC"


//--------------------- .note.nv.tkinfo           --------------------------
	.section	.note.nv.tkinfo,"",@"SHT_NOTE"
	.sectionflags	@"SHF_NOTE_NV_TKINFO"
	.tkinfo
        /*0018*/ 	.word	0x00000002
        /*0030*/ 	.string	""
        /*0030*/ 	.string	"ptxas"
        /*0030*/ 	.string	"Cuda compilation tools, release 13.0, V13.0.88"
        /*0030*/ 	.string	"Build cuda_13.0.r13.0/compiler.36424714_0"
        /*0030*/ 	.string	"-arch sm_100 -m 64 "



//--------------------- .note.nv.cuinfo           --------------------------
	.section	.note.nv.cuinfo,"",@"SHT_NOTE"
	.sectionflags	@"SHF_NOTE_NV_CUINFO"
        /*0018*/ 	.short	0x0002
        /*001a*/ 	.short	0x0064
        /*001c*/ 	.short	0x0082
	.zero		2


//--------------------- .nv.info                  --------------------------
	.section	.nv.info,"",@"SHT_CUDA_INFO"
	.align	4


	//----- nvinfo : EIATTR_REGCOUNT
	.align		4
        /*0000*/ 	.byte	0x04, 0x2f
        /*0002*/ 	.short	(.L_14 - .L_13)
	.align		4
.L_13:
        /*0004*/ 	.word	index@(_Z23encoder_forward_kernel2PfPiS_S_iii)
        /*0008*/ 	.word	0x00000010


	//----- nvinfo : EIATTR_FRAME_SIZE
	.align		4
.L_14:
        /*000c*/ 	.byte	0x04, 0x11
        /*000e*/ 	.short	(.L_16 - .L_15)
	.align		4
.L_15:
        /*0010*/ 	.word	index@(_Z23encoder_forward_kernel2PfPiS_S_iii)
        /*0014*/ 	.word	0x00000000


	//----- nvinfo : EIATTR_REGCOUNT
	.align		4
.L_16:
        /*0018*/ 	.byte	0x04, 0x2f
        /*001a*/ 	.short	(.L_18 - .L_17)
	.align		4
.L_17:
        /*001c*/ 	.word	index@(_Z25layernorm_forward_kernel3PfS_S_PKfS1_S1_ii)
        /*0020*/ 	.word	0x0000001f


	//----- nvinfo : EIATTR_FRAME_SIZE
	.align		4
.L_18:
        /*0024*/ 	.byte	0x04, 0x11
        /*0026*/ 	.short	(.L_20 - .L_19)
	.align		4
.L_19:
        /*0028*/ 	.word	index@($__internal_2_$__cuda_sm3x_div_rn_noftz_f32_slowpath)
        /*002c*/ 	.word	0x00000000


	//----- nvinfo : EIATTR_FRAME_SIZE
	.align		4
.L_20:
        /*0030*/ 	.byte	0x04, 0x11
        /*0032*/ 	.short	(.L_22 - .L_21)
	.align		4
.L_21:
        /*0034*/ 	.word	index@(_Z25layernorm_forward_kernel3PfS_S_PKfS1_S1_ii)
        /*0038*/ 	.word	0x00000000


	//----- nvinfo : EIATTR_REGCOUNT
	.align		4
.L_22:
        /*003c*/ 	.byte	0x04, 0x2f
        /*003e*/ 	.short	(.L_24 - .L_23)
	.align		4
.L_23:
        /*0040*/ 	.word	index@(_Z8add_biasPfS_iii)
        /*0044*/ 	.word	0x0000001c


	//----- nvinfo : EIATTR_FRAME_SIZE
	.align		4
.L_24:
        /*0048*/ 	.byte	0x04, 0x11
        /*004a*/ 	.short	(.L_26 - .L_25)
	.align		4
.L_25:
        /*004c*/ 	.word	index@(_Z8add_biasPfS_iii)
        /*0050*/ 	.word	0x00000000


	//----- nvinfo : EIATTR_REGCOUNT
	.align		4
.L_26:
        /*0054*/ 	.byte	0x04, 0x2f
        /*0056*/ 	.short	(.L_28 - .L_27)
	.align		4
.L_27:
        /*0058*/ 	.word	index@(_Z14permute_kernelPfS_S_PKfiiii)
        /*005c*/ 	.word	0x00000012


	//----- nvinfo : EIATTR_FRAME_SIZE
	.align		4
.L_28:
        /*0060*/ 	.byte	0x04, 0x11
        /*0062*/ 	.short	(.L_30 - .L_29)
	.align		4
.L_29:
        /*0064*/ 	.word	index@(_Z14permute_kernelPfS_S_PKfiiii)
        /*0068*/ 	.word	0x00000000


	//----- nvinfo : EIATTR_REGCOUNT
	.align		4
.L_30:
        /*006c*/ 	.byte	0x04, 0x2f
        /*006e*/ 	.short	(.L_32 - .L_31)
	.align		4
.L_31:
        /*0070*/ 	.word	index@(_Z16unpermute_kernelPfS_iiii)
        /*0074*/ 	.word	0x00000012


	//----- nvinfo : EIATTR_FRAME_SIZE
	.align		4
.L_32:
        /*0078*/ 	.byte	0x04, 0x11
        /*007a*/ 	.short	(.L_34 - .L_33)
	.align		4
.L_33:
        /*007c*/ 	.word	index@(_Z16unpermute_kernelPfS_iiii)
        /*0080*/ 	.word	0x00000000


	//----- nvinfo : EIATTR_REGCOUNT
	.align		4
.L_34:
        /*0084*/ 	.byte	0x04, 0x2f
        /*0086*/ 	.short	(.L_36 - .L_35)
	.align		4
.L_35:
        /*0088*/ 	.word	index@(_Z23softmax_forward_kernel5PffPKfii)
        /*008c*/ 	.word	0x00000020


	//----- nvinfo : EIATTR_FRAME_SIZE
	.align		4
.L_36:
        /*0090*/ 	.byte	0x04, 0x11
        /*0092*/ 	.short	(.L_38 - .L_37)
	.align		4
.L_37:
        /*0094*/ 	.word	index@($__internal_1_$__cuda_sm20_rcp_rn_f32_slowpath)
        /*0098*/ 	.word	0x00000000


	//----- nvinfo : EIATTR_FRAME_SIZE
	.align		4
.L_38:
        /*009c*/ 	.byte	0x04, 0x11
        /*009e*/ 	.short	(.L_40 - .L_39)
	.align		4
.L_39:
        /*00a0*/ 	.word	index@(_Z23softmax_forward_kernel5PffPKfii)
        /*00a4*/ 	.word	0x00000000


	//----- nvinfo : EIATTR_REGCOUNT
	.align		4
.L_40:
        /*00a8*/ 	.byte	0x04, 0x2f
        /*00aa*/ 	.short	(.L_42 - .L_41)
	.align		4
.L_41:
        /*00ac*/ 	.word	index@(_Z23residual_forward_kernelPfS_S_i)
        /*00b0*/ 	.word	0x0000000c


	//----- nvinfo : EIATTR_FRAME_SIZE
	.align		4
.L_42:
        /*00b4*/ 	.byte	0x04, 0x11
        /*00b6*/ 	.short	(.L_44 - .L_43)
	.align		4
.L_43:
        /*00b8*/ 	.word	index@(_Z23residual_forward_kernelPfS_S_i)
        /*00bc*/ 	.word	0x00000000


	//----- nvinfo : EIATTR_REGCOUNT
	.align		4
.L_44:
        /*00c0*/ 	.byte	0x04, 0x2f
        /*00c2*/ 	.short	(.L_46 - .L_45)
	.align		4
.L_45:
        /*00c4*/ 	.word	index@(_Z11gelu_kernelPfPKfi)
        /*00c8*/ 	.word	0x0000000e


	//----- nvinfo : EIATTR_FRAME_SIZE
	.align		4
.L_46:
        /*00cc*/ 	.byte	0x04, 0x11
        /*00ce*/ 	.short	(.L_48 - .L_47)
	.align		4
.L_47:
        /*00d0*/ 	.word	index@(_Z11gelu_kernelPfPKfi)
        /*00d4*/ 	.word	0x00000000


	//----- nvinfo : EIATTR_REGCOUNT
	.align		4
.L_48:
        /*00d8*/ 	.byte	0x04, 0x2f
        /*00da*/ 	.short	(.L_50 - .L_49)
	.align		4
.L_49:
        /*00dc*/ 	.word	index@(_Z28crossentropy_forward_kernel1PfS_Piiii)
        /*00e0*/ 	.word	0x0000000e


	//----- nvinfo : EIATTR_FRAME_SIZE
	.align		4
.L_50:
        /*00e4*/ 	.byte	0x04, 0x11
        /*00e6*/ 	.short	(.L_52 - .L_51)
	.align		4
.L_51:
        /*00e8*/ 	.word	index@(_Z28crossentropy_forward_kernel1PfS_Piiii)
        /*00ec*/ 	.word	0x00000000


	//----- nvinfo : EIATTR_REGCOUNT
	.align		4
.L_52:
        /*00f0*/ 	.byte	0x04, 0x2f
        /*00f2*/ 	.short	(.L_54 - .L_53)
	.align		4
.L_53:
        /*00f4*/ 	.word	index@(_Z23softmax_forward_kernel7PfPKfii)
        /*00f8*/ 	.word	0x00000028


	//----- nvinfo : EIATTR_FRAME_SIZE
	.align		4
.L_54:
        /*00fc*/ 	.byte	0x04, 0x11
        /*00fe*/ 	.short	(.L_56 - .L_55)
	.align		4
.L_55:
        /*0100*/ 	.word	index@($__internal_0_$__cuda_sm3x_div_rn_noftz_f32_slowpath)
        /*0104*/ 	.word	0x00000000


	//----- nvinfo : EIATTR_FRAME_SIZE
	.align		4
.L_56:
        /*0108*/ 	.byte	0x04, 0x11
        /*010a*/ 	.short	(.L_58 - .L_57)
	.align		4
.L_57:
        /*010c*/ 	.word	index@(_Z23softmax_forward_kernel7PfPKfii)
        /*0110*/ 	.word	0x00000000


	//----- nvinfo : EIATTR_MIN_STACK_SIZE
	.align		4
.L_58:
        /*0114*/ 	.byte	0x04, 0x12
        /*0116*/ 	.short	(.L_60 - .L_59)
	.align		4
.L_59:
        /*0118*/ 	.word	index@(_Z23softmax_forward_kernel7PfPKfii)
        /*011c*/ 	.word	0x00000000


	//----- nvinfo : EIATTR_MIN_STACK_SIZE
	.align		4
.L_60:
        /*0120*/ 	.byte	0x04, 0x12
        /*0122*/ 	.short	(.L_62 - .L_61)
	.align		4
.L_61:
        /*0124*/ 	.word	index@(_Z28crossentropy_forward_kernel1PfS_Piiii)
        /*0128*/ 	.word	0x00000000


	//----- nvinfo : EIATTR_MIN_STACK_SIZE
	.align		4
.L_62:
        /*012c*/ 	.byte	0x04, 0x12
        /*012e*/ 	.short	(.L_64 - .L_63)
	.align		4
.L_63:
        /*0130*/ 	.word	index@(_Z11gelu_kernelPfPKfi)
        /*0134*/ 	.word	0x00000000


	//----- nvinfo : EIATTR_MIN_STACK_SIZE
	.align		4
.L_64:
        /*0138*/ 	.byte	0x04, 0x12
        /*013a*/ 	.short	(.L_66 - .L_65)
	.align		4
.L_65:
        /*013c*/ 	.word	index@(_Z23residual_forward_kernelPfS_S_i)
        /*0140*/ 	.word	0x00000000


	//----- nvinfo : EIATTR_MIN_STACK_SIZE
	.align		4
.L_66:
        /*0144*/ 	.byte	0x04, 0x12
        /*0146*/ 	.short	(.L_68 - .L_67)
	.align		4
.L_67:
        /*0148*/ 	.word	index@(_Z23softmax_forward_kernel5PffPKfii)
        /*014c*/ 	.word	0x00000000


	//----- nvinfo : EIATTR_MIN_STACK_SIZE
	.align		4
.L_68:
        /*0150*/ 	.byte	0x04, 0x12
        /*0152*/ 	.short	(.L_70 - .L_69)
	.align		4
.L_69:
        /*0154*/ 	.word	index@(_Z16unpermute_kernelPfS_iiii)
        /*0158*/ 	.word	0x00000000


	//----- nvinfo : EIATTR_MIN_STACK_SIZE
	.align		4
.L_70:
        /*015c*/ 	.byte	0x04, 0x12
        /*015e*/ 	.short	(.L_72 - .L_71)
	.align		4
.L_71:
        /*0160*/ 	.word	index@(_Z14permute_kernelPfS_S_PKfiiii)
        /*0164*/ 	.word	0x00000000


	//----- nvinfo : EIATTR_MIN_STACK_SIZE
	.align		4
.L_72:
        /*0168*/ 	.byte	0x04, 0x12
        /*016a*/ 	.short	(.L_74 - .L_73)
	.align		4
.L_73:
        /*016c*/ 	.word	index@(_Z8add_biasPfS_iii)
        /*0170*/ 	.word	0x00000000


	//----- nvinfo : EIATTR_MIN_STACK_SIZE
	.align		4
.L_74:
        /*0174*/ 	.byte	0x04, 0x12
        /*0176*/ 	.short	(.L_76 - .L_75)
	.align		4
.L_75:
        /*0178*/ 	.word	index@(_Z25layernorm_forward_kernel3PfS_S_PKfS1_S1_ii)
        /*017c*/ 	.word	0x00000000


	//----- nvinfo : EIATTR_MIN_STACK_SIZE
	.align		4
.L_76:
        /*0180*/ 	.byte	0x04, 0x12
        /*0182*/ 	.short	(.L_78 - .L_77)
	.align		4
.L_77:
        /*0184*/ 	.word	index@(_Z23encoder_forward_kernel2PfPiS_S_iii)
        /*0188*/ 	.word	0x00000000
.L_78:


//--------------------- .nv.compat                --------------------------
	.section	.nv.compat,"",@"SHT_CUDA_COMPAT_INFO"
	.align	4
        /*0000*/ 	.byte	0x02, 0x09, 0x00, 0x00, 0x02, 0x02, 0x01, 0x00, 0x02, 0x05, 0x05, 0x00, 0x03, 0x07, 0x01, 0x01
        /*0010*/ 	.byte	0x02, 0x03, 0x00, 0x00, 0x02, 0x06, 0x01, 0x00, 0x04, 0x0b, 0x08, 0x00, 0x01, 0x00, 0x00, 0x00
        /*0020*/ 	.byte	0x00, 0x00, 0x00, 0x00


//--------------------- .nv.info._Z23softmax_forward_kernel7PfPKfii --------------------------
	.section	.nv.info._Z23softmax_forward_kernel7PfPKfii,"",@"SHT_CUDA_INFO"
	.sectionflags	@""
	.align	4


	//----- nvinfo : EIATTR_CUDA_API_VERSION
	.align		4
        /*0000*/ 	.byte	0x04, 0x37
        /*0002*/ 	.short	(.L_80 - .L_79)
.L_79:
        /*0004*/ 	.word	0x00000082


	//----- nvinfo : EIATTR_KPARAM_INFO
	.align		4
.L_80:
        /*0008*/ 	.byte	0x04, 0x17
        /*000a*/ 	.short	(.L_82 - .L_81)
.L_81:
        /*000c*/ 	.word	0x00000000
        /*0010*/ 	.short	0x0003
        /*0012*/ 	.short	0x0014
        /*0014*/ 	.byte	0x00, 0xf0, 0x11, 0x00


	//----- nvinfo : EIATTR_KPARAM_INFO
	.align		4
.L_82:
        /*0018*/ 	.byte	0x04, 0x17
        /*001a*/ 	.short	(.L_84 - .L_83)
.L_83:
        /*001c*/ 	.word	0x00000000
        /*0020*/ 	.short	0x0002
        /*0022*/ 	.short	0x0010
        /*0024*/ 	.byte	0x00, 0xf0, 0x11, 0x00


	//----- nvinfo : EIATTR_KPARAM_INFO
	.align		4
.L_84:
        /*0028*/ 	.byte	0x04, 0x17
        /*002a*/ 	.short	(.L_86 - .L_85)
.L_85:
        /*002c*/ 	.word	0x00000000
        /*0030*/ 	.short	0x0001
        /*0032*/ 	.short	0x0008
        /*0034*/ 	.byte	0x00, 0xf5, 0x21, 0x00


	//----- nvinfo : EIATTR_KPARAM_INFO
	.align		4
.L_86:
        /*0038*/ 	.byte	0x04, 0x17
        /*003a*/ 	.short	(.L_88 - .L_87)
.L_87:
        /*003c*/ 	.word	0x00000000
        /*0040*/ 	.short	0x0000
        /*0042*/ 	.short	0x0000
        /*0044*/ 	.byte	0x00, 0xf5, 0x21, 0x00


	//----- nvinfo : EIATTR_SPARSE_MMA_MASK
	.align		4
.L_88:
        /*0048*/ 	.byte	0x03, 0x50
        /*004a*/ 	.short	0x0000


	//----- nvinfo : EIATTR_MAXREG_COUNT
	.align		4
        /*004c*/ 	.byte	0x03, 0x1b
        /*004e*/ 	.short	0x00ff


	//----- nvinfo : EIATTR_NUM_BARRIERS
	.align		4
        /*0050*/ 	.byte	0x02, 0x4c
        /*0052*/ 	.byte	0x01
	.zero		1


	//----- nvinfo : EIATTR_MERCURY_ISA_VERSION
	.align		4
        /*0054*/ 	.byte	0x03, 0x5f
        /*0056*/ 	.short	0x0101


	//----- nvinfo : EIATTR_COOP_GROUP_MASK_REGIDS
	.align		4
        /*0058*/ 	.byte	0x04, 0x29
        /*005a*/ 	.short	(.L_90 - .L_89)


	//   ....[0]....
.L_89:
        /*005c*/ 	.word	0xffffffff


	//   ....[1]....
        /*0060*/ 	.word	0xffffffff


	//   ....[2]....
        /*0064*/ 	.word	0xffffffff


	//   ....[3]....
        /*0068*/ 	.word	0xffffffff


	//   ....[4]....
        /*006c*/ 	.word	0xffffffff


	//   ....[5]....
        /*0070*/ 	.word	0xffffffff


	//   ....[6]....
        /*0074*/ 	.word	0xffffffff


	//   ....[7]....
        /*0078*/ 	.word	0xffffffff


	//   ....[8]....
        /*007c*/ 	.word	0xffffffff


	//   ....[9]....
        /*0080*/ 	.word	0xffffffff


	//----- nvinfo : EIATTR_COOP_GROUP_INSTR_OFFSETS
	.align		4
.L_90:
        /*0084*/ 	.byte	0x04, 0x28
        /*0086*/ 	.short	(.L_92 - .L_91)


	//   ....[0]....
.L_91:
        /*0088*/ 	.word	0x00000580


	//   ....[1]....
        /*008c*/ 	.word	0x000005d0


	//   ....[2]....
        /*0090*/ 	.word	0x000005f0


	//   ....[3]....
        /*0094*/ 	.word	0x00000610


	//   ....[4]....
        /*0098*/ 	.word	0x00000630


	//   ....[5]....
        /*009c*/ 	.word	0x00001b10


	//   ....[6]....
        /*00a0*/ 	.word	0x00001b70


	//   ....[7]....
        /*00a4*/ 	.word	0x00001bd0


	//   ....[8]....
        /*00a8*/ 	.word	0x00001c10


	//   ....[9]....
        /*00ac*/ 	.word	0x00001c30


	//----- nvinfo : EIATTR_VRC_CTA_INIT_COUNT
	.align		4
.L_92:
        /*00b0*/ 	.byte	0x02, 0x4a
	.zero		1
	.zero		1


	//----- nvinfo : EIATTR_EXIT_INSTR_OFFSETS
	.align		4
        /*00b4*/ 	.byte	0x04, 0x1c
        /*00b6*/ 	.short	(.L_94 - .L_93)


	//   ....[0]....
.L_93:
        /*00b8*/ 	.word	0x00000100


	//   ....[1]....
        /*00bc*/ 	.word	0x00003120


	//----- nvinfo : EIATTR_CRS_STACK_SIZE
	.align		4
.L_94:
        /*00c0*/ 	.byte	0x04, 0x1e
        /*00c2*/ 	.short	(.L_96 - .L_95)
.L_95:
        /*00c4*/ 	.word	0x00000000


	//----- nvinfo : EIATTR_CBANK_PARAM_SIZE
	.align		4
.L_96:
        /*00c8*/ 	.byte	0x03, 0x19
        /*00ca*/ 	.short	0x0018


	//----- nvinfo : EIATTR_PARAM_CBANK
	.align		4
        /*00cc*/ 	.byte	0x04, 0x0a
        /*00ce*/ 	.short	(.L_98 - .L_97)
	.align		4
.L_97:
        /*00d0*/ 	.word	index@(.nv.constant0._Z23softmax_forward_kernel7PfPKfii)
        /*00d4*/ 	.short	0x0380
        /*00d6*/ 	.short	0x0018


	//----- nvinfo : EIATTR_SW_WAR
	.align		4
.L_98:
        /*00d8*/ 	.byte	0x04, 0x36
        /*00da*/ 	.short	(.L_100 - .L_99)
.L_99:
        /*00dc*/ 	.word	0x00000008
.L_100:


//--------------------- .nv.info._Z28crossentropy_forward_kernel1PfS_Piiii --------------------------
	.section	.nv.info._Z28crossentropy_forward_kernel1PfS_Piiii,"",@"SHT_CUDA_INFO"
	.sectionflags	@""
	.align	4


	//----- nvinfo : EIATTR_CUDA_API_VERSION
	.align		4
        /*0000*/ 	.byte	0x04, 0x37
        /*0002*/ 	.short	(.L_102 - .L_101)
.L_101:
        /*0004*/ 	.word	0x00000082


	//----- nvinfo : EIATTR_KPARAM_INFO
	.align		4
.L_102:
        /*0008*/ 	.byte	0x04, 0x17
        /*000a*/ 	.short	(.L_104 - .L_103)
.L_103:
        /*000c*/ 	.word	0x00000000
        /*0010*/ 	.short	0x0005
        /*0012*/ 	.short	0x0020
        /*0014*/ 	.byte	0x00, 0xf0, 0x11, 0x00


	//----- nvinfo : EIATTR_KPARAM_INFO
	.align		4
.L_104:
        /*0018*/ 	.byte	0x04, 0x17
        /*001a*/ 	.short	(.L_106 - .L_105)
.L_105:
        /*001c*/ 	.word	0x00000000
        /*0020*/ 	.short	0x0004
        /*0022*/ 	.short	0x001c
        /*0024*/ 	.byte	0x00, 0xf0, 0x11, 0x00


	//----- nvinfo : EIATTR_KPARAM_INFO
	.align		4
.L_106:
        /*0028*/ 	.byte	0x04, 0x17
        /*002a*/ 	.short	(.L_108 - .L_107)
.L_107:
        /*002c*/ 	.word	0x00000000
        /*0030*/ 	.short	0x0003
        /*0032*/ 	.short	0x0018
        /*0034*/ 	.byte	0x00, 0xf0, 0x11, 0x00


	//----- nvinfo : EIATTR_KPARAM_INFO
	.align		4
.L_108:
        /*0038*/ 	.byte	0x04, 0x17
        /*003a*/ 	.short	(.L_110 - .L_109)
.L_109:
        /*003c*/ 	.word	0x00000000
        /*0040*/ 	.short	0x0002
        /*0042*/ 	.short	0x0010
        /*0044*/ 	.byte	0x00, 0xf5, 0x21, 0x00


	//----- nvinfo : EIATTR_KPARAM_INFO
	.align		4
.L_110:
        /*0048*/ 	.byte	0x04, 0x17
        /*004a*/ 	.short	(.L_112 - .L_111)
.L_111:
        /*004c*/ 	.word	0x00000000
        /*0050*/ 	.short	0x0001
        /*0052*/ 	.short	0x0008
        /*0054*/ 	.byte	0x00, 0xf5, 0x21, 0x00


	//----- nvinfo : EIATTR_KPARAM_INFO
	.align		4
.L_112:
        /*0058*/ 	.byte	0x04, 0x17
        /*005a*/ 	.short	(.L_114 - .L_113)
.L_113:
        /*005c*/ 	.word	0x00000000
        /*0060*/ 	.short	0x0000
        /*0062*/ 	.short	0x0000
        /*0064*/ 	.byte	0x00, 0xf5, 0x21, 0x00


	//----- nvinfo : EIATTR_SPARSE_MMA_MASK
	.align		4
.L_114:
        /*0068*/ 	.byte	0x03, 0x50
        /*006a*/ 	.short	0x0000


	//----- nvinfo : EIATTR_MAXREG_COUNT
	.align		4
        /*006c*/ 	.byte	0x03, 0x1b
        /*006e*/ 	.short	0x00ff


	//----- nvinfo : EIATTR_MERCURY_ISA_VERSION
	.align		4
        /*0070*/ 	.byte	0x03, 0x5f
        /*0072*/ 	.short	0x0101


	//----- nvinfo : EIATTR_VRC_CTA_INIT_COUNT
	.align		4
        /*0074*/ 	.byte	0x02, 0x4a
	.zero		1
	.zero		1


	//----- nvinfo : EIATTR_EXIT_INSTR_OFFSETS
	.align		4
        /*0078*/ 	.byte	0x04, 0x1c
        /*007a*/ 	.short	(.L_116 - .L_115)


	//   ....[0]....
.L_115:
        /*007c*/ 	.word	0x00000080


	//   ....[1]....
        /*0080*/ 	.word	0x000004c0


	//----- nvinfo : EIATTR_CBANK_PARAM_SIZE
	.align		4
.L_116:
        /*0084*/ 	.byte	0x03, 0x19
        /*0086*/ 	.short	0x0024


	//----- nvinfo : EIATTR_PARAM_CBANK
	.align		4
        /*0088*/ 	.byte	0x04, 0x0a
        /*008a*/ 	.short	(.L_118 - .L_117)
	.align		4
.L_117:
        /*008c*/ 	.word	index@(.nv.constant0._Z28crossentropy_forward_kernel1PfS_Piiii)
        /*0090*/ 	.short	0x0380
        /*0092*/ 	.short	0x0024


	//----- nvinfo : EIATTR_SW_WAR
	.align		4
.L_118:
        /*0094*/ 	.byte	0x04, 0x36
        /*0096*/ 	.short	(.L_120 - .L_119)
.L_119:
        /*0098*/ 	.word	0x00000008
.L_120:


//--------------------- .nv.info._Z11gelu_kernelPfPKfi --------------------------
	.section	.nv.info._Z11gelu_kernelPfPKfi,"",@"SHT_CUDA_INFO"
	.sectionflags	@""
	.align	4


	//----- nvinfo : EIATTR_CUDA_API_VERSION
	.align		4
        /*0000*/ 	.byte	0x04, 0x37
        /*0002*/ 	.short	(.L_122 - .L_121)
.L_121:
        /*0004*/ 	.word	0x00000082


	//----- nvinfo : EIATTR_KPARAM_INFO
	.align		4
.L_122:
        /*0008*/ 	.byte	0x04, 0x17
        /*000a*/ 	.short	(.L_124 - .L_123)
.L_123:
        /*000c*/ 	.word	0x00000000
        /*0010*/ 	.short	0x0002
        /*0012*/ 	.short	0x0010
        /*0014*/ 	.byte	0x00, 0xf0, 0x11, 0x00


	//----- nvinfo : EIATTR_KPARAM_INFO
	.align		4
.L_124:
        /*0018*/ 	.byte	0x04, 0x17
        /*001a*/ 	.short	(.L_126 - .L_125)
.L_125:
        /*001c*/ 	.word	0x00000000
        /*0020*/ 	.short	0x0001
        /*0022*/ 	.short	0x0008
        /*0024*/ 	.byte	0x00, 0xf5, 0x21, 0x00


	//----- nvinfo : EIATTR_KPARAM_INFO
	.align		4
.L_126:
        /*0028*/ 	.byte	0x04, 0x17
        /*002a*/ 	.short	(.L_128 - .L_127)
.L_127:
        /*002c*/ 	.word	0x00000000
        /*0030*/ 	.short	0x0000
        /*0032*/ 	.short	0x0000
        /*0034*/ 	.byte	0x00, 0xf5, 0x21, 0x00


	//----- nvinfo : EIATTR_SPARSE_MMA_MASK
	.align		4
.L_128:
        /*0038*/ 	.byte	0x03, 0x50
        /*003a*/ 	.short	0x0000


	//----- nvinfo : EIATTR_MAXREG_COUNT
	.align		4
        /*003c*/ 	.byte	0x03, 0x1b
        /*003e*/ 	.short	0x00ff


	//----- nvinfo : EIATTR_MERCURY_ISA_VERSION
	.align		4
        /*0040*/ 	.byte	0x03, 0x5f
        /*0042*/ 	.short	0x0101


	//----- nvinfo : EIATTR_VRC_CTA_INIT_COUNT
	.align		4
        /*0044*/ 	.byte	0x02, 0x4a
	.zero		1
	.zero		1


	//----- nvinfo : EIATTR_EXIT_INSTR_OFFSETS
	.align		4
        /*0048*/ 	.byte	0x04, 0x1c
        /*004a*/ 	.short	(.L_130 - .L_129)


	//   ....[0]....
.L_129:
        /*004c*/ 	.word	0x00000070


	//   ....[1]....
        /*0050*/ 	.word	0x00000270


	//----- nvinfo : EIATTR_CBANK_PARAM_SIZE
	.align		4
.L_130:
        /*0054*/ 	.byte	0x03, 0x19
        /*0056*/ 	.short	0x0014


	//----- nvinfo : EIATTR_PARAM_CBANK
	.align		4
        /*0058*/ 	.byte	0x04, 0x0a
        /*005a*/ 	.short	(.L_132 - .L_131)
	.align		4
.L_131:
        /*005c*/ 	.word	index@(.nv.constant0._Z11gelu_kernelPfPKfi)
        /*0060*/ 	.short	0x0380
        /*0062*/ 	.short	0x0014


	//----- nvinfo : EIATTR_SW_WAR
	.align		4
.L_132:
        /*0064*/ 	.byte	0x04, 0x36
        /*0066*/ 	.short	(.L_134 - .L_133)
.L_133:
        /*0068*/ 	.word	0x00000008
.L_134:


//--------------------- .nv.info._Z23residual_forward_kernelPfS_S_i --------------------------
	.section	.nv.info._Z23residual_forward_kernelPfS_S_i,"",@"SHT_CUDA_INFO"
	.sectionflags	@""
	.align	4


	//----- nvinfo : EIATTR_CUDA_API_VERSION
	.align		4
        /*0000*/ 	.byte	0x04, 0x37
        /*0002*/ 	.short	(.L_136 - .L_135)
.L_135:
        /*0004*/ 	.word	0x00000082


	//----- nvinfo : EIATTR_KPARAM_INFO
	.align		4
.L_136:
        /*0008*/ 	.byte	0x04, 0x17
        /*000a*/ 	.short	(.L_138 - .L_137)
.L_137:
        /*000c*/ 	.word	0x00000000
        /*0010*/ 	.short	0x0003
        /*0012*/ 	.short	0x0018
        /*0014*/ 	.byte	0x00, 0xf0, 0x11, 0x00


	//----- nvinfo : EIATTR_KPARAM_INFO
	.align		4
.L_138:
        /*0018*/ 	.byte	0x04, 0x17
        /*001a*/ 	.short	(.L_140 - .L_139)
.L_139:
        /*001c*/ 	.word	0x00000000
        /*0020*/ 	.short	0x0002
        /*0022*/ 	.short	0x0010
        /*0024*/ 	.byte	0x00, 0xf5, 0x21, 0x00


	//----- nvinfo : EIATTR_KPARAM_INFO
	.align		4
.L_140:
        /*0028*/ 	.byte	0x04, 0x17
        /*002a*/ 	.short	(.L_142 - .L_141)
.L_141:
        /*002c*/ 	.word	0x00000000
        /*0030*/ 	.short	0x0001
        /*0032*/ 	.short	0x0008
        /*0034*/ 	.byte	0x00, 0xf5, 0x21, 0x00


	//----- nvinfo : EIATTR_KPARAM_INFO
	.align		4
.L_142:
        /*0038*/ 	.byte	0x04, 0x17
        /*003a*/ 	.short	(.L_144 - .L_143)
.L_143:
        /*003c*/ 	.word	0x00000000
        /*0040*/ 	.short	0x0000
        /*0042*/ 	.short	0x0000
        /*0044*/ 	.byte	0x00, 0xf5, 0x21, 0x00


	//----- nvinfo : EIATTR_SPARSE_MMA_MASK
	.align		4
.L_144:
        /*0048*/ 	.byte	0x03, 0x50
        /*004a*/ 	.short	0x0000


	//----- nvinfo : EIATTR_MAXREG_COUNT
	.align		4
        /*004c*/ 	.byte	0x03, 0x1b
        /*004e*/ 	.short	0x00ff


	//----- nvinfo : EIATTR_MERCURY_ISA_VERSION
	.align		4
        /*0050*/ 	.byte	0x03, 0x5f
        /*0052*/ 	.short	0x0101


	//----- nvinfo : EIATTR_VRC_CTA_INIT_COUNT
	.align		4
        /*0054*/ 	.byte	0x02, 0x4a
	.zero		1
	.zero		1


	//----- nvinfo : EIATTR_EXIT_INSTR_OFFSETS
	.align		4
        /*0058*/ 	.byte	0x04, 0x1c
        /*005a*/ 	.short	(.L_146 - .L_145)


	//   ....[0]....
.L_145:
        /*005c*/ 	.word	0x00000070


	//   ....[1]....
        /*0060*/ 	.word	0x00000130


	//----- nvinfo : EIATTR_CBANK_PARAM_SIZE
	.align		4
.L_146:
        /*0064*/ 	.byte	0x03, 0x19
        /*0066*/ 	.short	0x001c


	//----- nvinfo : EIATTR_PARAM_CBANK
	.align		4
        /*0068*/ 	.byte	0x04, 0x0a
        /*006a*/ 	.short	(.L_148 - .L_147)
	.align		4
.L_147:
        /*006c*/ 	.word	index@(.nv.constant0._Z23residual_forward_kernelPfS_S_i)
        /*0070*/ 	.short	0x0380
        /*0072*/ 	.short	0x001c


	//----- nvinfo : EIATTR_SW_WAR
	.align		4
.L_148:
        /*0074*/ 	.byte	0x04, 0x36
        /*0076*/ 	.short	(.L_150 - .L_149)
.L_149:
        /*0078*/ 	.word	0x00000008
.L_150:


//--------------------- .nv.info._Z23softmax_forward_kernel5PffPKfii --------------------------
	.section	.nv.info._Z23softmax_forward_kernel5PffPKfii,"",@"SHT_CUDA_INFO"
	.sectionflags	@""
	.align	4


	//----- nvinfo : EIATTR_CUDA_API_VERSION
	.align		4
        /*0000*/ 	.byte	0x04, 0x37
        /*0002*/ 	.short	(.L_152 - .L_151)
.L_151:
        /*0004*/ 	.word	0x00000082


	//----- nvinfo : EIATTR_KPARAM_INFO
	.align		4
.L_152:
        /*0008*/ 	.byte	0x04, 0x17
        /*000a*/ 	.short	(.L_154 - .L_153)
.L_153:
        /*000c*/ 	.word	0x00000000
        /*0010*/ 	.short	0x0004
        /*0012*/ 	.short	0x001c
        /*0014*/ 	.byte	0x00, 0xf0, 0x11, 0x00


	//----- nvinfo : EIATTR_KPARAM_INFO
	.align		4
.L_154:
        /*0018*/ 	.byte	0x04, 0x17
        /*001a*/ 	.short	(.L_156 - .L_155)
.L_155:
        /*001c*/ 	.word	0x00000000
        /*0020*/ 	.short	0x0003
        /*0022*/ 	.short	0x0018
        /*0024*/ 	.byte	0x00, 0xf0, 0x11, 0x00


	//----- nvinfo : EIATTR_KPARAM_INFO
	.align		4
.L_156:
        /*0028*/ 	.byte	0x04, 0x17
        /*002a*/ 	.short	(.L_158 - .L_157)
.L_157:
        /*002c*/ 	.word	0x00000000
        /*0030*/ 	.short	0x0002
        /*0032*/ 	.short	0x0010
        /*0034*/ 	.byte	0x00, 0xf5, 0x21, 0x00


	//----- nvinfo : EIATTR_KPARAM_INFO
	.align		4
.L_158:
        /*0038*/ 	.byte	0x04, 0x17
        /*003a*/ 	.short	(.L_160 - .L_159)
.L_159:
        /*003c*/ 	.word	0x00000000
        /*0040*/ 	.short	0x0001
        /*0042*/ 	.short	0x0008
        /*0044*/ 	.byte	0x00, 0xf0, 0x11, 0x00


	//----- nvinfo : EIATTR_KPARAM_INFO
	.align		4
.L_160:
        /*0048*/ 	.byte	0x04, 0x17
        /*004a*/ 	.short	(.L_162 - .L_161)
.L_161:
        /*004c*/ 	.word	0x00000000
        /*0050*/ 	.short	0x0000
        /*0052*/ 	.short	0x0000
        /*0054*/ 	.byte	0x00, 0xf5, 0x21, 0x00


	//----- nvinfo : EIATTR_SPARSE_MMA_MASK
	.align		4
.L_162:
        /*0058*/ 	.byte	0x03, 0x50
        /*005a*/ 	.short	0x0000


	//----- nvinfo : EIATTR_MAXREG_COUNT
	.align		4
        /*005c*/ 	.byte	0x03, 0x1b
        /*005e*/ 	.short	0x00ff


	//----- nvinfo : EIATTR_EXTERNS
	.align		4
        /*0060*/ 	.byte	0x04, 0x0f
        /*0062*/ 	.short	(.L_164 - .L_163)


	//   ....[0]....
	.align		4
.L_163:
        /*0064*/ 	.word	index@(__assertfail)


	//----- nvinfo : EIATTR_MERCURY_ISA_VERSION
	.align		4
.L_164:
        /*0068*/ 	.byte	0x03, 0x5f
        /*006a*/ 	.short	0x0101


	//----- nvinfo : EIATTR_COOP_GROUP_MASK_REGIDS
	.align		4
        /*006c*/ 	.byte	0x04, 0x29
        /*006e*/ 	.short	(.L_166 - .L_165)


	//   ....[0]....
.L_165:
        /*0070*/ 	.word	0xffffffff


	//   ....[1]....
        /*0074*/ 	.word	0xffffffff


	//   ....[2]....
        /*0078*/ 	.word	0xffffffff


	//   ....[3]....
        /*007c*/ 	.word	0xffffffff


	//   ....[4]....
        /*0080*/ 	.word	0xffffffff


	//   ....[5]....
        /*0084*/ 	.word	0xffffffff


	//   ....[6]....
        /*0088*/ 	.word	0xffffffff


	//   ....[7]....
        /*008c*/ 	.word	0xffffffff


	//   ....[8]....
        /*0090*/ 	.word	0xffffffff


	//   ....[9]....
        /*0094*/ 	.word	0xffffffff


	//   ....[10]....
        /*0098*/ 	.word	0x0500000f


	//   ....[11]....
        /*009c*/ 	.word	0x0500000f


	//   ....[12]....
        /*00a0*/ 	.word	0x0500000f


	//   ....[13]....
        /*00a4*/ 	.word	0x0500000f


	//   ....[14]....
        /*00a8*/ 	.word	0x0500000f


	//   ....[15]....
        /*00ac*/ 	.word	0x0500000f


	//   ....[16]....
        /*00b0*/ 	.word	0x0500000f


	//   ....[17]....
        /*00b4*/ 	.word	0x0500000f


	//   ....[18]....
        /*00b8*/ 	.word	0x0500000f


	//   ....[19]....
        /*00bc*/ 	.word	0x0500000f


	//----- nvinfo : EIATTR_COOP_GROUP_INSTR_OFFSETS
	.align		4
.L_166:
        /*00c0*/ 	.byte	0x04, 0x28
        /*00c2*/ 	.short	(.L_168 - .L_167)


	//   ....[0]....
.L_167:
        /*00c4*/ 	.word	0x00001360


	//   ....[1]....
        /*00c8*/ 	.word	0x000013c0


	//   ....[2]....
        /*00cc*/ 	.word	0x000013f0


	//   ....[3]....
        /*00d0*/ 	.word	0x00001420


	//   ....[4]....
        /*00d4*/ 	.word	0x00001450


	//   ....[5]....
        /*00d8*/ 	.word	0x00001530


	//   ....[6]....
        /*00dc*/ 	.word	0x00001550


	//   ....[7]....
        /*00e0*/ 	.word	0x00001570


	//   ....[8]....
        /*00e4*/ 	.word	0x00001590


	//   ....[9]....
        /*00e8*/ 	.word	0x000015b0


	//   ....[10]....
        /*00ec*/ 	.word	0x00001910


	//   ....[11]....
        /*00f0*/ 	.word	0x00001980


	//   ....[12]....
        /*00f4*/ 	.word	0x00001a00


	//   ....[13]....
        /*00f8*/ 	.word	0x00001a70


	//   ....[14]....
        /*00fc*/ 	.word	0x00001af0


	//   ....[15]....
        /*0100*/ 	.word	0x00001c10


	//   ....[16]....
        /*0104*/ 	.word	0x00001c70


	//   ....[17]....
        /*0108*/ 	.word	0x00001cd0


	//   ....[18]....
        /*010c*/ 	.word	0x00001d30


	//   ....[19]....
        /*0110*/ 	.word	0x00001d90


	//----- nvinfo : EIATTR_VRC_CTA_INIT_COUNT
	.align		4
.L_168:
        /*0114*/ 	.byte	0x02, 0x4a
	.zero		1
	.zero		1


	//----- nvinfo : EIATTR_SYSCALL_OFFSETS
	.align		4
        /*0118*/ 	.byte	0x04, 0x46
        /*011a*/ 	.short	(.L_170 - .L_169)


	//   ....[0]....
.L_169:
        /*011c*/ 	.word	0x00000130


	//----- nvinfo : EIATTR_EXIT_INSTR_OFFSETS
	.align		4
.L_170:
        /*0120*/ 	.byte	0x04, 0x1c
        /*0122*/ 	.short	(.L_172 - .L_171)


	//   ....[0]....
.L_171:
        /*0124*/ 	.word	0x00000270


	//   ....[1]....
        /*0128*/ 	.word	0x000015e0


	//   ....[2]....
        /*012c*/ 	.word	0x000018b0


	//----- nvinfo : EIATTR_CRS_STACK_SIZE
	.align		4
.L_172:
        /*0130*/ 	.byte	0x04, 0x1e
        /*0132*/ 	.short	(.L_174 - .L_173)
.L_173:
        /*0134*/ 	.word	0x00000000


	//----- nvinfo : EIATTR_CBANK_PARAM_SIZE
	.align		4
.L_174:
        /*0138*/ 	.byte	0x03, 0x19
        /*013a*/ 	.short	0x0020


	//----- nvinfo : EIATTR_PARAM_CBANK
	.align		4
        /*013c*/ 	.byte	0x04, 0x0a
        /*013e*/ 	.short	(.L_176 - .L_175)
	.align		4
.L_175:
        /*0140*/ 	.word	index@(.nv.constant0._Z23softmax_forward_kernel5PffPKfii)
        /*0144*/ 	.short	0x0380
        /*0146*/ 	.short	0x0020


	//----- nvinfo : EIATTR_SW_WAR
	.align		4
.L_176:
        /*0148*/ 	.byte	0x04, 0x36
        /*014a*/ 	.short	(.L_178 - .L_177)
.L_177:
        /*014c*/ 	.word	0x00000008
.L_178:


//--------------------- .nv.info._Z16unpermute_kernelPfS_iiii --------------------------
	.section	.nv.info._Z16unpermute_kernelPfS_iiii,"",@"SHT_CUDA_INFO"
	.sectionflags	@""
	.align	4


	//----- nvinfo : EIATTR_CUDA_API_VERSION
	.align		4
        /*0000*/ 	.byte	0x04, 0x37
        /*0002*/ 	.short	(.L_180 - .L_179)
.L_179:
        /*0004*/ 	.word	0x00000082


	//----- nvinfo : EIATTR_KPARAM_INFO
	.align		4
.L_180:
        /*0008*/ 	.byte	0x04, 0x17
        /*000a*/ 	.short	(.L_182 - .L_181)
.L_181:
        /*000c*/ 	.word	0x00000000
        /*0010*/ 	.short	0x0005
        /*0012*/ 	.short	0x001c
        /*0014*/ 	.byte	0x00, 0xf0, 0x11, 0x00


	//----- nvinfo : EIATTR_KPARAM_INFO
	.align		4
.L_182:
        /*0018*/ 	.byte	0x04, 0x17
        /*001a*/ 	.short	(.L_184 - .L_183)
.L_183:
        /*001c*/ 	.word	0x00000000
        /*0020*/ 	.short	0x0004
        /*0022*/ 	.short	0x0018
        /*0024*/ 	.byte	0x00, 0xf0, 0x11, 0x00


	//----- nvinfo : EIATTR_KPARAM_INFO
	.align		4
.L_184:
        /*0028*/ 	.byte	0x04, 0x17
        /*002a*/ 	.short	(.L_186 - .L_185)
.L_185:
        /*002c*/ 	.word	0x00000000
        /*0030*/ 	.short	0x0003
        /*0032*/ 	.short	0x0014
        /*0034*/ 	.byte	0x00, 0xf0, 0x11, 0x00


	//----- nvinfo : EIATTR_KPARAM_INFO
	.align		4
.L_186:
        /*0038*/ 	.byte	0x04, 0x17
        /*003a*/ 	.short	(.L_188 - .L_187)
.L_187:
        /*003c*/ 	.word	0x00000000
        /*0040*/ 	.short	0x0002
        /*0042*/ 	.short	0x0010
        /*0044*/ 	.byte	0x00, 0xf0, 0x11, 0x00


	//----- nvinfo : EIATTR_KPARAM_INFO
	.align		4
.L_188:
        /*0048*/ 	.byte	0x04, 0x17
        /*004a*/ 	.short	(.L_190 - .L_189)
.L_189:
        /*004c*/ 	.word	0x00000000
        /*0050*/ 	.short	0x0001
        /*0052*/ 	.short	0x0008
        /*0054*/ 	.byte	0x00, 0xf5, 0x21, 0x00


	//----- nvinfo : EIATTR_KPARAM_INFO
	.align		4
.L_190:
        /*0058*/ 	.byte	0x04, 0x17
        /*005a*/ 	.short	(.L_192 - .L_191)
.L_191:
        /*005c*/ 	.word	0x00000000
        /*0060*/ 	.short	0x0000
        /*0062*/ 	.short	0x0000
        /*0064*/ 	.byte	0x00, 0xf5, 0x21, 0x00


	//----- nvinfo : EIATTR_SPARSE_MMA_MASK
	.align		4
.L_192:
        /*0068*/ 	.byte	0x03, 0x50
        /*006a*/ 	.short	0x0000


	//----- nvinfo : EIATTR_MAXREG_COUNT
	.align		4
        /*006c*/ 	.byte	0x03, 0x1b
        /*006e*/ 	.short	0x00ff


	//----- nvinfo : EIATTR_MERCURY_ISA_VERSION
	.align		4
        /*0070*/ 	.byte	0x03, 0x5f
        /*0072*/ 	.short	0x0101


	//----- nvinfo : EIATTR_VRC_CTA_INIT_COUNT
	.align		4
        /*0074*/ 	.byte	0x02, 0x4a
	.zero		1
	.zero		1


	//----- nvinfo : EIATTR_EXIT_INSTR_OFFSETS
	.align		4
        /*0078*/ 	.byte	0x04, 0x1c
        /*007a*/ 	.short	(.L_194 - .L_193)


	//   ....[0]....
.L_193:
        /*007c*/ 	.word	0x000000b0


	//   ....[1]....
        /*0080*/ 	.word	0x000006b0


	//----- nvinfo : EIATTR_CBANK_PARAM_SIZE
	.align		4
.L_194:
        /*0084*/ 	.byte	0x03, 0x19
        /*0086*/ 	.short	0x0020


	//----- nvinfo : EIATTR_PARAM_CBANK
	.align		4
        /*0088*/ 	.byte	0x04, 0x0a
        /*008a*/ 	.short	(.L_196 - .L_195)
	.align		4
.L_195:
        /*008c*/ 	.word	index@(.nv.constant0._Z16unpermute_kernelPfS_iiii)
        /*0090*/ 	.short	0x0380
        /*0092*/ 	.short	0x0020


	//----- nvinfo : EIATTR_SW_WAR
	.align		4
.L_196:
        /*0094*/ 	.byte	0x04, 0x36
        /*0096*/ 	.short	(.L_198 - .L_197)
.L_197:
        /*0098*/ 	.word	0x00000008
.L_198:


//--------------------- .nv.info._Z14permute_kernelPfS_S_PKfiiii --------------------------
	.section	.nv.info._Z14permute_kernelPfS_S_PKfiiii,"",@"SHT_CUDA_INFO"
	.sectionflags	@""
	.align	4


	//----- nvinfo : EIATTR_CUDA_API_VERSION
	.align		4
        /*0000*/ 	.byte	0x04, 0x37
        /*0002*/ 	.short	(.L_200 - .L_199)
.L_199:
        /*0004*/ 	.word	0x00000082


	//----- nvinfo : EIATTR_KPARAM_INFO
	.align		4
.L_200:
        /*0008*/ 	.byte	0x04, 0x17
        /*000a*/ 	.short	(.L_202 - .L_201)
.L_201:
        /*000c*/ 	.word	0x00000000
        /*0010*/ 	.short	0x0007
        /*0012*/ 	.short	0x002c
        /*0014*/ 	.byte	0x00, 0xf0, 0x11, 0x00


	//----- nvinfo : EIATTR_KPARAM_INFO
	.align		4
.L_202:
        /*0018*/ 	.byte	0x04, 0x17
        /*001a*/ 	.short	(.L_204 - .L_203)
.L_203:
        /*001c*/ 	.word	0x00000000
        /*0020*/ 	.short	0x0006
        /*0022*/ 	.short	0x0028
        /*0024*/ 	.byte	0x00, 0xf0, 0x11, 0x00


	//----- nvinfo : EIATTR_KPARAM_INFO
	.align		4
.L_204:
        /*0028*/ 	.byte	0x04, 0x17
        /*002a*/ 	.short	(.L_206 - .L_205)
.L_205:
        /*002c*/ 	.word	0x00000000
        /*0030*/ 	.short	0x0005
        /*0032*/ 	.short	0x0024
        /*0034*/ 	.byte	0x00, 0xf0, 0x11, 0x00


	//----- nvinfo : EIATTR_KPARAM_INFO
	.align		4
.L_206:
        /*0038*/ 	.byte	0x04, 0x17
        /*003a*/ 	.short	(.L_208 - .L_207)
.L_207:
        /*003c*/ 	.word	0x00000000
        /*0040*/ 	.short	0x0004
        /*0042*/ 	.short	0x0020
        /*0044*/ 	.byte	0x00, 0xf0, 0x11, 0x00


	//----- nvinfo : EIATTR_KPARAM_INFO
	.align		4
.L_208:
        /*0048*/ 	.byte	0x04, 0x17
        /*004a*/ 	.short	(.L_210 - .L_209)
.L_209:
        /*004c*/ 	.word	0x00000000
        /*0050*/ 	.short	0x0003
        /*0052*/ 	.short	0x0018
        /*0054*/ 	.byte	0x00, 0xf5, 0x21, 0x00


	//----- nvinfo : EIATTR_KPARAM_INFO
	.align		4
.L_210:
        /*0058*/ 	.byte	0x04, 0x17
        /*005a*/ 	.short	(.L_212 - .L_211)
.L_211:
        /*005c*/ 	.word	0x00000000
        /*0060*/ 	.short	0x0002
        /*0062*/ 	.short	0x0010
        /*0064*/ 	.byte	0x00, 0xf5, 0x21, 0x00


	//----- nvinfo : EIATTR_KPARAM_INFO
	.align		4
.L_212:
        /*0068*/ 	.byte	0x04, 0x17
        /*006a*/ 	.short	(.L_214 - .L_213)
.L_213:
        /*006c*/ 	.word	0x00000000
        /*0070*/ 	.short	0x0001
        /*0072*/ 	.short	0x0008
        /*0074*/ 	.byte	0x00, 0xf5, 0x21, 0x00


	//----- nvinfo : EIATTR_KPARAM_INFO
	.align		4
.L_214:
        /*0078*/ 	.byte	0x04, 0x17
        /*007a*/ 	.short	(.L_216 - .L_215)
.L_215:
        /*007c*/ 	.word	0x00000000
        /*0080*/ 	.short	0x0000
        /*0082*/ 	.short	0x0000
        /*0084*/ 	.byte	0x00, 0xf5, 0x21, 0x00


	//----- nvinfo : EIATTR_SPARSE_MMA_MASK
	.align		4
.L_216:
        /*0088*/ 	.byte	0x03, 0x50
        /*008a*/ 	.short	0x0000


	//----- nvinfo : EIATTR_MAXREG_COUNT
	.align		4
        /*008c*/ 	.byte	0x03, 0x1b
        /*008e*/ 	.short	0x00ff


	//----- nvinfo : EIATTR_MERCURY_ISA_VERSION
	.align		4
        /*0090*/ 	.byte	0x03, 0x5f
        /*0092*/ 	.short	0x0101


	//----- nvinfo : EIATTR_VRC_CTA_INIT_COUNT
	.align		4
        /*0094*/ 	.byte	0x02, 0x4a
	.zero		1
	.zero		1


	//----- nvinfo : EIATTR_EXIT_INSTR_OFFSETS
	.align		4
        /*0098*/ 	.byte	0x04, 0x1c
        /*009a*/ 	.short	(.L_218 - .L_217)


	//   ....[0]....
.L_217:
        /*009c*/ 	.word	0x000000b0


	//   ....[1]....
        /*00a0*/ 	.word	0x00000770


	//----- nvinfo : EIATTR_CBANK_PARAM_SIZE
	.align		4
.L_218:
        /*00a4*/ 	.byte	0x03, 0x19
        /*00a6*/ 	.short	0x0030


	//----- nvinfo : EIATTR_PARAM_CBANK
	.align		4
        /*00a8*/ 	.byte	0x04, 0x0a
        /*00aa*/ 	.short	(.L_220 - .L_219)
	.align		4
.L_219:
        /*00ac*/ 	.word	index@(.nv.constant0._Z14permute_kernelPfS_S_PKfiiii)
        /*00b0*/ 	.short	0x0380
        /*00b2*/ 	.short	0x0030


	//----- nvinfo : EIATTR_SW_WAR
	.align		4
.L_220:
        /*00b4*/ 	.byte	0x04, 0x36
        /*00b6*/ 	.short	(.L_222 - .L_221)
.L_221:
        /*00b8*/ 	.word	0x00000008
.L_222:


//--------------------- .nv.info._Z8add_biasPfS_iii --------------------------
	.section	.nv.info._Z8add_biasPfS_iii,"",@"SHT_CUDA_INFO"
	.sectionflags	@""
	.align	4


	//----- nvinfo : EIATTR_CUDA_API_VERSION
	.align		4
        /*0000*/ 	.byte	0x04, 0x37
        /*0002*/ 	.short	(.L_224 - .L_223)
.L_223:
        /*0004*/ 	.word	0x00000082


	//----- nvinfo : EIATTR_KPARAM_INFO
	.align		4
.L_224:
        /*0008*/ 	.byte	0x04, 0x17
        /*000a*/ 	.short	(.L_226 - .L_225)
.L_225:
        /*000c*/ 	.word	0x00000000
        /*0010*/ 	.short	0x0004
        /*0012*/ 	.short	0x0018
        /*0014*/ 	.byte	0x00, 0xf0, 0x11, 0x00


	//----- nvinfo : EIATTR_KPARAM_INFO
	.align		4
.L_226:
        /*0018*/ 	.byte	0x04, 0x17
        /*001a*/ 	.short	(.L_228 - .L_227)
.L_227:
        /*001c*/ 	.word	0x00000000
        /*0020*/ 	.short	0x0003
        /*0022*/ 	.short	0x0014
        /*0024*/ 	.byte	0x00, 0xf0, 0x11, 0x00


	//----- nvinfo : EIATTR_KPARAM_INFO
	.align		4
.L_228:
        /*0028*/ 	.byte	0x04, 0x17
        /*002a*/ 	.short	(.L_230 - .L_229)
.L_229:
        /*002c*/ 	.word	0x00000000
        /*0030*/ 	.short	0x0002
        /*0032*/ 	.short	0x0010
        /*0034*/ 	.byte	0x00, 0xf0, 0x11, 0x00


	//----- nvinfo : EIATTR_KPARAM_INFO
	.align		4
.L_230:
        /*0038*/ 	.byte	0x04, 0x17
        /*003a*/ 	.short	(.L_232 - .L_231)
.L_231:
        /*003c*/ 	.word	0x00000000
        /*0040*/ 	.short	0x0001
        /*0042*/ 	.short	0x0008
        /*0044*/ 	.byte	0x00, 0xf5, 0x21, 0x00


	//----- nvinfo : EIATTR_KPARAM_INFO
	.align		4
.L_232:
        /*0048*/ 	.byte	0x04, 0x17
        /*004a*/ 	.short	(.L_234 - .L_233)
.L_233:
        /*004c*/ 	.word	0x00000000
        /*0050*/ 	.short	0x0000
        /*0052*/ 	.short	0x0000
        /*0054*/ 	.byte	0x00, 0xf5, 0x21, 0x00


	//----- nvinfo : EIATTR_SPARSE_MMA_MASK
	.align		4
.L_234:
        /*0058*/ 	.byte	0x03, 0x50
        /*005a*/ 	.short	0x0000


	//----- nvinfo : EIATTR_MAXREG_COUNT
	.align		4
        /*005c*/ 	.byte	0x03, 0x1b
        /*005e*/ 	.short	0x00ff


	//----- nvinfo : EIATTR_MERCURY_ISA_VERSION
	.align		4
        /*0060*/ 	.byte	0x03, 0x5f
        /*0062*/ 	.short	0x0101


	//----- nvinfo : EIATTR_VRC_CTA_INIT_COUNT
	.align		4
        /*0064*/ 	.byte	0x02, 0x4a
	.zero		1
	.zero		1


	//----- nvinfo : EIATTR_EXIT_INSTR_OFFSETS
	.align		4
        /*0068*/ 	.byte	0x04, 0x1c
        /*006a*/ 	.short	(.L_236 - .L_235)


	//   ....[0]....
.L_235:
        /*006c*/ 	.word	0x000000d0


	//   ....[1]....
        /*0070*/ 	.word	0x00000550


	//   ....[2]....
        /*0074*/ 	.word	0x00000b90


	//----- nvinfo : EIATTR_CRS_STACK_SIZE
	.align		4
.L_236:
        /*0078*/ 	.byte	0x04, 0x1e
        /*007a*/ 	.short	(.L_238 - .L_237)
.L_237:
        /*007c*/ 	.word	0x00000000


	//----- nvinfo : EIATTR_CBANK_PARAM_SIZE
	.align		4
.L_238:
        /*0080*/ 	.byte	0x03, 0x19
        /*0082*/ 	.short	0x001c


	//----- nvinfo : EIATTR_PARAM_CBANK
	.align		4
        /*0084*/ 	.byte	0x04, 0x0a
        /*0086*/ 	.short	(.L_240 - .L_239)
	.align		4
.L_239:
        /*0088*/ 	.word	index@(.nv.constant0._Z8add_biasPfS_iii)
        /*008c*/ 	.short	0x0380
        /*008e*/ 	.short	0x001c


	//----- nvinfo : EIATTR_SW_WAR
	.align		4
.L_240:
        /*0090*/ 	.byte	0x04, 0x36
        /*0092*/ 	.short	(.L_242 - .L_241)
.L_241:
        /*0094*/ 	.word	0x00000008
.L_242:


//--------------------- .nv.info._Z25layernorm_forward_kernel3PfS_S_PKfS1_S1_ii --------------------------
	.section	.nv.info._Z25layernorm_forward_kernel3PfS_S_PKfS1_S1_ii,"",@"SHT_CUDA_INFO"
	.sectionflags	@""
	.align	4


	//----- nvinfo : EIATTR_CUDA_API_VERSION
	.align		4
        /*0000*/ 	.byte	0x04, 0x37
        /*0002*/ 	.short	(.L_244 - .L_243)
.L_243:
        /*0004*/ 	.word	0x00000082


	//----- nvinfo : EIATTR_KPARAM_INFO
	.align		4
.L_244:
        /*0008*/ 	.byte	0x04, 0x17
        /*000a*/ 	.short	(.L_246 - .L_245)
.L_245:
        /*000c*/ 	.word	0x00000000
        /*0010*/ 	.short	0x0007
        /*0012*/ 	.short	0x0034
        /*0014*/ 	.byte	0x00, 0xf0, 0x11, 0x00


	//----- nvinfo : EIATTR_KPARAM_INFO
	.align		4
.L_246:
        /*0018*/ 	.byte	0x04, 0x17
        /*001a*/ 	.short	(.L_248 - .L_247)
.L_247:
        /*001c*/ 	.word	0x00000000
        /*0020*/ 	.short	0x0006
        /*0022*/ 	.short	0x0030
        /*0024*/ 	.byte	0x00, 0xf0, 0x11, 0x00


	//----- nvinfo : EIATTR_KPARAM_INFO
	.align		4
.L_248:
        /*0028*/ 	.byte	0x04, 0x17
        /*002a*/ 	.short	(.L_250 - .L_249)
.L_249:
        /*002c*/ 	.word	0x00000000
        /*0030*/ 	.short	0x0005
        /*0032*/ 	.short	0x0028
        /*0034*/ 	.byte	0x00, 0xf5, 0x21, 0x00


	//----- nvinfo : EIATTR_KPARAM_INFO
	.align		4
.L_250:
        /*0038*/ 	.byte	0x04, 0x17
        /*003a*/ 	.short	(.L_252 - .L_251)
.L_251:
        /*003c*/ 	.word	0x00000000
        /*0040*/ 	.short	0x0004
        /*0042*/ 	.short	0x0020
        /*0044*/ 	.byte	0x00, 0xf5, 0x21, 0x00


	//----- nvinfo : EIATTR_KPARAM_INFO
	.align		4
.L_252:
        /*0048*/ 	.byte	0x04, 0x17
        /*004a*/ 	.short	(.L_254 - .L_253)
.L_253:
        /*004c*/ 	.word	0x00000000
        /*0050*/ 	.short	0x0003
        /*0052*/ 	.short	0x0018
        /*0054*/ 	.byte	0x00, 0xf5, 0x21, 0x00


	//----- nvinfo : EIATTR_KPARAM_INFO
	.align		4
.L_254:
        /*0058*/ 	.byte	0x04, 0x17
        /*005a*/ 	.short	(.L_256 - .L_255)
.L_255:
        /*005c*/ 	.word	0x00000000
        /*0060*/ 	.short	0x0002
        /*0062*/ 	.short	0x0010
        /*0064*/ 	.byte	0x00, 0xf5, 0x21, 0x00


	//----- nvinfo : EIATTR_KPARAM_INFO
	.align		4
.L_256:
        /*0068*/ 	.byte	0x04, 0x17
        /*006a*/ 	.short	(.L_258 - .L_257)
.L_257:
        /*006c*/ 	.word	0x00000000
        /*0070*/ 	.short	0x0001
        /*0072*/ 	.short	0x0008
        /*0074*/ 	.byte	0x00, 0xf5, 0x21, 0x00


	//----- nvinfo : EIATTR_KPARAM_INFO
	.align		4
.L_258:
        /*0078*/ 	.byte	0x04, 0x17
        /*007a*/ 	.short	(.L_260 - .L_259)
.L_259:
        /*007c*/ 	.word	0x00000000
        /*0080*/ 	.short	0x0000
        /*0082*/ 	.short	0x0000
        /*0084*/ 	.byte	0x00, 0xf5, 0x21, 0x00


	//----- nvinfo : EIATTR_SPARSE_MMA_MASK
	.align		4
.L_260:
        /*0088*/ 	.byte	0x03, 0x50
        /*008a*/ 	.short	0x0000


	//----- nvinfo : EIATTR_MAXREG_COUNT
	.align		4
        /*008c*/ 	.byte	0x03, 0x1b
        /*008e*/ 	.short	0x00ff


	//----- nvinfo : EIATTR_MERCURY_ISA_VERSION
	.align		4
        /*0090*/ 	.byte	0x03, 0x5f
        /*0092*/ 	.short	0x0101


	//----- nvinfo : EIATTR_COOP_GROUP_MASK_REGIDS
	.align		4
        /*0094*/ 	.byte	0x04, 0x29
        /*0096*/ 	.short	(.L_262 - .L_261)


	//   ....[0]....
.L_261:
        /*0098*/ 	.word	0xffffffff


	//   ....[1]....
        /*009c*/ 	.word	0xffffffff


	//   ....[2]....
        /*00a0*/ 	.word	0xffffffff


	//   ....[3]....
        /*00a4*/ 	.word	0xffffffff


	//   ....[4]....
        /*00a8*/ 	.word	0xffffffff


	//   ....[5]....
        /*00ac*/ 	.word	0xffffffff


	//   ....[6]....
        /*00b0*/ 	.word	0xffffffff


	//   ....[7]....
        /*00b4*/ 	.word	0xffffffff


	//   ....[8]....
        /*00b8*/ 	.word	0xffffffff


	//   ....[9]....
        /*00bc*/ 	.word	0xffffffff


	//----- nvinfo : EIATTR_COOP_GROUP_INSTR_OFFSETS
	.align		4
.L_262:
        /*00c0*/ 	.byte	0x04, 0x28
        /*00c2*/ 	.short	(.L_264 - .L_263)


	//   ....[0]....
.L_263:
        /*00c4*/ 	.word	0x00000920


	//   ....[1]....
        /*00c8*/ 	.word	0x00000980


	//   ....[2]....
        /*00cc*/ 	.word	0x000009c0


	//   ....[3]....
        /*00d0*/ 	.word	0x000009e0


	//   ....[4]....
        /*00d4*/ 	.word	0x00000a00


	//   ....[5]....
        /*00d8*/ 	.word	0x000014a0


	//   ....[6]....
        /*00dc*/ 	.word	0x00001500


	//   ....[7]....
        /*00e0*/ 	.word	0x00001520


	//   ....[8]....
        /*00e4*/ 	.word	0x00001540


	//   ....[9]....
        /*00e8*/ 	.word	0x00001560


	//----- nvinfo : EIATTR_VRC_CTA_INIT_COUNT
	.align		4
.L_264:
        /*00ec*/ 	.byte	0x02, 0x4a
	.zero		1
	.zero		1


	//----- nvinfo : EIATTR_EXIT_INSTR_OFFSETS
	.align		4
        /*00f0*/ 	.byte	0x04, 0x1c
        /*00f2*/ 	.short	(.L_266 - .L_265)


	//   ....[0]....
.L_265:
        /*00f4*/ 	.word	0x00000130


	//   ....[1]....
        /*00f8*/ 	.word	0x00001700


	//   ....[2]....
        /*00fc*/ 	.word	0x00001cc0


	//   ....[3]....
        /*0100*/ 	.word	0x00001fd0


	//   ....[4]....
        /*0104*/ 	.word	0x00002200


	//   ....[5]....
        /*0108*/ 	.word	0x00002360


	//----- nvinfo : EIATTR_CRS_STACK_SIZE
	.align		4
.L_266:
        /*010c*/ 	.byte	0x04, 0x1e
        /*010e*/ 	.short	(.L_268 - .L_267)
.L_267:
        /*0110*/ 	.word	0x00000000


	//----- nvinfo : EIATTR_CBANK_PARAM_SIZE
	.align		4
.L_268:
        /*0114*/ 	.byte	0x03, 0x19
        /*0116*/ 	.short	0x0038


	//----- nvinfo : EIATTR_PARAM_CBANK
	.align		4
        /*0118*/ 	.byte	0x04, 0x0a
        /*011a*/ 	.short	(.L_270 - .L_269)
	.align		4
.L_269:
        /*011c*/ 	.word	index@(.nv.constant0._Z25layernorm_forward_kernel3PfS_S_PKfS1_S1_ii)
        /*0120*/ 	.short	0x0380
        /*0122*/ 	.short	0x0038


	//----- nvinfo : EIATTR_SW_WAR
	.align		4
.L_270:
        /*0124*/ 	.byte	0x04, 0x36
        /*0126*/ 	.short	(.L_272 - .L_271)
.L_271:
        /*0128*/ 	.word	0x00000008
.L_272:


//--------------------- .nv.info._Z23encoder_forward_kernel2PfPiS_S_iii --------------------------
	.section	.nv.info._Z23encoder_forward_kernel2PfPiS_S_iii,"",@"SHT_CUDA_INFO"
	.sectionflags	@""
	.align	4


	//----- nvinfo : EIATTR_CUDA_API_VERSION
	.align		4
        /*0000*/ 	.byte	0x04, 0x37
        /*0002*/ 	.short	(.L_274 - .L_273)
.L_273:
        /*0004*/ 	.word	0x00000082


	//----- nvinfo : EIATTR_KPARAM_INFO
	.align		4
.L_274:
        /*0008*/ 	.byte	0x04, 0x17
        /*000a*/ 	.short	(.L_276 - .L_275)
.L_275:
        /*000c*/ 	.word	0x00000000
        /*0010*/ 	.short	0x0006
        /*0012*/ 	.short	0x0028
        /*0014*/ 	.byte	0x00, 0xf0, 0x11, 0x00


	//----- nvinfo : EIATTR_KPARAM_INFO
	.align		4
.L_276:
        /*0018*/ 	.byte	0x04, 0x17
        /*001a*/ 	.short	(.L_278 - .L_277)
.L_277:
        /*001c*/ 	.word	0x00000000
        /*0020*/ 	.short	0x0005
        /*0022*/ 	.short	0x0024
        /*0024*/ 	.byte	0x00, 0xf0, 0x11, 0x00


	//----- nvinfo : EIATTR_KPARAM_INFO
	.align		4
.L_278:
        /*0028*/ 	.byte	0x04, 0x17
        /*002a*/ 	.short	(.L_280 - .L_279)
.L_279:
        /*002c*/ 	.word	0x00000000
        /*0030*/ 	.short	0x0004
        /*0032*/ 	.short	0x0020
        /*0034*/ 	.byte	0x00, 0xf0, 0x11, 0x00


	//----- nvinfo : EIATTR_KPARAM_INFO
	.align		4
.L_280:
        /*0038*/ 	.byte	0x04, 0x17
        /*003a*/ 	.short	(.L_282 - .L_281)
.L_281:
        /*003c*/ 	.word	0x00000000
        /*0040*/ 	.short	0x0003
        /*0042*/ 	.short	0x0018
        /*0044*/ 	.byte	0x00, 0xf5, 0x21, 0x00


	//----- nvinfo : EIATTR_KPARAM_INFO
	.align		4
.L_282:
        /*0048*/ 	.byte	0x04, 0x17
        /*004a*/ 	.short	(.L_284 - .L_283)
.L_283:
        /*004c*/ 	.word	0x00000000
        /*0050*/ 	.short	0x0002
        /*0052*/ 	.short	0x0010
        /*0054*/ 	.byte	0x00, 0xf5, 0x21, 0x00


	//----- nvinfo : EIATTR_KPARAM_INFO
	.align		4
.L_284:
        /*0058*/ 	.byte	0x04, 0x17
        /*005a*/ 	.short	(.L_286 - .L_285)
.L_285:
        /*005c*/ 	.word	0x00000000
        /*0060*/ 	.short	0x0001
        /*0062*/ 	.short	0x0008
        /*0064*/ 	.byte	0x00, 0xf5, 0x21, 0x00


	//----- nvinfo : EIATTR_KPARAM_INFO
	.align		4
.L_286:
        /*0068*/ 	.byte	0x04, 0x17
        /*006a*/ 	.short	(.L_288 - .L_287)
.L_287:
        /*006c*/ 	.word	0x00000000
        /*0070*/ 	.short	0x0000
        /*0072*/ 	.short	0x0000
        /*0074*/ 	.byte	0x00, 0xf5, 0x21, 0x00


	//----- nvinfo : EIATTR_SPARSE_MMA_MASK
	.align		4
.L_288:
        /*0078*/ 	.byte	0x03, 0x50
        /*007a*/ 	.short	0x0000


	//----- nvinfo : EIATTR_MAXREG_COUNT
	.align		4
        /*007c*/ 	.byte	0x03, 0x1b
        /*007e*/ 	.short	0x00ff


	//----- nvinfo : EIATTR_MERCURY_ISA_VERSION
	.align		4
        /*0080*/ 	.byte	0x03, 0x5f
        /*0082*/ 	.short	0x0101


	//----- nvinfo : EIATTR_VRC_CTA_INIT_COUNT
	.align		4
        /*0084*/ 	.byte	0x02, 0x4a
	.zero		1
	.zero		1


	//----- nvinfo : EIATTR_EXIT_INSTR_OFFSETS
	.align		4
        /*0088*/ 	.byte	0x04, 0x1c
        /*008a*/ 	.short	(.L_290 - .L_289)


	//   ....[0]....
.L_289:
        /*008c*/ 	.word	0x000000a0


	//   ....[1]....
        /*0090*/ 	.word	0x00000550


	//----- nvinfo : EIATTR_CBANK_PARAM_SIZE
	.align		4
.L_290:
        /*0094*/ 	.byte	0x03, 0x19
        /*0096*/ 	.short	0x002c


	//----- nvinfo : EIATTR_PARAM_CBANK
	.align		4
        /*0098*/ 	.byte	0x04, 0x0a
        /*009a*/ 	.short	(.L_292 - .L_291)
	.align		4
.L_291:
        /*009c*/ 	.word	index@(.nv.constant0._Z23encoder_forward_kernel2PfPiS_S_iii)
        /*00a0*/ 	.short	0x0380
        /*00a2*/ 	.short	0x002c


	//----- nvinfo : EIATTR_SW_WAR
	.align		4
.L_292:
        /*00a4*/ 	.byte	0x04, 0x36
        /*00a6*/ 	.short	(.L_294 - .L_293)
.L_293:
        /*00a8*/ 	.word	0x00000008
.L_294:


//--------------------- .nv.callgraph             --------------------------
	.section	.nv.callgraph,"",@"SHT_CUDA_CALLGRAPH"
	.align	4
	.sectionentsize	8
	.align		4
        /*0000*/ 	.word	0x00000000
	.align		4
        /*0004*/ 	.word	0xffffffff
	.align		4
        /*0008*/ 	.word	index@(_Z23softmax_forward_kernel5PffPKfii)
	.align		4
        /*000c*/ 	.word	index@(__assertfail)
	.align		4
        /*0010*/ 	.word	0x00000000
	.align		4
        /*0014*/ 	.word	0xfffffffe
	.align		4
        /*0018*/ 	.word	0x00000000
	.align		4
        /*001c*/ 	.word	0xfffffffd
	.align		4
        /*0020*/ 	.word	0x00000000
	.align		4
        /*0024*/ 	.word	0xfffffffc


//--------------------- .nv.constant4             --------------------------
	.section	.nv.constant4,"a",@progbits
	.align	8
	.align		8
.nv.constant4:
        /*0000*/ 	.dword	__unnamed_1
	.align		8
        /*0008*/ 	.dword	_ZN34_INTERNAL_d4ac1e39_4_k_cu_5c650d564cuda3std3__436_GLOBAL__N__d4ac1e39_4_k_cu_5c650d566ignoreE
	.align		8
        /*0010*/ 	.dword	_ZN34_INTERNAL_d4ac1e39_4_k_cu_5c650d564cuda3std3__45__cpo5beginE
	.align		8
        /*0018*/ 	.dword	_ZN34_INTERNAL_d4ac1e39_4_k_cu_5c650d564cuda3std3__45__cpo3endE
	.align		8
        /*0020*/ 	.dword	_ZN34_INTERNAL_d4ac1e39_4_k_cu_5c650d564cuda3std3__45__cpo6cbeginE
	.align		8
        /*0028*/ 	.dword	_ZN34_INTERNAL_d4ac1e39_4_k_cu_5c650d564cuda3std3__45__cpo4cendE
	.align		8
        /*0030*/ 	.dword	_ZN34_INTERNAL_d4ac1e39_4_k_cu_5c650d564cuda3std3__419piecewise_constructE
	.align		8
        /*0038*/ 	.dword	_ZN34_INTERNAL_d4ac1e39_4_k_cu_5c650d564cuda3std3__48in_placeE
	.align		8
        /*0040*/ 	.dword	_ZN34_INTERNAL_d4ac1e39_4_k_cu_5c650d564cuda3std6ranges3__45__cpo4swapE
	.align		8
        /*0048*/ 	.dword	_ZN34_INTERNAL_d4ac1e39_4_k_cu_5c650d564cuda3std6ranges3__45__cpo9iter_moveE
	.align		8
        /*0050*/ 	.dword	_ZN34_INTERNAL_d4ac1e39_4_k_cu_5c650d564cuda3std6ranges3__45__cpo7advanceE
	.align		8
        /*0058*/ 	.dword	$str
	.align		8
        /*0060*/ 	.dword	$str$1
	.align		8
        /*0068*/ 	.dword	__assertfail


//--------------------- .text._Z23softmax_forward_kernel7PfPKfii --------------------------
	.section	.text._Z23softmax_forward_kernel7PfPKfii,"ax",@progbits
	.align	128
        .global         _Z23softmax_forward_kernel7PfPKfii
        .type           _Z23softmax_forward_kernel7PfPKfii,@function
        .size           _Z23softmax_forward_kernel7PfPKfii,(.L_x_153 - _Z23softmax_forward_kernel7PfPKfii)
        .other          _Z23softmax_forward_kernel7PfPKfii,@"STO_CUDA_ENTRY STV_DEFAULT"
_Z23softmax_forward_kernel7PfPKfii:
.text._Z23softmax_forward_kernel7PfPKfii:
[----:B------:R-:W-:Y:S01]  /*0000*/  LDC R1, c[0x0][0x37c] ;  /* 0x0000df00ff017b82 */ /* 0x000fe20000000800 */
[----:B------:R-:W0:Y:S07]  /*0010*/  S2R R13, SR_TID.X ;  /* 0x00000000000d7919 */ /* 0x000e2e0000002100 */
[----:B------:R-:W1:Y:S01]  /*0020*/  LDC R12, c[0x0][0x360] ;  /* 0x0000d800ff0c7b82 */ /* 0x000e620000000800 */
[----:B------:R-:W0:Y:S01]  /*0030*/  LDCU UR5, c[0x0][0x394] ;  /* 0x00007280ff0577ac */ /* 0x000e220008000800 */
[----:B------:R-:W-:Y:S01]  /*0040*/  MOV R3, 0x400 ;  /* 0x0000040000037802 */ /* 0x000fe20000000f00 */
[----:B------:R-:W2:Y:S01]  /*0050*/  S2R R0, SR_CgaCtaId ;  /* 0x0000000000007919 */ /* 0x000ea20000008800 */
[----:B0-----:R-:W-:-:S02]  /*0060*/  ISETP.GE.AND P0, PT, R13, UR5, PT ;  /* 0x000000050d007c0c */ /* 0x001fc4000bf06270 */
[----:B------:R-:W-:Y:S02]  /*0070*/  SHF.R.U32.HI R2, RZ, 0x5, R13 ;  /* 0x00000005ff027819 */ /* 0x000fe4000001160d */
[----:B--2---:R-:W-:Y:S02]  /*0080*/  LEA R3, R0, R3, 0x18 ;  /* 0x0000000300037211 */ /* 0x004fe400078ec0ff */
[----:B-1----:R-:W-:-:S05]  /*0090*/  SHF.R.U32.HI R0, RZ, 0x5, R12 ;  /* 0x00000005ff007819 */ /* 0x002fca000001160c */
[--C-:B------:R-:W-:Y:S02]  /*00a0*/  IMAD R5, R0, 0x4, R3.reuse ;  /* 0x0000000400057824 */ /* 0x100fe400078e0203 */
[----:B------:R-:W-:Y:S02]  /*00b0*/  @P0 IMAD.MOV.U32 R7, RZ, RZ, -0x800000 ;  /* 0xff800000ff070424 */ /* 0x000fe400078e00ff */
[C---:B------:R-:W-:Y:S02]  /*00c0*/  @P0 IMAD R4, R2.reuse, 0x4, R3 ;  /* 0x0000000402040824 */ /* 0x040fe400078e0203 */
[----:B------:R-:W-:-:S03]  /*00d0*/  @P0 IMAD R5, R2, 0x4, R5 ;  /* 0x0000000402050824 */ /* 0x000fc600078e0205 */
[----:B------:R0:W-:Y:S04]  /*00e0*/  @P0 STS [R4], R7 ;  /* 0x0000000704000388 */ /* 0x0001e80000000800 */
[----:B------:R0:W-:Y:S01]  /*00f0*/  @P0 STS [R5], RZ ;  /* 0x000000ff05000388 */ /* 0x0001e20000000800 */
[----:B------:R-:W-:Y:S05]  /*0100*/  @P0 EXIT ;  /* 0x000000000000094d */ /* 0x000fea0003800000 */
[----:B------:R-:W1:Y:S01]  /*0110*/  S2UR UR4, SR_CTAID.X ;  /* 0x00000000000479c3 */ /* 0x000e620000002500 */
[----:B------:R-:W-:Y:S01]  /*0120*/  BSSY.RECONVERGENT B0, `(.L_x_0) ;  /* 0x0000045000007945 */ /* 0x000fe20003800200 */
[----:B0-----:R-:W-:Y:S01]  /*0130*/  IMAD.MOV.U32 R4, RZ, RZ, -0x800000 ;  /* 0xff800000ff047424 */ /* 0x001fe200078e00ff */
[----:B------:R-:W0:Y:S01]  /*0140*/  LDCU.64 UR10, c[0x0][0x358] ;  /* 0x00006b00ff0a77ac */ /* 0x000e220008000a00 */
[----:B------:R-:W-:Y:S01]  /*0150*/  IMAD.MOV.U32 R5, RZ, RZ, R13 ;  /* 0x000000ffff057224 */ /* 0x000fe200078e000d */
[----:B------:R-:W2:Y:S01]  /*0160*/  LDCU.64 UR6, c[0x0][0x388] ;  /* 0x00007100ff0677ac */ /* 0x000ea20008000a00 */
[----:B------:R-:W-:Y:S02]  /*0170*/  UIADD3 UR8, UPT, UPT, UR5, -0x1, URZ ;  /* 0xffffffff05087890 */ /* 0x000fe4000fffe0ff */
[----:B012---:R-:W-:-:S12]  /*0180*/  UIMAD UR4, UR4, UR5, URZ ;  /* 0x00000005040472a4 */ /* 0x007fd8000f8e02ff */
.L_x_1:
[----:B------:R-:W-:Y:S01]  /*0190*/  IMAD.IADD R7, R12, 0x1, R5 ;  /* 0x000000010c077824 */ /* 0x000fe200078e0205 */
[----:B------:R-:W-:-:S04]  /*01a0*/  VIMNMX.U32 R5, PT, PT, R5, UR8, PT ;  /* 0x0000000805057c48 */ /* 0x000fc8000bfe0000 */
[C---:B------:R-:W-:Y:S01]  /*01b0*/  VIMNMX.U32 R6, PT, PT, R7.reuse, UR8, PT ;  /* 0x0000000807067c48 */ /* 0x040fe2000bfe0000 */
[--C-:B------:R-:W-:Y:S01]  /*01c0*/  IMAD.IADD R7, R7, 0x1, R12.reuse ;  /* 0x0000000107077824 */ /* 0x100fe200078e020c */
[----:B------:R-:W-:Y:S02]  /*01d0*/  IADD3 R11, P0, PT, R5, UR4, RZ ;  /* 0x00000004050b7c10 */ /* 0x000fe4000ff1e0ff */
[----:B------:R-:W-:Y:S01]  /*01e0*/  IADD3 R8, P1, PT, R6, UR4, RZ ;  /* 0x0000000406087c10 */ /* 0x000fe2000ff3e0ff */
[C---:B------:R-:W-:Y:S01]  /*01f0*/  IMAD.IADD R9, R7.reuse, 0x1, R12 ;  /* 0x0000000107097824 */ /* 0x040fe200078e020c */
[----:B------:R-:W-:Y:S01]  /*0200*/  VIMNMX.U32 R5, PT, PT, R7, UR8, PT ;  /* 0x0000000807057c48 */ /* 0x000fe2000bfe0000 */
[----:B------:R-:W-:Y:S01]  /*0210*/  IMAD.X R14, RZ, RZ, RZ, P0 ;  /* 0x000000ffff0e7224 */ /* 0x000fe200000e06ff */
[----:B------:R-:W-:Y:S01]  /*0220*/  LEA R10, P0, R11, UR6, 0x2 ;  /* 0x000000060b0a7c11 */ /* 0x000fe2000f8010ff */
[----:B------:R-:W-:Y:S01]  /*0230*/  IMAD.X R15, RZ, RZ, RZ, P1 ;  /* 0x000000ffff0f7224 */ /* 0x000fe200008e06ff */
[----:B------:R-:W-:-:S02]  /*0240*/  LEA R6, P1, R8, UR6, 0x2 ;  /* 0x0000000608067c11 */ /* 0x000fc4000f8210ff */
[----:B------:R-:W-:Y:S02]  /*0250*/  LEA.HI.X R11, R11, UR7, R14, 0x2, P0 ;  /* 0x000000070b0b7c11 */ /* 0x000fe400080f140e */
[----:B------:R-:W-:Y:S02]  /*0260*/  IADD3 R16, P0, PT, R5, UR4, RZ ;  /* 0x0000000405107c10 */ /* 0x000fe4000ff1e0ff */
[----:B------:R-:W-:Y:S01]  /*0270*/  LEA.HI.X R7, R8, UR7, R15, 0x2, P1 ;  /* 0x0000000708077c11 */ /* 0x000fe200088f140f */
[C-C-:B------:R-:W-:Y:S01]  /*0280*/  IMAD.IADD R15, R9.reuse, 0x1, R12.reuse ;  /* 0x00000001090f7824 */ /* 0x140fe200078e020c */
[----:B------:R-:W-:Y:S01]  /*0290*/  VIMNMX.U32 R14, PT, PT, R9, UR8, PT ;  /* 0x00000008090e7c48 */ /* 0x000fe2000bfe0000 */
[----:B------:R-:W-:Y:S01]  /*02a0*/  IMAD.X R9, RZ, RZ, RZ, P0 ;  /* 0x000000ffff097224 */ /* 0x000fe200000e06ff */
[----:B------:R-:W-:Y:S01]  /*02b0*/  LEA R8, P0, R16, UR6, 0x2 ;  /* 0x0000000610087c11 */ /* 0x000fe2000f8010ff */
[----:B------:R0:W2:Y:S01]  /*02c0*/  LDG.E R5, desc[UR10][R10.64] ;  /* 0x0000000a0a057981 */ /* 0x0000a2000c1e1900 */
[----:B------:R-:W-:Y:S01]  /*02d0*/  IADD3 R19, P1, PT, R14, UR4, RZ ;  /* 0x000000040e137c10 */ /* 0x000fe2000ff3e0ff */
[C---:B------:R-:W-:Y:S01]  /*02e0*/  IMAD.IADD R17, R15.reuse, 0x1, R12 ;  /* 0x000000010f117824 */ /* 0x040fe200078e020c */
[----:B------:R-:W-:Y:S01]  /*02f0*/  LEA.HI.X R9, R16, UR7, R9, 0x2, P0 ;  /* 0x0000000710097c11 */ /* 0x000fe200080f1409 */
[----:B------:R1:W2:Y:S01]  /*0300*/  LDG.E R18, desc[UR10][R6.64] ;  /* 0x0000000a06127981 */ /* 0x0002a2000c1e1900 */
[----:B------:R-:W-:Y:S01]  /*0310*/  VIMNMX.U32 R16, PT, PT, R15, UR8, PT ;  /* 0x000000080f107c48 */ /* 0x000fe2000bfe0000 */
[----:B------:R-:W-:Y:S01]  /*0320*/  IMAD.X R22, RZ, RZ, RZ, P1 ;  /* 0x000000ffff167224 */ /* 0x000fe200008e06ff */
[----:B------:R-:W-:-:S02]  /*0330*/  LEA R14, P0, R19, UR6, 0x2 ;  /* 0x00000006130e7c11 */ /* 0x000fc4000f8010ff */
[----:B------:R-:W-:Y:S02]  /*0340*/  IADD3 R20, P1, PT, R16, UR4, RZ ;  /* 0x0000000410147c10 */ /* 0x000fe4000ff3e0ff */
[C---:B------:R-:W-:Y:S01]  /*0350*/  VIMNMX.U32 R16, PT, PT, R17.reuse, UR8, PT ;  /* 0x0000000811107c48 */ /* 0x040fe2000bfe0000 */
[----:B------:R-:W-:Y:S01]  /*0360*/  IMAD.IADD R17, R17, 0x1, R12 ;  /* 0x0000000111117824 */ /* 0x000fe200078e020c */
[----:B------:R-:W-:Y:S01]  /*0370*/  LEA.HI.X R15, R19, UR7, R22, 0x2, P0 ;  /* 0x00000007130f7c11 */ /* 0x000fe200080f1416 */
[----:B0-----:R-:W-:Y:S01]  /*0380*/  IMAD.X R11, RZ, RZ, RZ, P1 ;  /* 0x000000ffff0b7224 */ /* 0x001fe200008e06ff */
[C---:B------:R-:W-:Y:S01]  /*0390*/  LEA R10, P0, R20.reuse, UR6, 0x2 ;  /* 0x00000006140a7c11 */ /* 0x040fe2000f8010ff */
[C---:B------:R-:W-:Y:S01]  /*03a0*/  IMAD.IADD R21, R17.reuse, 0x1, R12 ;  /* 0x0000000111157824 */ /* 0x040fe200078e020c */
[----:B------:R-:W-:Y:S01]  /*03b0*/  VIMNMX.U32 R17, PT, PT, R17, UR8, PT ;  /* 0x0000000811117c48 */ /* 0x000fe2000bfe0000 */
[----:B------:R0:W3:Y:S01]  /*03c0*/  LDG.E R19, desc[UR10][R8.64] ;  /* 0x0000000a08137981 */ /* 0x0000e2000c1e1900 */
[----:B------:R-:W-:-:S02]  /*03d0*/  LEA.HI.X R11, R20, UR7, R11, 0x2, P0 ;  /* 0x00000007140b7c11 */ /* 0x000fc400080f140b */
[----:B------:R-:W-:Y:S01]  /*03e0*/  IADD3 R20, P0, PT, R16, UR4, RZ ;  /* 0x0000000410147c10 */ /* 0x000fe2000ff1e0ff */
[----:B------:R-:W3:Y:S01]  /*03f0*/  LDG.E R14, desc[UR10][R14.64] ;  /* 0x0000000a0e0e7981 */ /* 0x000ee2000c1e1900 */
[----:B-1----:R-:W-:Y:S02]  /*0400*/  VIMNMX.U32 R6, PT, PT, R21, UR8, PT ;  /* 0x0000000815067c48 */ /* 0x002fe4000bfe0000 */
[----:B------:R-:W-:Y:S01]  /*0410*/  IADD3 R22, P1, PT, R17, UR4, RZ ;  /* 0x0000000411167c10 */ /* 0x000fe2000ff3e0ff */
[----:B------:R-:W-:Y:S01]  /*0420*/  IMAD.X R17, RZ, RZ, RZ, P0 ;  /* 0x000000ffff117224 */ /* 0x000fe200000e06ff */
[----:B------:R-:W-:Y:S01]  /*0430*/  LEA R16, P0, R20, UR6, 0x2 ;  /* 0x0000000614107c11 */ /* 0x000fe2000f8010ff */
[----:B------:R-:W4:Y:S01]  /*0440*/  LDG.E R11, desc[UR10][R10.64] ;  /* 0x0000000a0a0b7981 */ /* 0x000f22000c1e1900 */
[----:B------:R-:W-:Y:S02]  /*0450*/  IADD3 R7, P2, PT, R6, UR4, RZ ;  /* 0x0000000406077c10 */ /* 0x000fe4000ff5e0ff */
[----:B0-----:R-:W-:-:S02]  /*0460*/  IADD3.X R9, PT, PT, RZ, RZ, RZ, P1, !PT ;  /* 0x000000ffff097210 */ /* 0x001fc40000ffe4ff */
[----:B------:R-:W-:Y:S01]  /*0470*/  LEA.HI.X R17, R20, UR7, R17, 0x2, P0 ;  /* 0x0000000714117c11 */ /* 0x000fe200080f1411 */
[----:B------:R-:W-:Y:S01]  /*0480*/  IMAD.X R20, RZ, RZ, RZ, P2 ;  /* 0x000000ffff147224 */ /* 0x000fe200010e06ff */
[C---:B------:R-:W-:Y:S02]  /*0490*/  LEA R8, P1, R22.reuse, UR6, 0x2 ;  /* 0x0000000616087c11 */ /* 0x040fe4000f8210ff */
[C---:B------:R-:W-:Y:S01]  /*04a0*/  LEA R6, P0, R7.reuse, UR6, 0x2 ;  /* 0x0000000607067c11 */ /* 0x040fe2000f8010ff */
[----:B------:R-:W4:Y:S01]  /*04b0*/  LDG.E R16, desc[UR10][R16.64] ;  /* 0x0000000a10107981 */ /* 0x000f22000c1e1900 */
[----:B------:R-:W-:Y:S02]  /*04c0*/  LEA.HI.X R9, R22, UR7, R9, 0x2, P1 ;  /* 0x0000000716097c11 */ /* 0x000fe400088f1409 */
[----:B------:R-:W-:-:S04]  /*04d0*/  LEA.HI.X R7, R7, UR7, R20, 0x2, P0 ;  /* 0x0000000707077c11 */ /* 0x000fc800080f1414 */
[----:B------:R-:W5:Y:S04]  /*04e0*/  LDG.E R9, desc[UR10][R8.64] ;  /* 0x0000000a08097981 */ /* 0x000f68000c1e1900 */
[----:B------:R-:W5:Y:S01]  /*04f0*/  LDG.E R6, desc[UR10][R6.64] ;  /* 0x0000000a06067981 */ /* 0x000f62000c1e1900 */
[----:B--2---:R-:W-:Y:S01]  /*0500*/  FMNMX3 R18, R4, R5, R18, !PT ;  /* 0x0000000504127276 */ /* 0x004fe20007800012 */
[----:B------:R-:W-:-:S05]  /*0510*/  IMAD.IADD R5, R21, 0x1, R12 ;  /* 0x0000000115057824 */ /* 0x000fca00078e020c */
[----:B------:R-:W-:Y:S02]  /*0520*/  ISETP.GE.AND P0, PT, R5, UR5, PT ;  /* 0x0000000505007c0c */ /* 0x000fe4000bf06270 */
[----:B---3--:R-:W-:-:S04]  /*0530*/  FMNMX3 R14, R18, R19, R14, !PT ;  /* 0x00000013120e7276 */ /* 0x008fc8000780000e */
[----:B----4-:R-:W-:-:S04]  /*0540*/  FMNMX3 R14, R14, R11, R16, !PT ;  /* 0x0000000b0e0e7276 */ /* 0x010fc80007800010 */
[----:B-----5:R-:W-:-:S03]  /*0550*/  FMNMX3 R4, R14, R9, R6, !PT ;  /* 0x000000090e047276 */ /* 0x020fc60007800006 */
[----:B------:R-:W-:Y:S05]  /*0560*/  @!P0 BRA `(.L_x_1) ;  /* 0xfffffffc00088947 */ /* 0x000fea000383ffff */
[----:B------:R-:W-:Y:S05]  /*0570*/  BSYNC.RECONVERGENT B0 ;  /* 0x0000000000007941 */ /* 0x000fea0003800200 */
.L_x_0:
[----:B------:R-:W0:Y:S01]  /*0580*/  SHFL.DOWN PT, R5, R4, 0x10, 0x1f ;  /* 0x0a001f0004057f89 */ /* 0x000e2200000e0000 */
[----:B------:R-:W-:Y:S01]  /*0590*/  LOP3.LUT P0, RZ, R13, 0x1f, RZ, 0xc0, !PT ;  /* 0x0000001f0dff7812 */ /* 0x000fe2000780c0ff */
[----:B------:R-:W-:-:S12]  /*05a0*/  BSSY.RECONVERGENT B0, `(.L_x_2) ;  /* 0x0000074000007945 */ /* 0x000fd80003800200 */
[----:B------:R-:W-:Y:S01]  /*05b0*/  @!P0 IMAD R2, R2, 0x4, R3 ;  /* 0x0000000402028824 */ /* 0x000fe200078e0203 */
[----:B0-----:R-:W-:-:S05]  /*05c0*/  FMNMX R5, R4, R5, !PT ;  /* 0x0000000504057209 */ /* 0x001fca0007800000 */
[----:B------:R-:W0:Y:S02]  /*05d0*/  SHFL.DOWN PT, R6, R5, 0x8, 0x1f ;  /* 0x09001f0005067f89 */ /* 0x000e2400000e0000 */
[----:B0-----:R-:W-:-:S05]  /*05e0*/  FMNMX R6, R5, R6, !PT ;  /* 0x0000000605067209 */ /* 0x001fca0007800000 */
[----:B------:R-:W0:Y:S02]  /*05f0*/  SHFL.DOWN PT, R7, R6, 0x4, 0x1f ;  /* 0x08801f0006077f89 */ /* 0x000e2400000e0000 */
[----:B0-----:R-:W-:-:S05]  /*0600*/  FMNMX R7, R6, R7, !PT ;  /* 0x0000000706077209 */ /* 0x001fca0007800000 */
[----:B------:R-:W0:Y:S02]  /*0610*/  SHFL.DOWN PT, R8, R7, 0x2, 0x1f ;  /* 0x08401f0007087f89 */ /* 0x000e2400000e0000 */
[----:B0-----:R-:W-:-:S05]  /*0620*/  FMNMX R8, R7, R8, !PT ;  /* 0x0000000807087209 */ /* 0x001fca0007800000 */
[----:B------:R-:W0:Y:S02]  /*0630*/  SHFL.DOWN PT, R9, R8, 0x1, 0x1f ;  /* 0x08201f0008097f89 */ /* 0x000e2400000e0000 */
[----:B0-----:R-:W-:-:S05]  /*0640*/  FMNMX R9, R8, R9, !PT ;  /* 0x0000000908097209 */ /* 0x001fca0007800000 */
[----:B------:R0:W-:Y:S01]  /*0650*/  @!P0 STS [R2], R9 ;  /* 0x0000000902008388 */ /* 0x0001e20000000800 */
[----:B------:R-:W-:Y:S01]  /*0660*/  BAR.SYNC.DEFER_BLOCKING 0x0 ;  /* 0x0000000000007b1d */ /* 0x000fe20000010000 */
[----:B------:R-:W-:-:S13]  /*0670*/  ISETP.NE.AND P0, PT, R13, RZ, PT ;  /* 0x000000ff0d00720c */ /* 0x000fda0003f05270 */
[----:B0-----:R-:W-:Y:S05]  /*0680*/  @P0 BRA `(.L_x_3) ;  /* 0x0000000400940947 */ /* 0x001fea0003800000 */
[----:B------:R0:W1:Y:S01]  /*0690*/  LDS.128 R4, [R3] ;  /* 0x0000000003047984 */ /* 0x0000620000000c00 */
[----:B------:R-:W-:-:S13]  /*06a0*/  ISETP.GE.U32.AND P0, PT, R12, 0x40, PT ;  /* 0x000000400c00780c */ /* 0x000fda0003f06070 */
[----:B0-----:R-:W-:Y:S05]  /*06b0*/  @!P0 BRA `(.L_x_4) ;  /* 0x0000000400848947 */ /* 0x001fea0003800000 */
[----:B------:R-:W-:Y:S02]  /*06c0*/  ISETP.NE.AND P0, PT, R0, 0x2, PT ;  /* 0x000000020000780c */ /* 0x000fe40003f05270 */
[----:B-1----:R-:W-:-:S11]  /*06d0*/  FMNMX R4, R4, R5, !PT ;  /* 0x0000000504047209 */ /* 0x002fd60007800000 */
[----:B------:R-:W-:Y:S05]  /*06e0*/  @!P0 BRA `(.L_x_4) ;  /* 0x0000000400788947 */ /* 0x000fea0003800000 */
[----:B------:R-:W-:Y:S02]  /*06f0*/  ISETP.NE.AND P0, PT, R0, 0x3, PT ;  /* 0x000000030000780c */ /* 0x000fe40003f05270 */
[----:B------:R-:W-:-:S11]  /*0700*/  FMNMX R4, R4, R6, !PT ;  /* 0x0000000604047209 */ /* 0x000fd60007800000 */
[----:B------:R-:W-:Y:S05]  /*0710*/  @!P0 BRA `(.L_x_4) ;  /* 0x00000004006c8947 */ /* 0x000fea0003800000 */
[----:B------:R-:W-:Y:S02]  /*0720*/  ISETP.NE.AND P0, PT, R0, 0x4, PT ;  /* 0x000000040000780c */ /* 0x000fe40003f05270 */
[----:B------:R-:W-:-:S11]  /*0730*/  FMNMX R4, R4, R7, !PT ;  /* 0x0000000704047209 */ /* 0x000fd60007800000 */
[----:B------:R-:W-:Y:S05]  /*0740*/  @!P0 BRA `(.L_x_4) ;  /* 0x0000000400608947 */ /* 0x000fea0003800000 */
[----:B------:R-:W0:Y:S01]  /*0750*/  LDS.128 R8, [R3+0x10] ;  /* 0x0000100003087984 */ /* 0x000e220000000c00 */
[----:B------:R-:W-:Y:S02]  /*0760*/  ISETP.NE.AND P0, PT, R0, 0x5, PT ;  /* 0x000000050000780c */ /* 0x000fe40003f05270 */
[----:B0-----:R-:W-:-:S11]  /*0770*/  FMNMX R4, R4, R8, !PT ;  /* 0x0000000804047209 */ /* 0x001fd60007800000 */
[----:B------:R-:W-:Y:S05]  /*0780*/  @!P0 BRA `(.L_x_4) ;  /* 0x0000000400508947 */ /* 0x000fea0003800000 */
[----:B------:R-:W-:Y:S02]  /*0790*/  ISETP.NE.AND P0, PT, R0, 0x6, PT ;  /* 0x000000060000780c */ /* 0x000fe40003f05270 */
[----:B------:R-:W-:-:S11]  /*07a0*/  FMNMX R4, R4, R9, !PT ;  /* 0x0000000904047209 */ /* 0x000fd60007800000 */
        /* <DEDUP_REMOVED lines=81> */
[----:B------:R-:W-:-:S07]  /*0cc0*/  @P0 FMNMX R4, R4, R11, !PT ;  /* 0x0000000b04040209 */ /* 0x000fce0007800000 */
.L_x_4:
[----:B-1----:R0:W-:Y:S02]  /*0cd0*/  STS [R3], R4 ;  /* 0x0000000403007388 */ /* 0x0021e40000000800 */
.L_x_3:
[----:B------:R-:W-:Y:S05]  /*0ce0*/  BSYNC.RECONVERGENT B0 ;  /* 0x0000000000007941 */ /* 0x000fea0003800200 */
.L_x_2:
[----:B------:R-:W-:Y:S01]  /*0cf0*/  BAR.SYNC.DEFER_BLOCKING 0x0 ;  /* 0x0000000000007b1d */ /* 0x000fe20000010000 */
[----:B------:R-:W-:Y:S02]  /*0d00*/  IMAD.MOV.U32 R17, RZ, RZ, RZ ;  /* 0x000000ffff117224 */ /* 0x000fe400078e00ff */
[----:B------:R-:W-:-:S03]  /*0d10*/  IMAD.MOV.U32 R31, RZ, RZ, R13 ;  /* 0x000000ffff1f7224 */ /* 0x000fc600078e000d */
[----:B------:R-:W1:Y:S01]  /*0d20*/  LDCU.64 UR6, c[0x0][0x380] ;  /* 0x00007000ff0677ac */ /* 0x000e620008000a00 */
[----:B------:R-:W-:Y:S01]  /*0d30*/  BSSY.RECONVERGENT B0, `(.L_x_5) ;  /* 0x00000dd000007945 */ /* 0x000fe20003800200 */
[----:B------:R-:W2:Y:S01]  /*0d40*/  LDCU.64 UR12, c[0x0][0x388] ;  /* 0x00007100ff0c77ac */ /* 0x000ea20008000a00 */
[----:B------:R3:W4:Y:S01]  /*0d50*/  LDS R0, [R3] ;  /* 0x0000000003007984 */ /* 0x0007220000000800 */
[----:B-1----:R-:W-:-:S04]  /*0d60*/  ULEA UR5, UP0, UR4, UR6, 0x2 ;  /* 0x0000000604057291 */ /* 0x002fc8000f8010ff */
[----:B------:R-:W-:Y:S02]  /*0d70*/  ULEA.HI.X UR6, UR4, UR7, URZ, 0x2, UP0 ;  /* 0x0000000704067291 */ /* 0x000fe400080f14ff */
[----:B------:R-:W-:-:S04]  /*0d80*/  IMAD.U32 R10, RZ, RZ, UR5 ;  /* 0x00000005ff0a7e24 */ /* 0x000fc8000f8e00ff */
[----:B--23--:R-:W-:-:S07]  /*0d90*/  IMAD.U32 R11, RZ, RZ, UR6 ;  /* 0x00000006ff0b7e24 */ /* 0x00cfce000f8e00ff */
.L_x_22:
[----:B0123--:R-:W-:-:S04]  /*0da0*/  IMAD.IADD R3, R12, 0x1, R31 ;  /* 0x000000010c037824 */ /* 0x00ffc800078e021f */
[C---:B------:R-:W-:Y:S01]  /*0db0*/  IMAD.IADD R29, R3.reuse, 0x1, R12 ;  /* 0x00000001031d7824 */ /* 0x040fe200078e020c */
[----:B------:R-:W-:-:S04]  /*0dc0*/  VIMNMX.U32 R5, PT, PT, R3, UR8, PT ;  /* 0x0000000803057c48 */ /* 0x000fc8000bfe0000 */
[----:B------:R-:W-:Y:S02]  /*0dd0*/  IADD3 R5, P0, PT, R5, UR4, RZ ;  /* 0x0000000405057c10 */ /* 0x000fe4000ff1e0ff */
[C---:B------:R-:W-:Y:S01]  /*0de0*/  VIMNMX.U32 R26, PT, PT, R29.reuse, UR8, PT ;  /* 0x000000081d1a7c48 */ /* 0x040fe2000bfe0000 */
[--C-:B------:R-:W-:Y:S02]  /*0df0*/  IMAD.IADD R29, R29, 0x1, R12.reuse ;  /* 0x000000011d1d7824 */ /* 0x100fe400078e020c */
[----:B------:R-:W-:Y:S01]  /*0e00*/  IMAD.X R6, RZ, RZ, RZ, P0 ;  /* 0x000000ffff067224 */ /* 0x000fe200000e06ff */
[----:B------:R-:W-:Y:S01]  /*0e10*/  IADD3 R3, P1, PT, R26, UR4, RZ ;  /* 0x000000041a037c10 */ /* 0x000fe2000ff3e0ff */
[----:B------:R-:W-:Y:S01]  /*0e20*/  IMAD.IADD R33, R29, 0x1, R12 ;  /* 0x000000011d217824 */ /* 0x000fe200078e020c */
[----:B------:R-:W-:Y:S02]  /*0e30*/  LEA R4, P0, R5, UR12, 0x2 ;  /* 0x0000000c05047c11 */ /* 0x000fe4000f8010ff */
[----:B------:R-:W-:Y:S01]  /*0e40*/  VIMNMX.U32 R22, PT, PT, R29, UR8, PT ;  /* 0x000000081d167c48 */ /* 0x000fe2000bfe0000 */
[----:B------:R-:W-:Y:S01]  /*0e50*/  IMAD.X R8, RZ, RZ, RZ, P1 ;  /* 0x000000ffff087224 */ /* 0x000fe200008e06ff */
[----:B------:R-:W-:Y:S01]  /*0e60*/  LEA.HI.X R5, R5, UR13, R6, 0x2, P0 ;  /* 0x0000000d05057c11 */ /* 0x000fe200080f1406 */
[----:B------:R-:W-:Y:S01]  /*0e70*/  IMAD.IADD R25, R33, 0x1, R12 ;  /* 0x0000000121197824 */ /* 0x000fe200078e020c */
[----:B------:R-:W-:-:S02]  /*0e80*/  LEA R2, P1, R3, UR12, 0x2 ;  /* 0x0000000c03027c11 */ /* 0x000fc4000f8210ff */
[----:B------:R-:W-:Y:S01]  /*0e90*/  IADD3 R6, P0, PT, R22, UR4, RZ ;  /* 0x0000000416067c10 */ /* 0x000fe2000ff1e0ff */
[----:B-----5:R0:W5:Y:S01]  /*0ea0*/  LDG.E.EF R23, desc[UR10][R4.64] ;  /* 0x0000000a04177981 */ /* 0x020162000c0e1900 */
[----:B------:R-:W-:Y:S02]  /*0eb0*/  VIMNMX.U32 R24, PT, PT, R33, UR8, PT ;  /* 0x0000000821187c48 */ /* 0x000fe4000bfe0000 */
[----:B------:R-:W-:Y:S01]  /*0ec0*/  LEA.HI.X R3, R3, UR13, R8, 0x2, P1 ;  /* 0x0000000d03037c11 */ /* 0x000fe200088f1408 */
[----:B------:R-:W-:Y:S01]  /*0ed0*/  IMAD.X R9, RZ, RZ, RZ, P0 ;  /* 0x000000ffff097224 */ /* 0x000fe200000e06ff */
[----:B------:R-:W-:Y:S02]  /*0ee0*/  IADD3 R7, P1, PT, R24, UR4, RZ ;  /* 0x0000000418077c10 */ /* 0x000fe4000ff3e0ff */
[C---:B------:R-:W-:Y:S01]  /*0ef0*/  LEA R20, P0, R6.reuse, UR12, 0x2 ;  /* 0x0000000c06147c11 */ /* 0x040fe2000f8010ff */
[----:B------:R-:W5:Y:S01]  /*0f00*/  LDG.E.EF R19, desc[UR10][R2.64] ;  /* 0x0000000a02137981 */ /* 0x000f62000c0e1900 */
[----:B------:R-:W-:Y:S01]  /*0f10*/  IADD3 R27, PT, PT, R25, R12, RZ ;  /* 0x0000000c191b7210 */ /* 0x000fe20007ffe0ff */
[----:B------:R-:W-:Y:S01]  /*0f20*/  IMAD.X R8, RZ, RZ, RZ, P1 ;  /* 0x000000ffff087224 */ /* 0x000fe200008e06ff */
[----:B------:R-:W-:-:S02]  /*0f30*/  LEA.HI.X R21, R6, UR13, R9, 0x2, P0 ;  /* 0x0000000d06157c11 */ /* 0x000fc400080f1409 */
[----:B------:R-:W-:Y:S01]  /*0f40*/  LEA R6, P0, R7, UR12, 0x2 ;  /* 0x0000000c07067c11 */ /* 0x000fe2000f8010ff */
[----:B------:R-:W-:Y:S01]  /*0f50*/  IMAD.IADD R15, R27, 0x1, R12 ;  /* 0x000000011b0f7824 */ /* 0x000fe200078e020c */
[----:B------:R-:W-:Y:S02]  /*0f60*/  VIMNMX.U32 R14, PT, PT, R25, UR8, PT ;  /* 0x00000008190e7c48 */ /* 0x000fe4000bfe0000 */
[----:B------:R-:W-:Y:S01]  /*0f70*/  LEA.HI.X R7, R7, UR13, R8, 0x2, P0 ;  /* 0x0000000d07077c11 */ /* 0x000fe200080f1408 */
[----:B------:R1:W5:Y:S01]  /*0f80*/  LDG.E.EF R21, desc[UR10][R20.64] ;  /* 0x0000000a14157981 */ /* 0x000362000c0e1900 */
[----:B------:R-:W-:Y:S02]  /*0f90*/  IADD3 R9, P0, PT, R14, UR4, RZ ;  /* 0x000000040e097c10 */ /* 0x000fe4000ff1e0ff */
[----:B------:R-:W-:Y:S02]  /*0fa0*/  VIMNMX.U32 R18, PT, PT, R15, UR8, PT ;  /* 0x000000080f127c48 */ /* 0x000fe4000bfe0000 */
[----:B------:R-:W-:Y:S01]  /*0fb0*/  VIMNMX.U32 R16, PT, PT, R27, UR8, PT ;  /* 0x000000081b107c48 */ /* 0x000fe2000bfe0000 */
[----:B0-----:R-:W-:Y:S01]  /*0fc0*/  IMAD.X R4, RZ, RZ, RZ, P0 ;  /* 0x000000ffff047224 */ /* 0x001fe200000e06ff */
[----:B------:R-:W-:Y:S01]  /*0fd0*/  IADD3 R5, P2, PT, R18, UR4, RZ ;  /* 0x0000000412057c10 */ /* 0x000fe2000ff5e0ff */
[----:B------:R0:W5:Y:S01]  /*0fe0*/  LDG.E.EF R7, desc[UR10][R6.64] ;  /* 0x0000000a06077981 */ /* 0x000162000c0e1900 */
[C---:B------:R-:W-:Y:S01]  /*0ff0*/  LEA R8, P0, R9.reuse, UR12, 0x2 ;  /* 0x0000000c09087c11 */ /* 0x040fe2000f8010ff */
[----:B-1----:R-:W1:Y:S02]  /*1000*/  LDC R20, c[0x0][0x394] ;  /* 0x0000e500ff147b82 */ /* 0x002e640000000800 */
[----:B------:R-:W-:Y:S01]  /*1010*/  IMAD.X R28, RZ, RZ, RZ, P2 ;  /* 0x000000ffff1c7224 */ /* 0x000fe200010e06ff */
[----:B------:R-:W-:-:S02]  /*1020*/  LEA.HI.X R9, R9, UR13, R4, 0x2, P0 ;  /* 0x0000000d09097c11 */ /* 0x000fc400080f1404 */
[----:B------:R-:W-:-:S04]  /*1030*/  LEA R4, P0, R5, UR12, 0x2 ;  /* 0x0000000c05047c11 */ /* 0x000fc8000f8010ff */
[----:B------:R-:W-:Y:S01]  /*1040*/  LEA.HI.X R5, R5, UR13, R28, 0x2, P0 ;  /* 0x0000000d05057c11 */ /* 0x000fe200080f141c */
[----:B------:R-:W5:Y:S04]  /*1050*/  LDG.E.EF R9, desc[UR10][R8.64] ;  /* 0x0000000a08097981 */ /* 0x000f68000c0e1900 */
[----:B------:R-:W5:Y:S01]  /*1060*/  LDG.E.EF R37, desc[UR10][R4.64] ;  /* 0x0000000a04257981 */ /* 0x000f62000c0e1900 */
[----:B------:R-:W-:-:S05]  /*1070*/  IADD3 R30, P1, PT, R16, UR4, RZ ;  /* 0x00000004101e7c10 */ /* 0x000fca000ff3e0ff */
[----:B------:R-:W-:Y:S01]  /*1080*/  IMAD.X R3, RZ, RZ, RZ, P1 ;  /* 0x000000ffff037224 */ /* 0x000fe200008e06ff */
[C---:B------:R-:W-:Y:S02]  /*1090*/  LEA R2, P1, R30.reuse, UR12, 0x2 ;  /* 0x0000000c1e027c11 */ /* 0x040fe4000f8210ff */
[C---:B-1----:R-:W-:Y:S02]  /*10a0*/  ISETP.GE.U32.AND P5, PT, R31.reuse, R20, PT ;  /* 0x000000141f00720c */ /* 0x042fe40003fa6070 */
[----:B------:R-:W-:Y:S02]  /*10b0*/  LEA.HI.X R3, R30, UR13, R3, 0x2, P1 ;  /* 0x0000000d1e037c11 */ /* 0x000fe400088f1403 */
[----:B------:R-:W-:Y:S01]  /*10c0*/  VIMNMX.U32 R30, PT, PT, R31, UR8, PT ;  /* 0x000000081f1e7c48 */ /* 0x000fe2000bfe0000 */
[----:B------:R-:W-:Y:S02]  /*10d0*/  IMAD.IADD R28, R12, 0x1, R31 ;  /* 0x000000010c1c7824 */ /* 0x000fe400078e021f */
[----:B------:R1:W5:Y:S01]  /*10e0*/  LDG.E.EF R35, desc[UR10][R2.64] ;  /* 0x0000000a02237981 */ /* 0x000362000c0e1900 */
[----:B------:R-:W-:Y:S01]  /*10f0*/  IADD3 R31, P3, PT, R30, UR4, RZ ;  /* 0x000000041e1f7c10 */ /* 0x000fe2000ff7e0ff */
[----:B------:R-:W-:Y:S01]  /*1100*/  IMAD.IADD R32, R28, 0x1, R12 ;  /* 0x000000011c207824 */ /* 0x000fe200078e020c */
[----:B------:R-:W-:Y:S03]  /*1110*/  BSSY.RECONVERGENT B1, `(.L_x_6) ;  /* 0x000001a000017945 */ /* 0x000fe60003800200 */
[----:B0-----:R-:W-:Y:S01]  /*1120*/  IMAD.X R6, RZ, RZ, RZ, P3 ;  /* 0x000000ffff067224 */ /* 0x001fe200018e06ff */
[----:B-1----:R-:W-:-:S02]  /*1130*/  LEA R2, P6, R31, UR12, 0x2 ;  /* 0x0000000c1f027c11 */ /* 0x002fc4000f8c10ff */
[-C--:B------:R-:W-:Y:S02]  /*1140*/  ISETP.GE.U32.AND P0, PT, R32, R20.reuse, PT ;  /* 0x000000142000720c */ /* 0x080fe40003f06070 */
[-C--:B------:R-:W-:Y:S02]  /*1150*/  ISETP.GE.U32.AND P1, PT, R29, R20.reuse, PT ;  /* 0x000000141d00720c */ /* 0x080fe40003f26070 */
[-C--:B------:R-:W-:Y:S02]  /*1160*/  ISETP.GE.U32.AND P2, PT, R33, R20.reuse, PT ;  /* 0x000000142100720c */ /* 0x080fe40003f46070 */
[-C--:B------:R-:W-:Y:S02]  /*1170*/  ISETP.GE.U32.AND P3, PT, R25, R20.reuse, PT ;  /* 0x000000141900720c */ /* 0x080fe40003f66070 */
[----:B------:R-:W-:Y:S02]  /*1180*/  ISETP.GE.U32.AND P4, PT, R27, R20, PT ;  /* 0x000000141b00720c */ /* 0x000fe40003f86070 */
[----:B------:R-:W-:Y:S01]  /*1190*/  LEA.HI.X R3, R31, UR13, R6, 0x2, P6 ;  /* 0x0000000d1f037c11 */ /* 0x000fe2000b0f1406 */
[----:B------:R-:W-:Y:S10]  /*11a0*/  @P5 BRA `(.L_x_7) ;  /* 0x0000000000405947 */ /* 0x000ff40003800000 */
[----:B------:R-:W4:Y:S01]  /*11b0*/  LDG.E.EF R3, desc[UR10][R2.64] ;  /* 0x0000000a02037981 */ /* 0x000f22000c0e1900 */
[----:B------:R-:W-:Y:S02]  /*11c0*/  IMAD.MOV.U32 R5, RZ, RZ, 0x3bbb989d ;  /* 0x3bbb989dff057424 */ /* 0x000fe400078e00ff */
[----:B------:R-:W-:Y:S02]  /*11d0*/  IMAD.MOV.U32 R6, RZ, RZ, 0x437c0000 ;  /* 0x437c0000ff067424 */ /* 0x000fe400078e00ff */
[----:B----4-:R-:W-:-:S04]  /*11e0*/  FADD R4, -R0, R3 ;  /* 0x0000000300047221 */ /* 0x010fc80000000100 */
[----:B------:R-:W-:-:S04]  /*11f0*/  FFMA.SAT R5, R4, R5, 0.5 ;  /* 0x3f00000004057423 */ /* 0x000fc80000002005 */
[----:B------:R-:W-:-:S04]  /*1200*/  FFMA.RM R5, R5, R6, 12582913 ;  /* 0x4b40000105057423 */ /* 0x000fc80000004006 */
[C---:B------:R-:W-:Y:S01]  /*1210*/  FADD R25, R5.reuse, -12583039 ;  /* 0xcb40007f05197421 */ /* 0x040fe20000000000 */
[----:B------:R-:W-:-:S03]  /*1220*/  IMAD.SHL.U32 R2, R5, 0x800000, RZ ;  /* 0x0080000005027824 */ /* 0x000fc600078e00ff */
[----:B------:R-:W-:-:S04]  /*1230*/  FFMA R25, R4, 1.4426950216293334961, -R25 ;  /* 0x3fb8aa3b04197823 */ /* 0x000fc80000000819 */
[----:B------:R-:W-:Y:S01]  /*1240*/  FFMA R25, R4, 1.925963033500011079e-08, R25 ;  /* 0x32a5706004197823 */ /* 0x000fe20000000019 */
[----:B------:R-:W-:-:S04]  /*1250*/  LEA R4, P5, R30, UR5, 0x2 ;  /* 0x000000051e047c11 */ /* 0x000fc8000f8a10ff */
[----:B------:R-:W-:Y:S01]  /*1260*/  LEA.HI.X R5, R30, UR6, RZ, 0x2, P5 ;  /* 0x000000061e057c11 */ /* 0x000fe2000a8f14ff */
[----:B------:R-:W0:Y:S02]  /*1270*/  MUFU.EX2 R25, R25 ;  /* 0x0000001900197308 */ /* 0x000e240000000800 */
[----:B0-----:R-:W-:-:S04]  /*1280*/  FMUL R2, R2, R25 ;  /* 0x0000001902027220 */ /* 0x001fc80000400000 */
[----:B------:R-:W-:Y:S01]  /*1290*/  FADD R17, R17, R2 ;  /* 0x0000000211117221 */ /* 0x000fe20000000000 */
[----:B------:R0:W-:Y:S06]  /*12a0*/  STG.E desc[UR10][R4.64], R2 ;  /* 0x0000000204007986 */ /* 0x0001ec000c10190a */
.L_x_7:
[----:B------:R-:W-:Y:S05]  /*12b0*/  BSYNC.RECONVERGENT B1 ;  /* 0x0000000000017941 */ /* 0x000fea0003800200 */
.L_x_6:
[-C--:B------:R-:W-:Y:S01]  /*12c0*/  ISETP.GE.U32.AND P6, PT, R28, R20.reuse, PT ;  /* 0x000000141c00720c */ /* 0x080fe20003fc6070 */
[----:B------:R-:W-:Y:S01]  /*12d0*/  BSSY.RECONVERGENT B1, `(.L_x_8) ;  /* 0x0000013000017945 */ /* 0x000fe20003800200 */
[----:B------:R-:W-:-:S11]  /*12e0*/  ISETP.GE.U32.AND P5, PT, R15, R20, PT ;  /* 0x000000140f00720c */ /* 0x000fd60003fa6070 */
[----:B------:R-:W-:Y:S05]  /*12f0*/  @P6 BRA `(.L_x_9) ;  /* 0x0000000000406947 */ /* 0x000fea0003800000 */
[----:B0-----:R-:W-:Y:S02]  /*1300*/  IMAD.MOV.U32 R2, RZ, RZ, 0x3bbb989d ;  /* 0x3bbb989dff027424 */ /* 0x001fe400078e00ff */
[----:B----45:R-:W-:Y:S01]  /*1310*/  FADD R23, -R0, R23 ;  /* 0x0000001700177221 */ /* 0x030fe20000000100 */
[----:B------:R-:W-:Y:S01]  /*1320*/  IMAD.MOV.U32 R3, RZ, RZ, 0x437c0000 ;  /* 0x437c0000ff037424 */ /* 0x000fe200078e00ff */
[----:B------:R-:W-:Y:S02]  /*1330*/  VIMNMX.U32 R28, PT, PT, R28, UR8, PT ;  /* 0x000000081c1c7c48 */ /* 0x000fe4000bfe0000 */
        /* <DEDUP_REMOVED lines=12> */
.L_x_9:
[----:B------:R-:W-:Y:S05]  /*1400*/  BSYNC.RECONVERGENT B1 ;  /* 0x0000000000017941 */ /* 0x000fea0003800200 */
.L_x_8:
[----:B------:R-:W-:Y:S04]  /*1410*/  BSSY.RECONVERGENT B1, `(.L_x_10) ;  /* 0x0000011000017945 */ /* 0x000fe80003800200 */
[----:B------:R-:W-:Y:S05]  /*1420*/  @P0 BRA `(.L_x_11) ;  /* 0x00000000003c0947 */ /* 0x000fea0003800000 */
[----:B01----:R-:W-:Y:S02]  /*1430*/  IMAD.MOV.U32 R2, RZ, RZ, 0x3bbb989d ;  /* 0x3bbb989dff027424 */ /* 0x003fe400078e00ff */
[----:B----45:R-:W-:Y:S01]  /*1440*/  FADD R19, -R0, R19 ;  /* 0x0000001300137221 */ /* 0x030fe20000000100 */
[----:B------:R-:W-:-:S03]  /*1450*/  IMAD.MOV.U32 R3, RZ, RZ, 0x437c0000 ;  /* 0x437c0000ff037424 */ /* 0x000fc600078e00ff */
        /* <DEDUP_REMOVED lines=12> */
.L_x_11:
[----:B------:R-:W-:Y:S05]  /*1520*/  BSYNC.RECONVERGENT B1 ;  /* 0x0000000000017941 */ /* 0x000fea0003800200 */
.L_x_10:
[----:B------:R-:W-:Y:S04]  /*1530*/  BSSY.RECONVERGENT B1, `(.L_x_12) ;  /* 0x0000011000017945 */ /* 0x000fe80003800200 */
[----:B------:R-:W-:Y:S05]  /*1540*/  @P1 BRA `(.L_x_13) ;  /* 0x00000000003c1947 */ /* 0x000fea0003800000 */
[----:B012---:R-:W-:Y:S02]  /*1550*/  HFMA2 R2, -RZ, RZ, 0.96630859375, -0.0022525787353515625 ;  /* 0x3bbb989dff027431 */ /* 0x007fe400000001ff */
        /* <DEDUP_REMOVED lines=14> */
.L_x_13:
[----:B------:R-:W-:Y:S05]  /*1640*/  BSYNC.RECONVERGENT B1 ;  /* 0x0000000000017941 */ /* 0x000fea0003800200 */
.L_x_12:
[----:B------:R-:W-:Y:S04]  /*1650*/  BSSY.RECONVERGENT B1, `(.L_x_14) ;  /* 0x0000011000017945 */ /* 0x000fe80003800200 */
[----:B------:R-:W-:Y:S05]  /*1660*/  @P2 BRA `(.L_x_15) ;  /* 0x00000000003c2947 */ /* 0x000fea0003800000 */
[----:B0123--:R-:W-:Y:S02]  /*1670*/  IMAD.MOV.U32 R2, RZ, RZ, 0x3bbb989d ;  /* 0x3bbb989dff027424 */ /* 0x00ffe400078e00ff */
        /* <DEDUP_REMOVED lines=14> */
.L_x_15:
[----:B------:R-:W-:Y:S05]  /*1760*/  BSYNC.RECONVERGENT B1 ;  /* 0x0000000000017941 */ /* 0x000fea0003800200 */
.L_x_14:
        /* <DEDUP_REMOVED lines=17> */
.L_x_17:
[----:B------:R-:W-:Y:S05]  /*1880*/  BSYNC.RECONVERGENT B1 ;  /* 0x0000000000017941 */ /* 0x000fea0003800200 */
.L_x_16:
        /* <DEDUP_REMOVED lines=17> */
.L_x_19:
[----:B------:R-:W-:Y:S05]  /*19a0*/  BSYNC.RECONVERGENT B1 ;  /* 0x0000000000017941 */ /* 0x000fea0003800200 */
.L_x_18:
        /* <DEDUP_REMOVED lines=17> */
.L_x_21:
[----:B------:R-:W-:Y:S05]  /*1ac0*/  BSYNC.RECONVERGENT B1 ;  /* 0x0000000000017941 */ /* 0x000fea0003800200 */
.L_x_20:
[----:B------:R-:W-:-:S05]  /*1ad0*/  IMAD.IADD R31, R15, 0x1, R12 ;  /* 0x000000010f1f7824 */ /* 0x000fca00078e020c */
[----:B------:R-:W-:-:S13]  /*1ae0*/  ISETP.GE.AND P0, PT, R31, R20, PT ;  /* 0x000000141f00720c */ /* 0x000fda0003f06270 */
[----:B------:R-:W-:Y:S05]  /*1af0*/  @!P0 BRA `(.L_x_22) ;  /* 0xfffffff000a88947 */ /* 0x000fea000383ffff */
[----:B------:R-:W-:Y:S05]  /*1b00*/  BSYNC.RECONVERGENT B0 ;  /* 0x0000000000007941 */ /* 0x000fea0003800200 */
.L_x_5:
[----:B----4-:R-:W4:Y:S01]  /*1b10*/  SHFL.DOWN PT, R0, R17, 0x10, 0x1f ;  /* 0x0a001f0011007f89 */ /* 0x010f2200000e0000 */
[----:B------:R-:W-:Y:S01]  /*1b20*/  LOP3.LUT P0, RZ, R13, 0x1f, RZ, 0xc0, !PT ;  /* 0x0000001f0dff7812 */ /* 0x000fe2000780c0ff */
[----:B------:R-:W-:Y:S01]  /*1b30*/  BSSY.RECONVERGENT B0, `(.L_x_23) ;  /* 0x0000093000007945 */ /* 0x000fe20003800200 */
[----:B------:R-:W-:Y:S01]  /*1b40*/  MOV R6, 0x400 ;  /* 0x0000040000067802 */ /* 0x000fe20000000f00 */
[----:B-----5:R-:W0:Y:S01]  /*1b50*/  S2R R7, SR_CgaCtaId ;  /* 0x0000000000077919 */ /* 0x020e220000008800 */
[----:B----4-:R-:W-:-:S05]  /*1b60*/  FADD R0, R17, R0 ;  /* 0x0000000011007221 */ /* 0x010fca0000000000 */
[----:B0123--:R-:W0:Y:S01]  /*1b70*/  SHFL.DOWN PT, R3, R0, 0x8, 0x1f ;  /* 0x09001f0000037f89 */ /* 0x00fe2200000e0000 */
[----:B------:R-:W-:-:S03]  /*1b80*/  LEA R7, R7, R6, 0x18 ;  /* 0x0000000607077211 */ /* 0x000fc600078ec0ff */
[----:B------:R-:W-:-:S04]  /*1b90*/  @!P0 SHF.R.U32.HI R6, RZ, 0x3, R13 ;  /* 0x00000003ff068819 */ /* 0x000fc8000001160d */
[----:B------:R-:W-:Y:S01]  /*1ba0*/  @!P0 LOP3.LUT R6, R6, 0x7c, RZ, 0xc0, !PT ;  /* 0x0000007c06068812 */ /* 0x000fe200078ec0ff */
[----:B0-----:R-:W-:Y:S01]  /*1bb0*/  FADD R3, R0, R3 ;  /* 0x0000000300037221 */ /* 0x001fe20000000000 */
[----:B------:R-:W-:-:S04]  /*1bc0*/  SHF.R.U32.HI R0, RZ, 0x5, R12 ;  /* 0x00000005ff007819 */ /* 0x000fc8000001160c */
[----:B------:R-:W0:Y:S01]  /*1bd0*/  SHFL.DOWN PT, R2, R3, 0x4, 0x1f ;  /* 0x08801f0003027f89 */ /* 0x000e2200000e0000 */
[----:B------:R-:W-:-:S05]  /*1be0*/  IMAD R21, R0, 0x4, R7 ;  /* 0x0000000400157824 */ /* 0x000fca00078e0207 */
[----:B------:R-:W-:Y:S01]  /*1bf0*/  @!P0 IADD3 R6, PT, PT, R21, R6, RZ ;  /* 0x0000000615068210 */ /* 0x000fe20007ffe0ff */
[----:B0-----:R-:W-:-:S05]  /*1c00*/  FADD R2, R3, R2 ;  /* 0x0000000203027221 */ /* 0x001fca0000000000 */
[----:B------:R-:W0:Y:S02]  /*1c10*/  SHFL.DOWN PT, R5, R2, 0x2, 0x1f ;  /* 0x08401f0002057f89 */ /* 0x000e2400000e0000 */
[----:B0-----:R-:W-:-:S05]  /*1c20*/  FADD R5, R2, R5 ;  /* 0x0000000502057221 */ /* 0x001fca0000000000 */
[----:B------:R-:W0:Y:S02]  /*1c30*/  SHFL.DOWN PT, R4, R5, 0x1, 0x1f ;  /* 0x08201f0005047f89 */ /* 0x000e2400000e0000 */
[----:B0-----:R-:W-:-:S05]  /*1c40*/  FADD R3, R5, R4 ;  /* 0x0000000405037221 */ /* 0x001fca0000000000 */
[----:B------:R0:W-:Y:S01]  /*1c50*/  @!P0 STS [R6], R3 ;  /* 0x0000000306008388 */ /* 0x0001e20000000800 */
[----:B------:R-:W-:Y:S01]  /*1c60*/  BAR.SYNC.DEFER_BLOCKING 0x0 ;  /* 0x0000000000007b1d */ /* 0x000fe20000010000 */
[----:B------:R-:W-:-:S13]  /*1c70*/  ISETP.NE.AND P0, PT, R13, RZ, PT ;  /* 0x000000ff0d00720c */ /* 0x000fda0003f05270 */
[----:B0-----:R-:W-:Y:S05]  /*1c80*/  @P0 BRA `(.L_x_24) ;  /* 0x0000000400f40947 */ /* 0x001fea0003800000 */
[----:B------:R0:W1:Y:S01]  /*1c90*/  LDS R2, [R21] ;  /* 0x0000000015027984 */ /* 0x0000620000000800 */
[----:B------:R-:W-:-:S13]  /*1ca0*/  ISETP.GE.U32.AND P0, PT, R12, 0x40, PT ;  /* 0x000000400c00780c */ /* 0x000fda0003f06070 */
[----:B0-----:R-:W-:Y:S05]  /*1cb0*/  @!P0 BRA `(.L_x_25) ;  /* 0x0000000400e48947 */ /* 0x001fea0003800000 */
[----:B------:R-:W1:Y:S01]  /*1cc0*/  LDS R3, [R21+0x4] ;  /* 0x0000040015037984 */ /* 0x000e620000000800 */
[----:B------:R-:W-:Y:S01]  /*1cd0*/  ISETP.NE.AND P0, PT, R0, 0x2, PT ;  /* 0x000000020000780c */ /* 0x000fe20003f05270 */
[----:B-1----:R-:W-:-:S12]  /*1ce0*/  FADD R2, R2, R3 ;  /* 0x0000000302027221 */ /* 0x002fd80000000000 */
[----:B------:R-:W-:Y:S05]  /*1cf0*/  @!P0 BRA `(.L_x_25) ;  /* 0x0000000400d48947 */ /* 0x000fea0003800000 */
[----:B------:R-:W0:Y:S01]  /*1d00*/  LDS R3, [R21+0x8] ;  /* 0x0000080015037984 */ /* 0x000e220000000800 */
[----:B------:R-:W-:Y:S01]  /*1d10*/  ISETP.NE.AND P0, PT, R0, 0x3, PT ;  /* 0x000000030000780c */ /* 0x000fe20003f05270 */
[----:B0-----:R-:W-:-:S12]  /*1d20*/  FADD R2, R2, R3 ;  /* 0x0000000302027221 */ /* 0x001fd80000000000 */
        /* <DEDUP_REMOVED lines=109> */
[----:B------:R-:W-:Y:S01]  /*2400*/  ISETP.NE.AND P0, PT, R0, 0x1f, PT ;  /* 0x0000001f0000780c */ /* 0x000fe20003f05270 */
[----:B------:R-:W0:-:S12]  /*2410*/  LDS R3, [R21+0x78] ;  /* 0x0000780015037984 */ /* 0x000e180000000800 */
[----:B------:R-:W1:Y:S01]  /*2420*/  @P0 LDS R5, [R21+0x7c] ;  /* 0x00007c0015050984 */ /* 0x000e620000000800 */
[----:B0-----:R-:W-:-:S04]  /*2430*/  FADD R2, R2, R3 ;  /* 0x0000000302027221 */ /* 0x001fc80000000000 */
[----:B-1----:R-:W-:-:S07]  /*2440*/  @P0 FADD R2, R2, R5 ;  /* 0x0000000502020221 */ /* 0x002fce0000000000 */
.L_x_25:
[----:B-1----:R0:W-:Y:S02]  /*2450*/  STS [R21], R2 ;  /* 0x0000000215007388 */ /* 0x0021e40000000800 */
.L_x_24:
[----:B------:R-:W-:Y:S05]  /*2460*/  BSYNC.RECONVERGENT B0 ;  /* 0x0000000000007941 */ /* 0x000fea0003800200 */
.L_x_23:
[----:B------:R-:W-:Y:S06]  /*2470*/  BAR.SYNC.DEFER_BLOCKING 0x0 ;  /* 0x0000000000007b1d */ /* 0x000fec0000010000 */
[----:B------:R-:W1:Y:S01]  /*2480*/  LDCU UR4, c[0x0][0x394] ;  /* 0x00007280ff0477ac */ /* 0x000e620008000800 */
[----:B0-----:R-:W0:Y:S02]  /*2490*/  LDS R21, [R21] ;  /* 0x0000000015157984 */ /* 0x001e240000000800 */
.L_x_58:
[----:B------:R-:W-:-:S04]  /*24a0*/  IMAD.IADD R23, R12, 0x1, R13 ;  /* 0x000000010c177824 */ /* 0x000fc800078e020d */
[C---:B------:R-:W-:Y:S01]  /*24b0*/  IMAD.IADD R25, R23.reuse, 0x1, R12 ;  /* 0x0000000117197824 */ /* 0x040fe200078e020c */
[----:B0----5:R-:W-:-:S03]  /*24c0*/  VIMNMX.U32 R5, PT, PT, R23, UR8, PT ;  /* 0x0000000817057c48 */ /* 0x021fc6000bfe0000 */
[C---:B------:R-:W-:Y:S01]  /*24d0*/  IMAD.IADD R27, R25.reuse, 0x1, R12 ;  /* 0x00000001191b7824 */ /* 0x040fe200078e020c */
[----:B----4-:R-:W-:Y:S01]  /*24e0*/  VIMNMX.U32 R3, PT, PT, R25, UR8, PT ;  /* 0x0000000819037c48 */ /* 0x010fe2000bfe0000 */
[----:B------:R-:W-:-:S04]  /*24f0*/  IMAD.WIDE.U32 R4, R5, 0x4, R10 ;  /* 0x0000000405047825 */ /* 0x000fc800078e000a */
[C---:B------:R-:W-:Y:S01]  /*2500*/  IMAD.IADD R29, R27.reuse, 0x1, R12 ;  /* 0x000000011b1d7824 */ /* 0x040fe200078e020c */
[----:B------:R-:W-:Y:S01]  /*2510*/  VIMNMX.U32 R37, PT, PT, R27, UR8, PT ;  /* 0x000000081b257c48 */ /* 0x000fe2000bfe0000 */
[----:B------:R-:W-:Y:S01]  /*2520*/  IMAD.WIDE.U32 R2, R3, 0x4, R10 ;  /* 0x0000000403027825 */ /* 0x000fe200078e000a */
[----:B------:R2:W5:Y:S03]  /*2530*/  LDG.E R0, desc[UR10][R4.64] ;  /* 0x0000000a04007981 */ /* 0x000566000c1e1900 */
[C---:B------:R-:W-:Y:S01]  /*2540*/  IMAD.IADD R31, R29.reuse, 0x1, R12 ;  /* 0x000000011d1f7824 */ /* 0x040fe200078e020c */
[----:B------:R-:W-:Y:S01]  /*2550*/  VIMNMX.U32 R19, PT, PT, R29, UR8, PT ;  /* 0x000000081d137c48 */ /* 0x000fe2000bfe0000 */
[----:B------:R-:W-:Y:S01]  /*2560*/  IMAD.WIDE.U32 R36, R37, 0x4, R10 ;  /* 0x0000000425247825 */ /* 0x000fe200078e000a */
[----:B------:R2:W5:Y:S03]  /*2570*/  LDG.E R2, desc[UR10][R2.64] ;  /* 0x0000000a02027981 */ /* 0x000566000c1e1900 */
[----:B------:R-:W-:-:S04]  /*2580*/  IMAD.IADD R33, R31, 0x1, R12 ;  /* 0x000000011f217824 */ /* 0x000fc800078e020c */
[----:B------:R-:W-:Y:S01]  /*2590*/  IMAD.IADD R35, R33, 0x1, R12 ;  /* 0x0000000121237824 */ /* 0x000fe200078e020c */
[----:B------:R-:W-:Y:S02]  /*25a0*/  VIMNMX.U32 R17, PT, PT, R31, UR8, PT ;  /* 0x000000081f117c48 */ /* 0x000fe4000bfe0000 */
[----:B-1----:R-:W-:Y:S01]  /*25b0*/  VIMNMX.U32 R15, PT, PT, R33, UR8, PT ;  /* 0x00000008210f7c48 */ /* 0x002fe2000bfe0000 */
[--C-:B------:R-:W-:Y:S01]  /*25c0*/  IMAD.WIDE.U32 R18, R19, 0x4, R10.reuse ;  /* 0x0000000413127825 */ /* 0x100fe200078e000a */
[----:B------:R-:W-:Y:S01]  /*25d0*/  VIMNMX.U32 R9, PT, PT, R35, UR8, PT ;  /* 0x0000000823097c48 */ /* 0x000fe2000bfe0000 */
[----:B------:R2:W5:Y:S02]  /*25e0*/  LDG.E R3, desc[UR10][R36.64] ;  /* 0x0000000a24037981 */ /* 0x000564000c1e1900 */
[--C-:B------:R-:W-:Y:S02]  /*25f0*/  IMAD.WIDE.U32 R16, R17, 0x4, R10.reuse ;  /* 0x0000000411107825 */ /* 0x100fe400078e000a */
[----:B------:R2:W5:Y:S02]  /*2600*/  LDG.E R4, desc[UR10][R18.64] ;  /* 0x0000000a12047981 */ /* 0x000564000c1e1900 */
[----:B------:R-:W-:-:S02]  /*2610*/  IMAD.WIDE.U32 R14, R15, 0x4, R10 ;  /* 0x000000040f0e7825 */ /* 0x000fc400078e000a */
[----:B------:R2:W5:Y:S02]  /*2620*/  LDG.E R5, desc[UR10][R16.64] ;  /* 0x0000000a10057981 */ /* 0x000564000c1e1900 */
[----:B------:R-:W-:Y:S02]  /*2630*/  IMAD.WIDE.U32 R8, R9, 0x4, R10 ;  /* 0x0000000409087825 */ /* 0x000fe400078e000a */
[----:B------:R2:W5:Y:S04]  /*2640*/  LDG.E R6, desc[UR10][R14.64] ;  /* 0x0000000a0e067981 */ /* 0x000568000c1e1900 */
[----:B------:R2:W5:Y:S01]  /*2650*/  LDG.E R7, desc[UR10][R8.64] ;  /* 0x0000000a08077981 */ /* 0x000562000c1e1900 */
[----:B-1----:R-:W-:Y:S01]  /*2660*/  ISETP.GE.U32.AND P0, PT, R13, UR4, PT ;  /* 0x000000040d007c0c */ /* 0x002fe2000bf06070 */
[----:B------:R-:W-:-:S12]  /*2670*/  BSSY.RECONVERGENT B2, `(.L_x_26) ;  /* 0x0000014000027945 */ /* 0x000fd80003800200 */
[----:B--2---:R-:W-:Y:S05]  /*2680*/  @P0 BRA `(.L_x_27) ;  /* 0x0000000000480947 */ /* 0x004fea0003800000 */
[----:B------:R-:W-:-:S05]  /*2690*/  VIMNMX.U32 R9, PT, PT, R13, UR8, PT ;  /* 0x000000080d097c48 */ /* 0x000fca000bfe0000 */
[----:B------:R-:W-:-:S06]  /*26a0*/  IMAD.WIDE.U32 R8, R9, 0x4, R10 ;  /* 0x0000000409087825 */ /* 0x000fcc00078e000a */
[----:B------:R-:W2:Y:S01]  /*26b0*/  LDG.E R8, desc[UR10][R8.64] ;  /* 0x0000000a08087981 */ /* 0x000ea2000c1e1900 */
[----:B0-----:R-:W0:Y:S01]  /*26c0*/  MUFU.RCP R14, R21 ;  /* 0x00000015000e7308 */ /* 0x001e220000001000 */
[----:B------:R-:W-:Y:S01]  /*26d0*/  BSSY.RECONVERGENT B3, `(.L_x_28) ;  /* 0x000000b000037945 */ /* 0x000fe20003800200 */
[----:B0-----:R-:W-:-:S04]  /*26e0*/  FFMA R15, -R21, R14, 1 ;  /* 0x3f800000150f7423 */ /* 0x001fc8000000010e */
[----:B------:R-:W-:Y:S02]  /*26f0*/  FFMA R15, R14, R15, R14 ;  /* 0x0000000f0e0f7223 */ /* 0x000fe4000000000e */
[----:B--2---:R-:W0:Y:S02]  /*2700*/  FCHK P0, R8, R21 ;  /* 0x0000001508007302 */ /* 0x004e240000000000 */
[----:B------:R-:W-:-:S04]  /*2710*/  FFMA R14, R8, R15, RZ ;  /* 0x0000000f080e7223 */ /* 0x000fc800000000ff */
[----:B------:R-:W-:-:S04]  /*2720*/  FFMA R16, -R21, R14, R8 ;  /* 0x0000000e15107223 */ /* 0x000fc80000000108 */
[----:B------:R-:W-:Y:S01]  /*2730*/  FFMA R15, R15, R16, R14 ;  /* 0x000000100f0f7223 */ /* 0x000fe2000000000e */
[----:B0-----:R-:W-:Y:S06]  /*2740*/  @!P0 BRA `(.L_x_29) ;  /* 0x00000000000c8947 */ /* 0x001fec0003800000 */
[----:B------:R-:W-:Y:S01]  /*2750*/  IMAD.MOV.U32 R9, RZ, RZ, R21 ;  /* 0x000000ffff097224 */ /* 0x000fe200078e0015 */
[----:B------:R-:W-:-:S07]  /*2760*/  MOV R14, 0x2780 ;  /* 0x00002780000e7802 */ /* 0x000fce0000000f00 */
[----:B-----5:R-:W-:Y:S05]  /*2770*/  CALL.REL.NOINC `($__internal_0_$__cuda_sm3x_div_rn_noftz_f32_slowpath) ;  /* 0x00000008006c7944 */ /* 0x020fea0003c00000 */
.L_x_29:
[----:B------:R-:W-:Y:S05]  /*2780*/  BSYNC.RECONVERGENT B3 ;  /* 0x0000000000037941 */ /* 0x000fea0003800200 */
.L_x_28:
[----:B------:R-:W-:-:S05]  /*2790*/  IMAD.WIDE.U32 R8, R13, 0x4, R10 ;  /* 0x000000040d087825 */ /* 0x000fca00078e000a */
[----:B------:R1:W-:Y:S02]  /*27a0*/  STG.E desc[UR10][R8.64], R15 ;  /* 0x0000000f08007986 */ /* 0x0003e4000c10190a */
.L_x_27:
[----:B------:R-:W-:Y:S05]  /*27b0*/  BSYNC.RECONVERGENT B2 ;  /* 0x0000000000027941 */ /* 0x000fea0003800200 */
.L_x_26:
[----:B------:R-:W-:Y:S01]  /*27c0*/  ISETP.GE.U32.AND P0, PT, R23, UR4, PT ;  /* 0x0000000417007c0c */ /* 0x000fe2000bf06070 */
[----:B------:R-:W-:-:S12]  /*27d0*/  BSSY.RECONVERGENT B2, `(.L_x_30) ;  /* 0x0000013000027945 */ /* 0x000fd80003800200 */
[----:B------:R-:W-:Y:S05]  /*27e0*/  @P0 BRA `(.L_x_31) ;  /* 0x0000000000440947 */ /* 0x000fea0003800000 */
[----:B01----:R-:W0:Y:S01]  /*27f0*/  MUFU.RCP R8, R21 ;  /* 0x0000001500087308 */ /* 0x003e220000001000 */
[----:B------:R-:W-:Y:S07]  /*2800*/  BSSY.RECONVERGENT B3, `(.L_x_32) ;  /* 0x000000d000037945 */ /* 0x000fee0003800200 */
[----:B-----5:R-:W1:Y:S01]  /*2810*/  FCHK P0, R0, R21 ;  /* 0x0000001500007302 */ /* 0x020e620000000000 */
[----:B0-----:R-:W-:-:S04]  /*2820*/  FFMA R9, -R21, R8, 1 ;  /* 0x3f80000015097423 */ /* 0x001fc80000000108 */
[----:B------:R-:W-:-:S04]  /*2830*/  FFMA R13, R8, R9, R8 ;  /* 0x00000009080d7223 */ /* 0x000fc80000000008 */
[----:B------:R-:W-:-:S04]  /*2840*/  FFMA R8, R0, R13, RZ ;  /* 0x0000000d00087223 */ /* 0x000fc800000000ff */
[----:B------:R-:W-:-:S04]  /*2850*/  FFMA R9, -R21, R8, R0 ;  /* 0x0000000815097223 */ /* 0x000fc80000000100 */
[----:B------:R-:W-:Y:S01]  /*2860*/  FFMA R13, R13, R9, R8 ;  /* 0x000000090d0d7223 */ /* 0x000fe20000000008 */
[----:B-1----:R-:W-:Y:S06]  /*2870*/  @!P0 BRA `(.L_x_33) ;  /* 0x0000000000148947 */ /* 0x002fec0003800000 */
[----:B------:R-:W-:Y:S01]  /*2880*/  IMAD.MOV.U32 R8, RZ, RZ, R0 ;  /* 0x000000ffff087224 */ /* 0x000fe200078e0000 */
[----:B------:R-:W-:Y:S01]  /*2890*/  MOV R14, 0x28c0 ;  /* 0x000028c0000e7802 */ /* 0x000fe20000000f00 */
[----:B------:R-:W-:-:S07]  /*28a0*/  IMAD.MOV.U32 R9, RZ, RZ, R21 ;  /* 0x000000ffff097224 */ /* 0x000fce00078e0015 */
[----:B------:R-:W-:Y:S05]  /*28b0*/  CALL.REL.NOINC `($__internal_0_$__cuda_sm3x_div_rn_noftz_f32_slowpath) ;  /* 0x00000008001c7944 */ /* 0x000fea0003c00000 */
[----:B------:R-:W-:-:S07]  /*28c0*/  IMAD.MOV.U32 R13, RZ, RZ, R15 ;  /* 0x000000ffff0d7224 */ /* 0x000fce00078e000f */
.L_x_33:
[----:B------:R-:W-:Y:S05]  /*28d0*/  BSYNC.RECONVERGENT B3 ;  /* 0x0000000000037941 */ /* 0x000fea0003800200 */
.L_x_32:
[----:B------:R-:W-:-:S05]  /*28e0*/  IMAD.WIDE.U32 R8, R23, 0x4, R10 ;  /* 0x0000000417087825 */ /* 0x000fca00078e000a */
[----:B------:R2:W-:Y:S02]  /*28f0*/  STG.E desc[UR10][R8.64], R13 ;  /* 0x0000000d08007986 */ /* 0x0005e4000c10190a */
.L_x_31:
[----:B------:R-:W-:Y:S05]  /*2900*/  BSYNC.RECONVERGENT B2 ;  /* 0x0000000000027941 */ /* 0x000fea0003800200 */
.L_x_30:
[----:B------:R-:W-:Y:S01]  /*2910*/  ISETP.GE.U32.AND P0, PT, R25, UR4, PT ;  /* 0x0000000419007c0c */ /* 0x000fe2000bf06070 */
[----:B------:R-:W-:-:S12]  /*2920*/  BSSY.RECONVERGENT B2, `(.L_x_34) ;  /* 0x0000013000027945 */ /* 0x000fd80003800200 */
[----:B------:R-:W-:Y:S05]  /*2930*/  @P0 BRA `(.L_x_35) ;  /* 0x0000000000440947 */ /* 0x000fea0003800000 */
[----:B0----5:R-:W1:Y:S01]  /*2940*/  MUFU.RCP R0, R21 ;  /* 0x0000001500007308 */ /* 0x021e620000001000 */
[----:B------:R-:W-:Y:S07]  /*2950*/  BSSY.RECONVERGENT B3, `(.L_x_36) ;  /* 0x000000d000037945 */ /* 0x000fee0003800200 */
[----:B------:R-:W0:Y:S01]  /*2960*/  FCHK P0, R2, R21 ;  /* 0x0000001502007302 */ /* 0x000e220000000000 */
[----:B-12---:R-:W-:-:S04]  /*2970*/  FFMA R9, -R21, R0, 1 ;  /* 0x3f80000015097423 */ /* 0x006fc80000000100 */
[----:B------:R-:W-:-:S04]  /*2980*/  FFMA R13, R0, R9, R0 ;  /* 0x00000009000d7223 */ /* 0x000fc80000000000 */
[----:B------:R-:W-:-:S04]  /*2990*/  FFMA R0, R2, R13, RZ ;  /* 0x0000000d02007223 */ /* 0x000fc800000000ff */
[----:B------:R-:W-:-:S04]  /*29a0*/  FFMA R9, -R21, R0, R2 ;  /* 0x0000000015097223 */ /* 0x000fc80000000102 */
[----:B------:R-:W-:Y:S01]  /*29b0*/  FFMA R13, R13, R9, R0 ;  /* 0x000000090d0d7223 */ /* 0x000fe20000000000 */
[----:B0-----:R-:W-:Y:S06]  /*29c0*/  @!P0 BRA `(.L_x_37) ;  /* 0x0000000000148947 */ /* 0x001fec0003800000 */
[----:B------:R-:W-:Y:S01]  /*29d0*/  IMAD.MOV.U32 R8, RZ, RZ, R2 ;  /* 0x000000ffff087224 */ /* 0x000fe200078e0002 */
[----:B------:R-:W-:Y:S01]  /*29e0*/  MOV R14, 0x2a10 ;  /* 0x00002a10000e7802 */ /* 0x000fe20000000f00 */
[----:B------:R-:W-:-:S07]  /*29f0*/  IMAD.MOV.U32 R9, RZ, RZ, R21 ;  /* 0x000000ffff097224 */ /* 0x000fce00078e0015 */
[----:B------:R-:W-:Y:S05]  /*2a00*/  CALL.REL.NOINC `($__internal_0_$__cuda_sm3x_div_rn_noftz_f32_slowpath) ;  /* 0x0000000400c87944 */ /* 0x000fea0003c00000 */
[----:B------:R-:W-:-:S07]  /*2a10*/  IMAD.MOV.U32 R13, RZ, RZ, R15 ;  /* 0x000000ffff0d7224 */ /* 0x000fce00078e000f */
.L_x_37:
[----:B------:R-:W-:Y:S05]  /*2a20*/  BSYNC.RECONVERGENT B3 ;  /* 0x0000000000037941 */ /* 0x000fea0003800200 */
.L_x_36:
[----:B------:R-:W-:-:S05]  /*2a30*/  IMAD.WIDE.U32 R8, R25, 0x4, R10 ;  /* 0x0000000419087825 */ /* 0x000fca00078e000a */
[----:B------:R3:W-:Y:S02]  /*2a40*/  STG.E desc[UR10][R8.64], R13 ;  /* 0x0000000d08007986 */ /* 0x0007e4000c10190a */
.L_x_35:
[----:B------:R-:W-:Y:S05]  /*2a50*/  BSYNC.RECONVERGENT B2 ;  /* 0x0000000000027941 */ /* 0x000fea0003800200 */
.L_x_34:
[----:B------:R-:W-:Y:S01]  /*2a60*/  ISETP.GE.U32.AND P0, PT, R27, UR4, PT ;  /* 0x000000041b007c0c */ /* 0x000fe2000bf06070 */
[----:B------:R-:W-:-:S12]  /*2a70*/  BSSY.RECONVERGENT B2, `(.L_x_38) ;  /* 0x0000013000027945 */ /* 0x000fd80003800200 */
[----:B------:R-:W-:Y:S05]  /*2a80*/  @P0 BRA `(.L_x_39) ;  /* 0x0000000000440947 */ /* 0x000fea0003800000 */
[----:B0----5:R-:W1:Y:S01]  /*2a90*/  MUFU.RCP R0, R21 ;  /* 0x0000001500007308 */ /* 0x021e620000001000 */
[----:B------:R-:W-:Y:S07]  /*2aa0*/  BSSY.RECONVERGENT B3, `(.L_x_40) ;  /* 0x000000d000037945 */ /* 0x000fee0003800200 */
[----:B------:R-:W0:Y:S01]  /*2ab0*/  FCHK P0, R3, R21 ;  /* 0x0000001503007302 */ /* 0x000e220000000000 */
[----:B-123--:R-:W-:-:S04]  /*2ac0*/  FFMA R9, -R21, R0, 1 ;  /* 0x3f80000015097423 */ /* 0x00efc80000000100 */
        /* <DEDUP_REMOVED lines=9> */
[----:B------:R-:W-:-:S07]  /*2b60*/  MOV R9, R15 ;  /* 0x0000000f00097202 */ /* 0x000fce0000000f00 */
.L_x_41:
[----:B------:R-:W-:Y:S05]  /*2b70*/  BSYNC.RECONVERGENT B3 ;  /* 0x0000000000037941 */ /* 0x000fea0003800200 */
.L_x_40:
[----:B------:R-:W-:-:S05]  /*2b80*/  IMAD.WIDE.U32 R2, R27, 0x4, R10 ;  /* 0x000000041b027825 */ /* 0x000fca00078e000a */
[----:B------:R4:W-:Y:S02]  /*2b90*/  STG.E desc[UR10][R2.64], R9 ;  /* 0x0000000902007986 */ /* 0x0009e4000c10190a */
.L_x_39:
[----:B------:R-:W-:Y:S05]  /*2ba0*/  BSYNC.RECONVERGENT B2 ;  /* 0x0000000000027941 */ /* 0x000fea0003800200 */
.L_x_38:
[----:B------:R-:W-:Y:S01]  /*2bb0*/  ISETP.GE.U32.AND P0, PT, R29, UR4, PT ;  /* 0x000000041d007c0c */ /* 0x000fe2000bf06070 */
[----:B------:R-:W-:-:S12]  /*2bc0*/  BSSY.RECONVERGENT B2, `(.L_x_42) ;  /* 0x0000013000027945 */ /* 0x000fd80003800200 */
[----:B------:R-:W-:Y:S05]  /*2bd0*/  @P0 BRA `(.L_x_43) ;  /* 0x0000000000440947 */ /* 0x000fea0003800000 */
[----:B0----5:R-:W4:Y:S01]  /*2be0*/  MUFU.RCP R0, R21 ;  /* 0x0000001500007308 */ /* 0x021f220000001000 */
[----:B------:R-:W-:Y:S07]  /*2bf0*/  BSSY.RECONVERGENT B3, `(.L_x_44) ;  /* 0x000000d000037945 */ /* 0x000fee0003800200 */
[----:B------:R-:W0:Y:S01]  /*2c00*/  FCHK P0, R4, R21 ;  /* 0x0000001504007302 */ /* 0x000e220000000000 */
[----:B----4-:R-:W-:-:S04]  /*2c10*/  FFMA R3, -R21, R0, 1 ;  /* 0x3f80000015037423 */ /* 0x010fc80000000100 */
[----:B-123--:R-:W-:-:S04]  /*2c20*/  FFMA R9, R0, R3, R0 ;  /* 0x0000000300097223 */ /* 0x00efc80000000000 */
        /* <DEDUP_REMOVED lines=9> */
.L_x_45:
[----:B------:R-:W-:Y:S05]  /*2cc0*/  BSYNC.RECONVERGENT B3 ;  /* 0x0000000000037941 */ /* 0x000fea0003800200 */
.L_x_44:
[----:B------:R-:W-:-:S05]  /*2cd0*/  IMAD.WIDE.U32 R2, R29, 0x4, R10 ;  /* 0x000000041d027825 */ /* 0x000fca00078e000a */
[----:B------:R0:W-:Y:S02]  /*2ce0*/  STG.E desc[UR10][R2.64], R9 ;  /* 0x0000000902007986 */ /* 0x0001e4000c10190a */
.L_x_43:
[----:B------:R-:W-:Y:S05]  /*2cf0*/  BSYNC.RECONVERGENT B2 ;  /* 0x0000000000027941 */ /* 0x000fea0003800200 */
.L_x_42:
        /* <DEDUP_REMOVED lines=17> */
.L_x_49:
[----:B------:R-:W-:Y:S05]  /*2e10*/  BSYNC.RECONVERGENT B3 ;  /* 0x0000000000037941 */ /* 0x000fea0003800200 */
.L_x_48:
[----:B------:R-:W-:-:S05]  /*2e20*/  IMAD.WIDE.U32 R2, R31, 0x4, R10 ;  /* 0x000000041f027825 */ /* 0x000fca00078e000a */
[----:B------:R0:W-:Y:S02]  /*2e30*/  STG.E desc[UR10][R2.64], R9 ;  /* 0x0000000902007986 */ /* 0x0001e4000c10190a */
.L_x_47:
[----:B------:R-:W-:Y:S05]  /*2e40*/  BSYNC.RECONVERGENT B2 ;  /* 0x0000000000027941 */ /* 0x000fea0003800200 */
.L_x_46:
[----:B------:R-:W-:Y:S01]  /*2e50*/  ISETP.GE.U32.AND P0, PT, R33, UR4, PT ;  /* 0x0000000421007c0c */ /* 0x000fe2000bf06070 */
[----:B------:R-:W-:-:S12]  /*2e60*/  BSSY.RECONVERGENT B2, `(.L_x_50) ;  /* 0x0000013000027945 */ /* 0x000fd80003800200 */
[----:B------:R-:W-:Y:S05]  /*2e70*/  @P0 BRA `(.L_x_51) ;  /* 0x0000000000440947 */ /* 0x000fea0003800000 */
[----:B0----5:R-:W4:Y:S01]  /*2e80*/  MUFU.RCP R0, R21 ;  /* 0x0000001500007308 */ /* 0x021f220000001000 */
[----:B------:R-:W-:Y:S07]  /*2e90*/  BSSY.RECONVERGENT B3, `(.L_x_52) ;  /* 0x000000d000037945 */ /* 0x000fee0003800200 */
[----:B------:R-:W0:Y:S01]  /*2ea0*/  FCHK P0, R6, R21 ;  /* 0x0000001506007302 */ /* 0x000e220000000000 */
[----:B----4-:R-:W-:-:S04]  /*2eb0*/  FFMA R3, -R21, R0, 1 ;  /* 0x3f80000015037423 */ /* 0x010fc80000000100 */
[----:B------:R-:W-:-:S04]  /*2ec0*/  FFMA R5, R0, R3, R0 ;  /* 0x0000000300057223 */ /* 0x000fc80000000000 */
[----:B------:R-:W-:-:S04]  /*2ed0*/  FFMA R0, R6, R5, RZ ;  /* 0x0000000506007223 */ /* 0x000fc800000000ff */
[----:B------:R-:W-:-:S04]  /*2ee0*/  FFMA R3, -R21, R0, R6 ;  /* 0x0000000015037223 */ /* 0x000fc80000000106 */
[----:B------:R-:W-:Y:S01]  /*2ef0*/  FFMA R5, R5, R3, R0 ;  /* 0x0000000305057223 */ /* 0x000fe20000000000 */
[----:B0-----:R-:W-:Y:S06]  /*2f00*/  @!P0 BRA `(.L_x_53) ;  /* 0x0000000000148947 */ /* 0x001fec0003800000 */
[----:B-123--:R-:W-:Y:S01]  /*2f10*/  IMAD.MOV.U32 R8, RZ, RZ, R6 ;  /* 0x000000ffff087224 */ /* 0x00efe200078e0006 */
[----:B------:R-:W-:Y:S01]  /*2f20*/  MOV R14, 0x2f50 ;  /* 0x00002f50000e7802 */ /* 0x000fe20000000f00 */
[----:B------:R-:W-:-:S07]  /*2f30*/  IMAD.MOV.U32 R9, RZ, RZ, R21 ;  /* 0x000000ffff097224 */ /* 0x000fce00078e0015 */
[----:B------:R-:W-:Y:S05]  /*2f40*/  CALL.REL.NOINC `($__internal_0_$__cuda_sm3x_div_rn_noftz_f32_slowpath) ;  /* 0x0000000000787944 */ /* 0x000fea0003c00000 */
[----:B------:R-:W-:-:S07]  /*2f50*/  IMAD.MOV.U32 R5, RZ, RZ, R15 ;  /* 0x000000ffff057224 */ /* 0x000fce00078e000f */
.L_x_53:
[----:B------:R-:W-:Y:S05]  /*2f60*/  BSYNC.RECONVERGENT B3 ;  /* 0x0000000000037941 */ /* 0x000fea0003800200 */
.L_x_52:
[----:B------:R-:W-:-:S05]  /*2f70*/  IMAD.WIDE.U32 R2, R33, 0x4, R10 ;  /* 0x0000000421027825 */ /* 0x000fca00078e000a */
[----:B------:R0:W-:Y:S02]  /*2f80*/  STG.E desc[UR10][R2.64], R5 ;  /* 0x0000000502007986 */ /* 0x0001e4000c10190a */
.L_x_51:
[----:B------:R-:W-:Y:S05]  /*2f90*/  BSYNC.RECONVERGENT B2 ;  /* 0x0000000000027941 */ /* 0x000fea0003800200 */
.L_x_50:
        /* <DEDUP_REMOVED lines=17> */
.L_x_57:
[----:B------:R-:W-:Y:S05]  /*30b0*/  BSYNC.RECONVERGENT B3 ;  /* 0x0000000000037941 */ /* 0x000fea0003800200 */
.L_x_56:
[----:B------:R-:W-:-:S05]  /*30c0*/  IMAD.WIDE.U32 R2, R35, 0x4, R10 ;  /* 0x0000000423027825 */ /* 0x000fca00078e000a */
[----:B------:R0:W-:Y:S02]  /*30d0*/  STG.E desc[UR10][R2.64], R5 ;  /* 0x0000000502007986 */ /* 0x0001e4000c10190a */
.L_x_55:
[----:B------:R-:W-:Y:S05]  /*30e0*/  BSYNC.RECONVERGENT B2 ;  /* 0x0000000000027941 */ /* 0x000fea0003800200 */
.L_x_54:
[----:B--23--:R-:W-:-:S05]  /*30f0*/  IMAD.IADD R13, R35, 0x1, R12 ;  /* 0x00000001230d7824 */ /* 0x00cfca00078e020c */
[----:B------:R-:W-:-:S13]  /*3100*/  ISETP.GE.AND P0, PT, R13, UR4, PT ;  /* 0x000000040d007c0c */ /* 0x000fda000bf06270 */
[----:B------:R-:W-:Y:S05]  /*3110*/  @!P0 BRA `(.L_x_58) ;  /* 0xfffffff000e08947 */ /* 0x000fea000383ffff */
[----:B------:R-:W-:Y:S05]  /*3120*/  EXIT ;  /* 0x000000000000794d */ /* 0x000fea0003800000 */
        .weak           $__internal_0_$__cuda_sm3x_div_rn_noftz_f32_slowpath
        .type           $__internal_0_$__cuda_sm3x_div_rn_noftz_f32_slowpath,@function
        .size           $__internal_0_$__cuda_sm3x_div_rn_noftz_f32_slowpath,(.L_x_153 - $__internal_0_$__cuda_sm3x_div_rn_noftz_f32_slowpath)
$__internal_0_$__cuda_sm3x_div_rn_noftz_f32_slowpath:
[----:B------:R-:W-:Y:S01]  /*3130*/  SHF.R.U32.HI R15, RZ, 0x17, R9 ;  /* 0x00000017ff0f7819 */ /* 0x000fe20000011609 */
[----:B------:R-:W-:Y:S01]  /*3140*/  BSSY.RECONVERGENT B0, `(.L_x_59) ;  /* 0x0000062000007945 */ /* 0x000fe20003800200 */
[----:B------:R-:W-:Y:S02]  /*3150*/  SHF.R.U32.HI R16, RZ, 0x17, R8 ;  /* 0x00000017ff107819 */ /* 0x000fe40000011608 */
[----:B------:R-:W-:Y:S02]  /*3160*/  LOP3.LUT R15, R15, 0xff, RZ, 0xc0, !PT ;  /* 0x000000ff0f0f7812 */ /* 0x000fe400078ec0ff */
[----:B------:R-:W-:-:S03]  /*3170*/  LOP3.LUT R17, R16, 0xff, RZ, 0xc0, !PT ;  /* 0x000000ff10117812 */ /* 0x000fc600078ec0ff */
[----:B------:R-:W-:Y:S02]  /*3180*/  VIADD R19, R15, 0xffffffff ;  /* 0xffffffff0f137836 */ /* 0x000fe40000000000 */
[----:B------:R-:W-:-:S03]  /*3190*/  VIADD R18, R17, 0xffffffff ;  /* 0xffffffff11127836 */ /* 0x000fc60000000000 */
[----:B------:R-:W-:-:S04]  /*31a0*/  ISETP.GT.U32.AND P0, PT, R19, 0xfd, PT ;  /* 0x000000fd1300780c */ /* 0x000fc80003f04070 */
[----:B------:R-:W-:-:S13]  /*31b0*/  ISETP.GT.U32.OR P0, PT, R18, 0xfd, P0 ;  /* 0x000000fd1200780c */ /* 0x000fda0000704470 */
[----:B------:R-:W-:Y:S01]  /*31c0*/  @!P0 IMAD.MOV.U32 R16, RZ, RZ, RZ ;  /* 0x000000ffff108224 */ /* 0x000fe200078e00ff */
[----:B------:R-:W-:Y:S06]  /*31d0*/  @!P0 BRA `(.L_x_60) ;  /* 0x00000000005c8947 */ /* 0x000fec0003800000 */
[----:B------:R-:W-:Y:S02]  /*31e0*/  FSETP.GTU.FTZ.AND P0, PT, |R8|, +INF , PT ;  /* 0x7f8000000800780b */ /* 0x000fe40003f1c200 */
[----:B------:R-:W-:-:S04]  /*31f0*/  FSETP.GTU.FTZ.AND P1, PT, |R9|, +INF , PT ;  /* 0x7f8000000900780b */ /* 0x000fc80003f3c200 */
[----:B------:R-:W-:-:S13]  /*3200*/  PLOP3.LUT P0, PT, P0, P1, PT, 0xf8, 0x8f ;  /* 0x00000000008f781c */ /* 0x000fda0000703f70 */
[----:B------:R-:W-:Y:S05]  /*3210*/  @P0 BRA `(.L_x_61) ;  /* 0x00000004004c0947 */ /* 0x000fea0003800000 */
[----:B------:R-:W-:-:S13]  /*3220*/  LOP3.LUT P0, RZ, R9, 0x7fffffff, R8, 0xc8, !PT ;  /* 0x7fffffff09ff7812 */ /* 0x000fda000780c808 */
[----:B------:R-:W-:Y:S05]  /*3230*/  @!P0 BRA `(.L_x_62) ;  /* 0x00000004003c8947 */ /* 0x000fea0003800000 */
[C---:B------:R-:W-:Y:S02]  /*3240*/  FSETP.NEU.FTZ.AND P0, PT, |R8|.reuse, +INF , PT ;  /* 0x7f8000000800780b */ /* 0x040fe40003f1d200 */
[----:B------:R-:W-:Y:S02]  /*3250*/  FSETP.NEU.FTZ.AND P2, PT, |R9|, +INF , PT ;  /* 0x7f8000000900780b */ /* 0x000fe40003f5d200 */
[----:B------:R-:W-:-:S11]  /*3260*/  FSETP.NEU.FTZ.AND P1, PT, |R8|, +INF , PT ;  /* 0x7f8000000800780b */ /* 0x000fd60003f3d200 */
[----:B------:R-:W-:Y:S05]  /*3270*/  @!P2 BRA !P0, `(.L_x_62) ;  /* 0x00000004002ca947 */ /* 0x000fea0004000000 */
[----:B------:R-:W-:-:S04]  /*3280*/  LOP3.LUT P0, RZ, R8, 0x7fffffff, RZ, 0xc0, !PT ;  /* 0x7fffffff08ff7812 */ /* 0x000fc8000780c0ff */
[----:B------:R-:W-:-:S13]  /*3290*/  PLOP3.LUT P0, PT, P2, P0, PT, 0x2f, 0xf2 ;  /* 0x0000000000f2781c */ /* 0x000fda0001700577 */
[----:B------:R-:W-:Y:S05]  /*32a0*/  @P0 BRA `(.L_x_63) ;  /* 0x0000000400180947 */ /* 0x000fea0003800000 */
[----:B------:R-:W-:-:S04]  /*32b0*/  LOP3.LUT P0, RZ, R9, 0x7fffffff, RZ, 0xc0, !PT ;  /* 0x7fffffff09ff7812 */ /* 0x000fc8000780c0ff */
[----:B------:R-:W-:-:S13]  /*32c0*/  PLOP3.LUT P0, PT, P1, P0, PT, 0x2f, 0xf2 ;  /* 0x0000000000f2781c */ /* 0x000fda0000f00577 */
[----:B------:R-:W-:Y:S05]  /*32d0*/  @P0 BRA `(.L_x_64) ;  /* 0x0000000400000947 */ /* 0x000fea0003800000 */
[----:B------:R-:W-:Y:S02]  /*32e0*/  ISETP.GE.AND P0, PT, R18, RZ, PT ;  /* 0x000000ff1200720c */ /* 0x000fe40003f06270 */
[----:B------:R-:W-:-:S11]  /*32f0*/  ISETP.GE.AND P1, PT, R19, RZ, PT ;  /* 0x000000ff1300720c */ /* 0x000fd60003f26270 */
[----:B------:R-:W-:Y:S01]  /*3300*/  @P0 MOV R16, RZ ;  /* 0x000000ff00100202 */ /* 0x000fe20000000f00 */
[----:B------:R-:W-:Y:S02]  /*3310*/  @!P0 IMAD.MOV.U32 R16, RZ, RZ, -0x40 ;  /* 0xffffffc0ff108424 */ /* 0x000fe400078e00ff */
[----:B------:R-:W-:Y:S01]  /*3320*/  @!P0 FFMA R8, R8, 1.84467440737095516160e+19, RZ ;  /* 0x5f80000008088823 */ /* 0x000fe200000000ff */
[----:B------:R-:W-:Y:S01]  /*3330*/  @!P1 FFMA R9, R9, 1.84467440737095516160e+19, RZ ;  /* 0x5f80000009099823 */ /* 0x000fe200000000ff */
[----:B------:R-:W-:-:S07]  /*3340*/  @!P1 VIADD R16, R16, 0x40 ;  /* 0x0000004010109836 */ /* 0x000fce0000000000 */
.L_x_60:
[----:B------:R-:W-:Y:S01]  /*3350*/  LEA R18, R15, 0xc0800000, 0x17 ;  /* 0xc08000000f127811 */ /* 0x000fe200078eb8ff */
[----:B------:R-:W-:Y:S01]  /*3360*/  VIADD R17, R17, 0xffffff81 ;  /* 0xffffff8111117836 */ /* 0x000fe20000000000 */
[----:B------:R-:W-:Y:S03]  /*3370*/  BSSY.RECONVERGENT B1, `(.L_x_65) ;  /* 0x0000035000017945 */ /* 0x000fe60003800200 */
[----:B------:R-:W-:Y:S02]  /*3380*/  IMAD.IADD R19, R9, 0x1, -R18 ;  /* 0x0000000109137824 */ /* 0x000fe400078e0a12 */
[C---:B------:R-:W-:Y:S01]  /*3390*/  IMAD R8, R17.reuse, -0x800000, R8 ;  /* 0xff80000011087824 */ /* 0x040fe200078e0208 */
[----:B------:R-:W-:Y:S01]  /*33a0*/  IADD3 R17, PT, PT, R17, 0x7f, -R15 ;  /* 0x0000007f11117810 */ /* 0x000fe20007ffe80f */
[----:B------:R-:W0:Y:S01]  /*33b0*/  MUFU.RCP R9, R19 ;  /* 0x0000001300097308 */ /* 0x000e220000001000 */
[----:B------:R-:W-:-:S03]  /*33c0*/  FADD.FTZ R37, -R19, -RZ ;  /* 0x800000ff13257221 */ /* 0x000fc60000010100 */
[----:B------:R-:W-:Y:S02]  /*33d0*/  IMAD.IADD R17, R17, 0x1, R16 ;  /* 0x0000000111117824 */ /* 0x000fe400078e0210 */
[----:B0-----:R-:W-:-:S04]  /*33e0*/  FFMA R18, R9, R37, 1 ;  /* 0x3f80000009127423 */ /* 0x001fc80000000025 */
[----:B------:R-:W-:-:S04]  /*33f0*/  FFMA R9, R9, R18, R9 ;  /* 0x0000001209097223 */ /* 0x000fc80000000009 */
[----:B------:R-:W-:-:S04]  /*3400*/  FFMA R18, R8, R9, RZ ;  /* 0x0000000908127223 */ /* 0x000fc800000000ff */
[----:B------:R-:W-:-:S04]  /*3410*/  FFMA R20, R37, R18, R8 ;  /* 0x0000001225147223 */ /* 0x000fc80000000008 */
[----:B------:R-:W-:-:S04]  /*3420*/  FFMA R18, R9, R20, R18 ;  /* 0x0000001409127223 */ /* 0x000fc80000000012 */
[----:B------:R-:W-:-:S04]  /*3430*/  FFMA R37, R37, R18, R8 ;  /* 0x0000001225257223 */ /* 0x000fc80000000008 */
[----:B------:R-:W-:-:S05]  /*3440*/  FFMA R8, R9, R37, R18 ;  /* 0x0000002509087223 */ /* 0x000fca0000000012 */
[----:B------:R-:W-:-:S04]  /*3450*/  SHF.R.U32.HI R15, RZ, 0x17, R8 ;  /* 0x00000017ff0f7819 */ /* 0x000fc80000011608 */
[----:B------:R-:W-:-:S05]  /*3460*/  LOP3.LUT R15, R15, 0xff, RZ, 0xc0, !PT ;  /* 0x000000ff0f0f7812 */ /* 0x000fca00078ec0ff */
[----:B------:R-:W-:-:S04]  /*3470*/  IMAD.IADD R19, R15, 0x1, R17 ;  /* 0x000000010f137824 */ /* 0x000fc800078e0211 */
[----:B------:R-:W-:-:S05]  /*3480*/  VIADD R15, R19, 0xffffffff ;  /* 0xffffffff130f7836 */ /* 0x000fca0000000000 */
[----:B------:R-:W-:-:S13]  /*3490*/  ISETP.GE.U32.AND P0, PT, R15, 0xfe, PT ;  /* 0x000000fe0f00780c */ /* 0x000fda0003f06070 */
[----:B------:R-:W-:Y:S05]  /*34a0*/  @!P0 BRA `(.L_x_66) ;  /* 0x0000000000808947 */ /* 0x000fea0003800000 */
[----:B------:R-:W-:-:S13]  /*34b0*/  ISETP.GT.AND P0, PT, R19, 0xfe, PT ;  /* 0x000000fe1300780c */ /* 0x000fda0003f04270 */
[----:B------:R-:W-:Y:S05]  /*34c0*/  @P0 BRA `(.L_x_67) ;  /* 0x00000000006c0947 */ /* 0x000fea0003800000 */
[----:B------:R-:W-:-:S13]  /*34d0*/  ISETP.GE.AND P0, PT, R19, 0x1, PT ;  /* 0x000000011300780c */ /* 0x000fda0003f06270 */
[----:B------:R-:W-:Y:S05]  /*34e0*/  @P0 BRA `(.L_x_68) ;  /* 0x0000000000740947 */ /* 0x000fea0003800000 */
[----:B------:R-:W-:Y:S02]  /*34f0*/  ISETP.GE.AND P0, PT, R19, -0x18, PT ;  /* 0xffffffe81300780c */ /* 0x000fe40003f06270 */
[----:B------:R-:W-:-:S11]  /*3500*/  LOP3.LUT R8, R8, 0x80000000, RZ, 0xc0, !PT ;  /* 0x8000000008087812 */ /* 0x000fd600078ec0ff */
[----:B------:R-:W-:Y:S05]  /*3510*/  @!P0 BRA `(.L_x_68) ;  /* 0x0000000000688947 */ /* 0x000fea0003800000 */
[-CC-:B------:R-:W-:Y:S01]  /*3520*/  FFMA.RZ R15, R9, R37.reuse, R18.reuse ;  /* 0x00000025090f7223 */ /* 0x180fe2000000c012 */
[----:B------:R-:W-:Y:S01]  /*3530*/  IMAD.MOV R17, RZ, RZ, -R19 ;  /* 0x000000ffff117224 */ /* 0x000fe200078e0a13 */
[C---:B------:R-:W-:Y:S02]  /*3540*/  ISETP.NE.AND P2, PT, R19.reuse, RZ, PT ;  /* 0x000000ff1300720c */ /* 0x040fe40003f45270 */
[----:B------:R-:W-:Y:S02]  /*3550*/  ISETP.NE.AND P1, PT, R19, RZ, PT ;  /* 0x000000ff1300720c */ /* 0x000fe40003f25270 */
[----:B------:R-:W-:Y:S01]  /*3560*/  LOP3.LUT R16, R15, 0x7fffff, RZ, 0xc0, !PT ;  /* 0x007fffff0f107812 */ /* 0x000fe200078ec0ff */
[CCC-:B------:R-:W-:Y:S01]  /*3570*/  FFMA.RP R15, R9.reuse, R37.reuse, R18.reuse ;  /* 0x00000025090f7223 */ /* 0x1c0fe20000008012 */
[----:B------:R-:W-:Y:S01]  /*3580*/  FFMA.RM R18, R9, R37, R18 ;  /* 0x0000002509127223 */ /* 0x000fe20000004012 */
[----:B------:R-:W-:Y:S01]  /*3590*/  VIADD R9, R19, 0x20 ;  /* 0x0000002013097836 */ /* 0x000fe20000000000 */
[----:B------:R-:W-:-:S03]  /*35a0*/  LOP3.LUT R16, R16, 0x800000, RZ, 0xfc, !PT ;  /* 0x0080000010107812 */ /* 0x000fc600078efcff */
[----:B------:R-:W-:Y:S02]  /*35b0*/  FSETP.NEU.FTZ.AND P0, PT, R15, R18, PT ;  /* 0x000000120f00720b */ /* 0x000fe40003f1d000 */
[----:B------:R-:W-:Y:S02]  /*35c0*/  SHF.L.U32 R9, R16, R9, RZ ;  /* 0x0000000910097219 */ /* 0x000fe400000006ff */
[----:B------:R-:W-:Y:S02]  /*35d0*/  SEL R15, R17, RZ, P2 ;  /* 0x000000ff110f7207 */ /* 0x000fe40001000000 */
[----:B------:R-:W-:Y:S02]  /*35e0*/  ISETP.NE.AND P1, PT, R9, RZ, P1 ;  /* 0x000000ff0900720c */ /* 0x000fe40000f25270 */
[----:B------:R-:W-:Y:S02]  /*35f0*/  SHF.R.U32.HI R15, RZ, R15, R16 ;  /* 0x0000000fff0f7219 */ /* 0x000fe40000011610 */
[----:B------:R-:W-:-:S02]  /*3600*/  PLOP3.LUT P0, PT, P0, P1, PT, 0xf8, 0x8f ;  /* 0x00000000008f781c */ /* 0x000fc40000703f70 */
[----:B------:R-:W-:Y:S02]  /*3610*/  SHF.R.U32.HI R16, RZ, 0x1, R15 ;  /* 0x00000001ff107819 */ /* 0x000fe4000001160f */
[----:B------:R-:W-:-:S04]  /*3620*/  SEL R9, RZ, 0x1, !P0 ;  /* 0x00000001ff097807 */ /* 0x000fc80004000000 */
[----:B------:R-:W-:-:S04]  /*3630*/  LOP3.LUT R18, R9, 0x1, R16, 0xf8, !PT ;  /* 0x0000000109127812 */ /* 0x000fc800078ef810 */
[----:B------:R-:W-:-:S05]  /*3640*/  LOP3.LUT R15, R18, R15, RZ, 0xc0, !PT ;  /* 0x0000000f120f7212 */ /* 0x000fca00078ec0ff */
[----:B------:R-:W-:-:S05]  /*3650*/  IMAD.IADD R15, R16, 0x1, R15 ;  /* 0x00000001100f7824 */ /* 0x000fca00078e020f */
[----:B------:R-:W-:Y:S01]  /*3660*/  LOP3.LUT R8, R15, R8, RZ, 0xfc, !PT ;  /* 0x000000080f087212 */ /* 0x000fe200078efcff */
[----:B------:R-:W-:Y:S06]  /*3670*/  BRA `(.L_x_68) ;  /* 0x0000000000107947 */ /* 0x000fec0003800000 */
.L_x_67:
[----:B------:R-:W-:-:S04]  /*3680*/  LOP3.LUT R8, R8, 0x80000000, RZ, 0xc0, !PT ;  /* 0x8000000008087812 */ /* 0x000fc800078ec0ff */
[----:B------:R-:W-:Y:S01]  /*3690*/  LOP3.LUT R8, R8, 0x7f800000, RZ, 0xfc, !PT ;  /* 0x7f80000008087812 */ /* 0x000fe200078efcff */
[----:B------:R-:W-:Y:S06]  /*36a0*/  BRA `(.L_x_68) ;  /* 0x0000000000047947 */ /* 0x000fec0003800000 */
.L_x_66:
[----:B------:R-:W-:-:S07]  /*36b0*/  IMAD R8, R17, 0x800000, R8 ;  /* 0x0080000011087824 */ /* 0x000fce00078e0208 */
.L_x_68:
[----:B------:R-:W-:Y:S05]  /*36c0*/  BSYNC.RECONVERGENT B1 ;  /* 0x0000000000017941 */ /* 0x000fea0003800200 */
.L_x_65:
[----:B------:R-:W-:Y:S05]  /*36d0*/  BRA `(.L_x_69) ;  /* 0x0000000000207947 */ /* 0x000fea0003800000 */
.L_x_64:
[----:B------:R-:W-:-:S04]  /*36e0*/  LOP3.LUT R8, R9, 0x80000000, R8, 0x48, !PT ;  /* 0x8000000009087812 */ /* 0x000fc800078e4808 */
[----:B------:R-:W-:Y:S01]  /*36f0*/  LOP3.LUT R8, R8, 0x7f800000, RZ, 0xfc, !PT ;  /* 0x7f80000008087812 */ /* 0x000fe200078efcff */
[----:B------:R-:W-:Y:S06]  /*3700*/  BRA `(.L_x_69) ;  /* 0x0000000000147947 */ /* 0x000fec0003800000 */
.L_x_63:
[----:B------:R-:W-:Y:S01]  /*3710*/  LOP3.LUT R8, R9, 0x80000000, R8, 0x48, !PT ;  /* 0x8000000009087812 */ /* 0x000fe200078e4808 */
[----:B------:R-:W-:Y:S06]  /*3720*/  BRA `(.L_x_69) ;  /* 0x00000000000c7947 */ /* 0x000fec0003800000 */
.L_x_62:
[----:B------:R-:W0:Y:S01]  /*3730*/  MUFU.RSQ R8, -QNAN ;  /* 0xffc0000000087908 */ /* 0x000e220000001400 */
[----:B------:R-:W-:Y:S05]  /*3740*/  BRA `(.L_x_69) ;  /* 0x0000000000047947 */ /* 0x000fea0003800000 */
.L_x_61:
[----:B------:R-:W-:-:S07]  /*3750*/  FADD.FTZ R8, R8, R9 ;  /* 0x0000000908087221 */ /* 0x000fce0000010000 */
.L_x_69:
[----:B------:R-:W-:Y:S05]  /*3760*/  BSYNC.RECONVERGENT B0 ;  /* 0x0000000000007941 */ /* 0x000fea0003800200 */
.L_x_59:
[----:B0-----:R-:W-:Y:S02]  /*3770*/  IMAD.MOV.U32 R15, RZ, RZ, R8 ;  /* 0x000000ffff0f7224 */ /* 0x001fe400078e0008 */
[----:B------:R-:W-:Y:S02]  /*3780*/  IMAD.MOV.U32 R8, RZ, RZ, R14 ;  /* 0x000000ffff087224 */ /* 0x000fe400078e000e */
[----:B------:R-:W-:-:S04]  /*3790*/  IMAD.MOV.U32 R9, RZ, RZ, 0x0 ;  /* 0x00000000ff097424 */ /* 0x000fc800078e00ff */
[----:B------:R-:W-:Y:S05]  /*37a0*/  RET.REL.NODEC R8 `(_Z23softmax_forward_kernel7PfPKfii) ;  /* 0xffffffc808147950 */ /* 0x000fea0003c3ffff */
.L_x_70:
[----:B------:R-:W-:-:S00]  /*37b0*/  BRA `(.L_x_70) ;  /* 0xfffffffc00fc7947 */ /* 0x000fc0000383ffff */
[----:B------:R-:W-:-:S00]  /*37c0*/  NOP ;  /* 0x0000000000007918 */ /* 0x000fc00000000000 */
        /* <DEDUP_REMOVED lines=11> */
.L_x_153:


//--------------------- .text._Z28crossentropy_forward_kernel1PfS_Piiii --------------------------
	.section	.text._Z28crossentropy_forward_kernel1PfS_Piiii,"ax",@progbits
	.align	128
        .global         _Z28crossentropy_forward_kernel1PfS_Piiii
        .type           _Z28crossentropy_forward_kernel1PfS_Piiii,@function
        .size           _Z28crossentropy_forward_kernel1PfS_Piiii,(.L_x_157 - _Z28crossentropy_forward_kernel1PfS_Piiii)
        .other          _Z28crossentropy_forward_kernel1PfS_Piiii,@"STO_CUDA_ENTRY STV_DEFAULT"
_Z28crossentropy_forward_kernel1PfS_Piiii:
.text._Z28crossentropy_forward_kernel1PfS_Piiii:
[----:B------:R-:W-:Y:S01]  /*0000*/  LDC R1, c[0x0][0x37c] ;  /* 0x0000df00ff017b82 */ /* 0x000fe20000000800 */
[----:B------:R-:W0:Y:S07]  /*0010*/  S2R R5, SR_TID.X ;  /* 0x0000000000057919 */ /* 0x000e2e0000002100 */
[----:B------:R-:W0:Y:S08]  /*0020*/  S2UR UR4, SR_CTAID.X ;  /* 0x00000000000479c3 */ /* 0x000e300000002500 */
[----:B------:R-:W0:Y:S08]  /*0030*/  LDC R0, c[0x0][0x360] ;  /* 0x0000d800ff007b82 */ /* 0x000e300000000800 */
[----:B------:R-:W1:Y:S01]  /*0040*/  LDC.64 R2, c[0x0][0x398] ;  /* 0x0000e600ff027b82 */ /* 0x000e620000000a00 */
[----:B0-----:R-:W-:-:S02]  /*0050*/  IMAD R0, R0, UR4, R5 ;  /* 0x0000000400007c24 */ /* 0x001fc4000f8e0205 */
[----:B-1----:R-:W-:-:S05]  /*0060*/  IMAD R5, R3, R2, RZ ;  /* 0x0000000203057224 */ /* 0x002fca00078e02ff */
[----:B------:R-:W-:-:S13]  /*0070*/  ISETP.GE.AND P0, PT, R0, R5, PT ;  /* 0x000000050000720c */ /* 0x000fda0003f06270 */
[----:B------:R-:W-:Y:S05]  /*0080*/  @P0 EXIT ;  /* 0x000000000000094d */ /* 0x000fea0003800000 */
[----:B------:R-:W0:Y:S01]  /*0090*/  LDC.64 R4, c[0x0][0x390] ;  /* 0x0000e400ff047b82 */ /* 0x000e220000000a00 */
[----:B------:R-:W1:Y:S01]  /*00a0*/  LDCU.64 UR4, c[0x0][0x358] ;  /* 0x00006b00ff0477ac */ /* 0x000e620008000a00 */
[----:B------:R-:W-:Y:S02]  /*00b0*/  IABS R9, R3 ;  /* 0x0000000300097213 */ /* 0x000fe40000000000 */
[C---:B------:R-:W-:Y:S01]  /*00c0*/  ISETP.GE.AND P2, PT, R0.reuse, RZ, PT ;  /* 0x000000ff0000720c */ /* 0x040fe20003f46270 */
[----:B------:R-:W2:Y:S01]  /*00d0*/  LDCU UR6, c[0x0][0x3a0] ;  /* 0x00007400ff0677ac */ /* 0x000ea20008000800 */
[----:B------:R-:W3:Y:S01]  /*00e0*/  LDCU.64 UR8, c[0x0][0x388] ;  /* 0x00007100ff0877ac */ /* 0x000ee20008000a00 */
[----:B0-----:R-:W-:-:S06]  /*00f0*/  IMAD.WIDE R4, R0, 0x4, R4 ;  /* 0x0000000400047825 */ /* 0x001fcc00078e0204 */
[----:B-1----:R-:W4:Y:S01]  /*0100*/  LDG.E R4, desc[UR4][R4.64] ;  /* 0x0000000404047981 */ /* 0x002f22000c1e1900 */
[----:B------:R-:W0:Y:S08]  /*0110*/  I2F.RP R2, R9 ;  /* 0x0000000900027306 */ /* 0x000e300000209400 */
[----:B0-----:R-:W0:Y:S02]  /*0120*/  MUFU.RCP R2, R2 ;  /* 0x0000000200027308 */ /* 0x001e240000001000 */
[----:B0-----:R-:W-:-:S06]  /*0130*/  IADD3 R6, PT, PT, R2, 0xffffffe, RZ ;  /* 0x0ffffffe02067810 */ /* 0x001fcc0007ffe0ff */
[----:B------:R0:W1:Y:S02]  /*0140*/  F2I.FTZ.U32.TRUNC.NTZ R7, R6 ;  /* 0x0000000600077305 */ /* 0x000064000021f000 */
[----:B0-----:R-:W-:Y:S01]  /*0150*/  IMAD.MOV.U32 R6, RZ, RZ, RZ ;  /* 0x000000ffff067224 */ /* 0x001fe200078e00ff */
[----:B-1----:R-:W-:-:S05]  /*0160*/  IADD3 R8, PT, PT, RZ, -R7, RZ ;  /* 0x80000007ff087210 */ /* 0x002fca0007ffe0ff */
[----:B------:R-:W-:Y:S01]  /*0170*/  IMAD R11, R8, R9, RZ ;  /* 0x00000009080b7224 */ /* 0x000fe200078e02ff */
[----:B------:R-:W-:-:S03]  /*0180*/  IABS R8, R0 ;  /* 0x0000000000087213 */ /* 0x000fc60000000000 */
[----:B------:R-:W-:-:S06]  /*0190*/  IMAD.HI.U32 R7, R7, R11, R6 ;  /* 0x0000000b07077227 */ /* 0x000fcc00078e0006 */
[----:B------:R-:W-:-:S05]  /*01a0*/  IMAD.HI.U32 R7, R7, R8, RZ ;  /* 0x0000000807077227 */ /* 0x000fca00078e00ff */
[----:B------:R-:W-:-:S05]  /*01b0*/  IADD3 R7, PT, PT, -R7, RZ, RZ ;  /* 0x000000ff07077210 */ /* 0x000fca0007ffe1ff */
[----:B------:R-:W-:-:S05]  /*01c0*/  IMAD R2, R9, R7, R8 ;  /* 0x0000000709027224 */ /* 0x000fca00078e0208 */
[----:B------:R-:W-:-:S13]  /*01d0*/  ISETP.GT.U32.AND P0, PT, R9, R2, PT ;  /* 0x000000020900720c */ /* 0x000fda0003f04070 */
[----:B------:R-:W-:Y:S01]  /*01e0*/  @!P0 IMAD.IADD R2, R2, 0x1, -R9 ;  /* 0x0000000102028824 */ /* 0x000fe200078e0a09 */
[----:B------:R-:W-:-:S04]  /*01f0*/  ISETP.NE.AND P0, PT, R3, RZ, PT ;  /* 0x000000ff0300720c */ /* 0x000fc80003f05270 */
[----:B------:R-:W-:-:S13]  /*0200*/  ISETP.GT.U32.AND P1, PT, R9, R2, PT ;  /* 0x000000020900720c */ /* 0x000fda0003f24070 */
[----:B------:R-:W-:-:S05]  /*0210*/  @!P1 IADD3 R2, PT, PT, R2, -R9, RZ ;  /* 0x8000000902029210 */ /* 0x000fca0007ffe0ff */
[----:B------:R-:W-:Y:S01]  /*0220*/  @!P2 IMAD.MOV R2, RZ, RZ, -R2 ;  /* 0x000000ffff02a224 */ /* 0x000fe200078e0a02 */
[----:B------:R-:W-:-:S04]  /*0230*/  @!P0 LOP3.LUT R2, RZ, R3, RZ, 0x33, !PT ;  /* 0x00000003ff028212 */ /* 0x000fc800078e33ff */
[----:B------:R-:W-:Y:S01]  /*0240*/  IADD3 R3, PT, PT, R0, -R2, RZ ;  /* 0x8000000200037210 */ /* 0x000fe20007ffe0ff */
[----:B--2---:R-:W-:-:S04]  /*0250*/  IMAD R2, R2, UR6, RZ ;  /* 0x0000000602027c24 */ /* 0x004fc8000f8e02ff */
[----:B------:R-:W-:Y:S01]  /*0260*/  IMAD R3, R3, UR6, RZ ;  /* 0x0000000603037c24 */ /* 0x000fe2000f8e02ff */
[----:B----4-:R-:W-:-:S04]  /*0270*/  SHF.R.S32.HI R5, RZ, 0x1f, R4 ;  /* 0x0000001fff057819 */ /* 0x010fc80000011404 */
[--C-:B------:R-:W-:Y:S02]  /*0280*/  IADD3 R4, P0, P1, R3, R4, R2.reuse ;  /* 0x0000000403047210 */ /* 0x100fe4000791e002 */
[----:B------:R-:W-:Y:S02]  /*0290*/  SHF.R.S32.HI R2, RZ, 0x1f, R2 ;  /* 0x0000001fff027819 */ /* 0x000fe40000011402 */
[----:B------:R-:W-:-:S04]  /*02a0*/  SHF.R.S32.HI R3, RZ, 0x1f, R3 ;  /* 0x0000001fff037819 */ /* 0x000fc80000011403 */
[----:B------:R-:W-:Y:S02]  /*02b0*/  IADD3.X R3, PT, PT, R3, R5, R2, P0, P1 ;  /* 0x0000000503037210 */ /* 0x000fe400007e2402 */
[----:B---3--:R-:W-:-:S04]  /*02c0*/  LEA R2, P0, R4, UR8, 0x2 ;  /* 0x0000000804027c11 */ /* 0x008fc8000f8010ff */
[----:B------:R-:W-:-:S05]  /*02d0*/  LEA.HI.X R3, R4, UR9, R3, 0x2, P0 ;  /* 0x0000000904037c11 */ /* 0x000fca00080f1403 */
[----:B------:R0:W2:Y:S01]  /*02e0*/  LDG.E R4, desc[UR4][R2.64] ;  /* 0x0000000402047981 */ /* 0x0000a2000c1e1900 */
[----:B------:R-:W-:Y:S01]  /*02f0*/  HFMA2 R9, -RZ, RZ, 1.5048828125, 33.21875 ;  /* 0x3e055027ff097431 */ /* 0x000fe200000001ff */
[----:B0-----:R-:W0:Y:S02]  /*0300*/  LDC.64 R2, c[0x0][0x380] ;  /* 0x0000e000ff027b82 */ /* 0x001e240000000a00 */
[----:B0-----:R-:W-:Y:S01]  /*0310*/  IMAD.WIDE R2, R0, 0x4, R2 ;  /* 0x0000000400027825 */ /* 0x001fe200078e0202 */
[----:B--2---:R-:W-:-:S13]  /*0320*/  FSETP.GEU.AND P0, PT, R4, 1.175494350822287508e-38, PT ;  /* 0x008000000400780b */ /* 0x004fda0003f0e000 */
[----:B------:R-:W-:-:S05]  /*0330*/  @!P0 FMUL R4, R4, 8388608 ;  /* 0x4b00000004048820 */ /* 0x000fca0000400000 */
[----:B------:R-:W-:-:S04]  /*0340*/  IADD3 R5, PT, PT, R4, -0x3f2aaaab, RZ ;  /* 0xc0d5555504057810 */ /* 0x000fc80007ffe0ff */
[----:B------:R-:W-:-:S04]  /*0350*/  LOP3.LUT R7, R5, 0xff800000, RZ, 0xc0, !PT ;  /* 0xff80000005077812 */ /* 0x000fc800078ec0ff */
[----:B------:R-:W-:Y:S01]  /*0360*/  I2FP.F32.S32 R6, R7 ;  /* 0x0000000700067245 */ /* 0x000fe20000201400 */
[----:B------:R-:W-:Y:S01]  /*0370*/  IMAD.IADD R5, R4, 0x1, -R7 ;  /* 0x0000000104057824 */ /* 0x000fe200078e0a07 */
[----:B------:R-:W-:-:S03]  /*0380*/  MOV R7, 0x7f800000 ;  /* 0x7f80000000077802 */ /* 0x000fc60000000f00 */
[----:B------:R-:W-:-:S04]  /*0390*/  FADD R8, R5, -1 ;  /* 0xbf80000005087421 */ /* 0x000fc80000000000 */
[----:B------:R-:W-:-:S04]  /*03a0*/  FFMA R5, R8, -R9, 0.14084610342979431152 ;  /* 0x3e1039f608057423 */ /* 0x000fc80000000809 */
[----:B------:R-:W-:-:S04]  /*03b0*/  FFMA R5, R8, R5, -0.12148627638816833496 ;  /* 0xbdf8cdcc08057423 */ /* 0x000fc80000000005 */
[----:B------:R-:W-:-:S04]  /*03c0*/  FFMA R5, R8, R5, 0.13980610668659210205 ;  /* 0x3e0f295508057423 */ /* 0x000fc80000000005 */
[----:B------:R-:W-:-:S04]  /*03d0*/  FFMA R5, R8, R5, -0.16684235632419586182 ;  /* 0xbe2ad8b908057423 */ /* 0x000fc80000000005 */
[----:B------:R-:W-:-:S04]  /*03e0*/  FFMA R5, R8, R5, 0.20012299716472625732 ;  /* 0x3e4ced0b08057423 */ /* 0x000fc80000000005 */
[----:B------:R-:W-:-:S04]  /*03f0*/  FFMA R5, R8, R5, -0.24999669194221496582 ;  /* 0xbe7fff2208057423 */ /* 0x000fc80000000005 */
[----:B------:R-:W-:-:S04]  /*0400*/  FFMA R5, R8, R5, 0.33333182334899902344 ;  /* 0x3eaaaa7808057423 */ /* 0x000fc80000000005 */
[----:B------:R-:W-:Y:S01]  /*0410*/  FFMA R9, R8, R5, -0.5 ;  /* 0xbf00000008097423 */ /* 0x000fe20000000005 */
[----:B------:R-:W-:Y:S02]  /*0420*/  FSEL R5, RZ, -23, P0 ;  /* 0xc1b80000ff057808 */ /* 0x000fe40000000000 */
[----:B------:R-:W-:Y:S01]  /*0430*/  ISETP.GT.U32.AND P0, PT, R4, 0x7f7fffff, PT ;  /* 0x7f7fffff0400780c */ /* 0x000fe20003f04070 */
[----:B------:R-:W-:Y:S02]  /*0440*/  FMUL R9, R8, R9 ;  /* 0x0000000908097220 */ /* 0x000fe40000400000 */
[----:B------:R-:W-:Y:S02]  /*0450*/  FFMA R5, R6, 1.1920928955078125e-07, R5 ;  /* 0x3400000006057823 */ /* 0x000fe40000000005 */
[----:B------:R-:W-:-:S04]  /*0460*/  FFMA R8, R8, R9, R8 ;  /* 0x0000000908087223 */ /* 0x000fc80000000008 */
[----:B------:R-:W-:-:S04]  /*0470*/  FFMA R5, R5, 0.69314718246459960938, R8 ;  /* 0x3f31721805057823 */ /* 0x000fc80000000008 */
[C---:B------:R-:W-:Y:S01]  /*0480*/  @P0 FFMA R5, R4.reuse, R7, +INF ;  /* 0x7f80000004050423 */ /* 0x040fe20000000007 */
[----:B------:R-:W-:-:S04]  /*0490*/  FSETP.NEU.AND P0, PT, R4, RZ, PT ;  /* 0x000000ff0400720b */ /* 0x000fc80003f0d000 */
[----:B------:R-:W-:-:S05]  /*04a0*/  FSEL R5, -R5, +INF , P0 ;  /* 0x7f80000005057808 */ /* 0x000fca0000000100 */
[----:B------:R-:W-:Y:S01]  /*04b0*/  STG.E desc[UR4][R2.64], R5 ;  /* 0x0000000502007986 */ /* 0x000fe2000c101904 */
[----:B------:R-:W-:Y:S05]  /*04c0*/  EXIT ;  /* 0x000000000000794d */ /* 0x000fea0003800000 */
.L_x_71:
        /* <DEDUP_REMOVED lines=11> */
.L_x_157:


//--------------------- .text._Z11gelu_kernelPfPKfi --------------------------
	.section	.text._Z11gelu_kernelPfPKfi,"ax",@progbits
	.align	128
        .global         _Z11gelu_kernelPfPKfi
        .type           _Z11gelu_kernelPfPKfi,@function
        .size           _Z11gelu_kernelPfPKfi,(.L_x_158 - _Z11gelu_kernelPfPKfi)
        .other          _Z11gelu_kernelPfPKfi,@"STO_CUDA_ENTRY STV_DEFAULT"
_Z11gelu_kernelPfPKfi:
.text._Z11gelu_kernelPfPKfi:
[----:B------:R-:W-:Y:S01]  /*0000*/  LDC R1, c[0x0][0x37c] ;  /* 0x0000df00ff017b82 */ /* 0x000fe20000000800 */
[----:B------:R-:W0:Y:S07]  /*0010*/  S2R R0, SR_TID.X ;  /* 0x0000000000007919 */ /* 0x000e2e0000002100 */
[----:B------:R-:W0:Y:S01]  /*0020*/  S2UR UR4, SR_CTAID.X ;  /* 0x00000000000479c3 */ /* 0x000e220000002500 */
[----:B------:R-:W1:Y:S07]  /*0030*/  LDCU UR5, c[0x0][0x390] ;  /* 0x00007200ff0577ac */ /* 0x000e6e0008000800 */
[----:B------:R-:W0:Y:S02]  /*0040*/  LDC R5, c[0x0][0x360] ;  /* 0x0000d800ff057b82 */ /* 0x000e240000000800 */
[----:B0-----:R-:W-:-:S05]  /*0050*/  IMAD R5, R5, UR4, R0 ;  /* 0x0000000405057c24 */ /* 0x001fca000f8e0200 */
[----:B-1----:R-:W-:-:S13]  /*0060*/  ISETP.GE.AND P0, PT, R5, UR5, PT ;  /* 0x0000000505007c0c */ /* 0x002fda000bf06270 */
[----:B------:R-:W-:Y:S05]  /*0070*/  @P0 EXIT ;  /* 0x000000000000094d */ /* 0x000fea0003800000 */
[----:B------:R-:W0:Y:S01]  /*0080*/  LDC.64 R2, c[0x0][0x388] ;  /* 0x0000e200ff027b82 */ /* 0x000e220000000a00 */
[----:B------:R-:W1:Y:S01]  /*0090*/  LDCU.64 UR4, c[0x0][0x358] ;  /* 0x00006b00ff0477ac */ /* 0x000e620008000a00 */
[----:B0-----:R-:W-:-:S05]  /*00a0*/  IMAD.WIDE R2, R5, 0x4, R2 ;  /* 0x0000000405027825 */ /* 0x001fca00078e0202 */
[----:B-1----:R0:W2:Y:S01]  /*00b0*/  LDG.E R4, desc[UR4][R2.64] ;  /* 0x0000000402047981 */ /* 0x0020a2000c1e1900 */
[----:B------:R-:W-:Y:S01]  /*00c0*/  MOV R10, 0x3c80f082 ;  /* 0x3c80f082000a7802 */ /* 0x000fe20000000f00 */
[----:B------:R-:W-:Y:S01]  /*00d0*/  HFMA2 R11, -RZ, RZ, 1.875, 0 ;  /* 0x3f800000ff0b7431 */ /* 0x000fe200000001ff */
[----:B0-----:R-:W0:Y:S02]  /*00e0*/  LDC.64 R2, c[0x0][0x380] ;  /* 0x0000e000ff027b82 */ /* 0x001e240000000a00 */
[----:B0-----:R-:W-:-:S04]  /*00f0*/  IMAD.WIDE R2, R5, 0x4, R2 ;  /* 0x0000000405027825 */ /* 0x001fc800078e0202 */
[----:B--2---:R-:W-:-:S04]  /*0100*/  FMUL R7, R4, 0.044714998453855514526 ;  /* 0x3d37271304077820 */ /* 0x004fc80000400000 */
[----:B------:R-:W-:-:S04]  /*0110*/  FMUL R7, R4, R7 ;  /* 0x0000000704077220 */ /* 0x000fc80000400000 */
[C---:B------:R-:W-:Y:S01]  /*0120*/  FFMA R7, R4.reuse, R7, R4 ;  /* 0x0000000704077223 */ /* 0x040fe20000000004 */
[----:B------:R-:W-:-:S03]  /*0130*/  FMUL R4, R4, 0.5 ;  /* 0x3f00000004047820 */ /* 0x000fc60000400000 */
[----:B------:R-:W-:-:S04]  /*0140*/  FMUL R7, R7, 0.79788452386856079102 ;  /* 0x3f4c422907077820 */ /* 0x000fc80000400000 */
[C---:B------:R-:W-:Y:S01]  /*0150*/  FMUL R0, |R7|.reuse, 2.8853900432586669922 ;  /* 0x4038aa3b07007820 */ /* 0x040fe20000400200 */
[C---:B------:R-:W-:Y:S01]  /*0160*/  FMUL R9, R7.reuse, R7 ;  /* 0x0000000707097220 */ /* 0x040fe20000400000 */
[C---:B------:R-:W-:Y:S02]  /*0170*/  FSETP.GE.AND P1, PT, |R7|.reuse, 0.60000002384185791016, PT ;  /* 0x3f19999a0700780b */ /* 0x040fe40003f26200 */
[----:B------:R-:W-:Y:S01]  /*0180*/  FSETP.GE.AND P0, PT, |R7|, 9.010913848876953125, PT ;  /* 0x41102cb40700780b */ /* 0x000fe20003f06200 */
[C---:B------:R-:W-:Y:S01]  /*0190*/  FFMA R10, R9.reuse, R10, -0.052303962409496307373 ;  /* 0xbd563cae090a7423 */ /* 0x040fe2000000000a */
[----:B------:R-:W0:Y:S02]  /*01a0*/  MUFU.EX2 R0, R0 ;  /* 0x0000000000007308 */ /* 0x000e240000000800 */
[----:B0-----:R-:W-:Y:S01]  /*01b0*/  FADD R6, R0, 1 ;  /* 0x3f80000000067421 */ /* 0x001fe20000000000 */
[----:B------:R-:W-:-:S04]  /*01c0*/  FFMA R0, R9, R10, 0.1331529766321182251 ;  /* 0x3e08594109007423 */ /* 0x000fc8000000000a */
[C---:B------:R-:W-:Y:S01]  /*01d0*/  FFMA R0, R9.reuse, R0, -0.33332768082618713379 ;  /* 0xbeaaa9ed09007423 */ /* 0x040fe20000000000 */
[----:B------:R-:W0:Y:S03]  /*01e0*/  MUFU.RCP R6, R6 ;  /* 0x0000000600067308 */ /* 0x000e260000001000 */
[----:B------:R-:W-:Y:S01]  /*01f0*/  FFMA R0, R9, R0, RZ ;  /* 0x0000000009007223 */ /* 0x000fe200000000ff */
[----:B0-----:R-:W-:-:S05]  /*0200*/  FFMA R8, R6, -2, R11 ;  /* 0xc000000006087823 */ /* 0x001fca000000000b */
[----:B------:R-:W-:-:S04]  /*0210*/  FSEL R8, R8, 1, !P0 ;  /* 0x3f80000008087808 */ /* 0x000fc80004000000 */
[--C-:B------:R-:W-:Y:S01]  /*0220*/  LOP3.LUT R8, R8, 0x80000000, R7.reuse, 0xb8, !PT ;  /* 0x8000000008087812 */ /* 0x100fe200078eb807 */
[----:B------:R-:W-:-:S04]  /*0230*/  @!P1 FFMA R8, R7, R0, R7 ;  /* 0x0000000007089223 */ /* 0x000fc80000000007 */
[----:B------:R-:W-:-:S04]  /*0240*/  FADD R7, R8, 1 ;  /* 0x3f80000008077421 */ /* 0x000fc80000000000 */
[----:B------:R-:W-:-:S05]  /*0250*/  FMUL R7, R4, R7 ;  /* 0x0000000704077220 */ /* 0x000fca0000400000 */
[----:B------:R-:W-:Y:S01]  /*0260*/  STG.E desc[UR4][R2.64], R7 ;  /* 0x0000000702007986 */ /* 0x000fe2000c101904 */
[----:B------:R-:W-:Y:S05]  /*0270*/  EXIT ;  /* 0x000000000000794d */ /* 0x000fea0003800000 */
.L_x_72:
        /* <DEDUP_REMOVED lines=16> */
.L_x_158:


//--------------------- .text._Z23residual_forward_kernelPfS_S_i --------------------------
	.section	.text._Z23residual_forward_kernelPfS_S_i,"ax",@progbits
	.align	128
        .global         _Z23residual_forward_kernelPfS_S_i
        .type           _Z23residual_forward_kernelPfS_S_i,@function
        .size           _Z23residual_forward_kernelPfS_S_i,(.L_x_159 - _Z23residual_forward_kernelPfS_S_i)
        .other          _Z23residual_forward_kernelPfS_S_i,@"STO_CUDA_ENTRY STV_DEFAULT"
_Z23residual_forward_kernelPfS_S_i:
.text._Z23residual_forward_kernelPfS_S_i:
        /* <DEDUP_REMOVED lines=9> */
[----:B------:R-:W1:Y:S07]  /*0090*/  LDCU.64 UR4, c[0x0][0x358] ;  /* 0x00006b00ff0477ac */ /* 0x000e6e0008000a00 */
[----:B------:R-:W2:Y:S08]  /*00a0*/  LDC.64 R4, c[0x0][0x390] ;  /* 0x0000e400ff047b82 */ /* 0x000eb00000000a00 */
[----:B------:R-:W3:Y:S01]  /*00b0*/  LDC.64 R6, c[0x0][0x380] ;  /* 0x0000e000ff067b82 */ /* 0x000ee20000000a00 */
[----:B0-----:R-:W-:-:S06]  /*00c0*/  IMAD.WIDE R2, R9, 0x4, R2 ;  /* 0x0000000409027825 */ /* 0x001fcc00078e0202 */
[----:B-1----:R-:W4:Y:S01]  /*00d0*/  LDG.E.EF R2, desc[UR4][R2.64] ;  /* 0x0000000402027981 */ /* 0x002f22000c0e1900 */
[----:B--2---:R-:W-:-:S06]  /*00e0*/  IMAD.WIDE R4, R9, 0x4, R4 ;  /* 0x0000000409047825 */ /* 0x004fcc00078e0204 */
[----:B------:R-:W4:Y:S01]  /*00f0*/  LDG.E.EF R5, desc[UR4][R4.64] ;  /* 0x0000000404057981 */ /* 0x000f22000c0e1900 */
[----:B---3--:R-:W-:-:S04]  /*0100*/  IMAD.WIDE R6, R9, 0x4, R6 ;  /* 0x0000000409067825 */ /* 0x008fc800078e0206 */
[----:B----4-:R-:W-:-:S05]  /*0110*/  FADD R9, R2, R5 ;  /* 0x0000000502097221 */ /* 0x010fca0000000000 */
[----:B------:R-:W-:Y:S01]  /*0120*/  STG.E desc[UR4][R6.64], R9 ;  /* 0x0000000906007986 */ /* 0x000fe2000c101904 */
[----:B------:R-:W-:Y:S05]  /*0130*/  EXIT ;  /* 0x000000000000794d */ /* 0x000fea0003800000 */
.L_x_73:
        /* <DEDUP_REMOVED lines=12> */
.L_x_159:


//--------------------- .text._Z23softmax_forward_kernel5PffPKfii --------------------------
	.section	.text._Z23softmax_forward_kernel5PffPKfii,"ax",@progbits
	.align	128
        .global         _Z23softmax_forward_kernel5PffPKfii
        .type           _Z23softmax_forward_kernel5PffPKfii,@function
        .size           _Z23softmax_forward_kernel5PffPKfii,(.L_x_154 - _Z23softmax_forward_kernel5PffPKfii)
        .other          _Z23softmax_forward_kernel5PffPKfii,@"STO_CUDA_ENTRY STV_DEFAULT"
_Z23softmax_forward_kernel5PffPKfii:
.text._Z23softmax_forward_kernel5PffPKfii:
[----:B------:R-:W0:Y:S01]  /*0000*/  LDC R1, c[0x0][0x37c] ;  /* 0x0000df00ff017b82 */ /* 0x000e220000000800 */
[----:B------:R-:W1:Y:S02]  /*0010*/  LDCU UR4, c[0x0][0x39c] ;  /* 0x00007380ff0477ac */ /* 0x000e640008000800 */
[----:B-1----:R-:W-:-:S09]  /*0020*/  ULOP3.LUT UP0, URZ, UR4, 0x3, URZ, 0xc0, !UPT ;  /* 0x0000000304ff7892 */ /* 0x002fd2000f80c0ff */
[----:B------:R-:W-:Y:S05]  /*0030*/  BRA.U !UP0, `(.L_x_74) ;  /* 0x0000000108407547 */ /* 0x000fea000b800000 */
[----:B------:R-:W-:Y:S01]  /*0040*/  MOV R0, 0x68 ;  /* 0x0000006800007802 */ /* 0x000fe20000000f00 */
[----:B------:R-:W1:Y:S01]  /*0050*/  LDCU.64 UR4, c[0x4][0x58] ;  /* 0x01000b00ff0477ac */ /* 0x000e620008000a00 */
[----:B------:R-:W-:Y:S01]  /*0060*/  HFMA2 R8, -RZ, RZ, 0, 1.275539398193359375e-05 ;  /* 0x000000d6ff087431 */ /* 0x000fe200000001ff */
[----:B------:R-:W-:Y:S01]  /*0070*/  MOV R12, 0x1 ;  /* 0x00000001000c7802 */ /* 0x000fe20000000f00 */
[----:B------:R2:W3:Y:S01]  /*0080*/  LDC.64 R2, c[0x4][R0] ;  /* 0x0100000000027b82 */ /* 0x0004e20000000a00 */
[----:B------:R-:W4:Y:S01]  /*0090*/  LDCU.64 UR6, c[0x4][0x60] ;  /* 0x01000c00ff0677ac */ /* 0x000f220008000a00 */
[----:B------:R-:W-:Y:S01]  /*00a0*/  HFMA2 R13, -RZ, RZ, 0, 0 ;  /* 0x00000000ff0d7431 */ /* 0x000fe200000001ff */
[----:B------:R-:W5:Y:S01]  /*00b0*/  LDCU.64 UR8, c[0x4][URZ] ;  /* 0x01000000ff0877ac */ /* 0x000f620008000a00 */
[----:B-1----:R-:W-:Y:S02]  /*00c0*/  MOV R4, UR4 ;  /* 0x0000000400047c02 */ /* 0x002fe40008000f00 */
[----:B------:R-:W-:-:S02]  /*00d0*/  MOV R5, UR5 ;  /* 0x0000000500057c02 */ /* 0x000fc40008000f00 */
[----:B----4-:R-:W-:Y:S02]  /*00e0*/  MOV R6, UR6 ;  /* 0x0000000600067c02 */ /* 0x010fe40008000f00 */
[----:B------:R-:W-:Y:S02]  /*00f0*/  MOV R7, UR7 ;  /* 0x0000000700077c02 */ /* 0x000fe40008000f00 */
[----:B-----5:R-:W-:Y:S02]  /*0100*/  MOV R10, UR8 ;  /* 0x00000008000a7c02 */ /* 0x020fe40008000f00 */
[----:B--2---:R-:W-:-:S07]  /*0110*/  MOV R11, UR9 ;  /* 0x00000009000b7c02 */ /* 0x004fce0008000f00 */
[----:B------:R-:W-:-:S07]  /*0120*/  LEPC R20, `(.L_x_74) ;  /* 0x000000001014794e */ /* 0x000fce0000000000 */
[----:B0--3--:R-:W-:Y:S05]  /*0130*/  CALL.ABS.NOINC R2 ;  /* 0x0000000002007343 */ /* 0x009fea0003c00000 */
.L_x_74:
[----:B------:R-:W1:Y:S01]  /*0140*/  S2R R0, SR_TID.Y ;  /* 0x0000000000007919 */ /* 0x000e620000002200 */
[----:B------:R-:W2:Y:S01]  /*0150*/  LDCU UR6, c[0x0][0x360] ;  /* 0x00006c00ff0677ac */ /* 0x000ea20008000800 */
[----:B------:R-:W3:Y:S01]  /*0160*/  LDC.64 R16, c[0x0][0x398] ;  /* 0x0000e600ff107b82 */ /* 0x000ee20000000a00 */
[----:B------:R-:W1:Y:S01]  /*0170*/  S2R R5, SR_TID.Z ;  /* 0x0000000000057919 */ /* 0x000e620000002300 */
[----:B------:R-:W1:Y:S01]  /*0180*/  LDCU UR4, c[0x0][0x364] ;  /* 0x00006c80ff0477ac */ /* 0x000e620008000800 */
[----:B------:R-:W4:Y:S01]  /*0190*/  S2R R3, SR_TID.X ;  /* 0x0000000000037919 */ /* 0x000f220000002100 */
[----:B------:R-:W5:Y:S01]  /*01a0*/  LDCU UR5, c[0x0][0x368] ;  /* 0x00006d00ff0577ac */ /* 0x000f620008000800 */
[----:B------:R-:W0:Y:S01]  /*01b0*/  S2R R7, SR_CTAID.X ;  /* 0x0000000000077919 */ /* 0x000e220000002500 */
[----:B-1----:R-:W-:Y:S01]  /*01c0*/  IMAD R0, R5, UR4, R0 ;  /* 0x0000000405007c24 */ /* 0x002fe2000f8e0200 */
[----:B--2---:R-:W-:-:S03]  /*01d0*/  UIMAD UR4, UR6, UR4, URZ ;  /* 0x00000004060472a4 */ /* 0x004fc6000f8e02ff */
[----:B----4-:R-:W-:Y:S01]  /*01e0*/  IMAD R0, R0, UR6, R3 ;  /* 0x0000000600007c24 */ /* 0x010fe2000f8e0203 */
[----:B-----5:R-:W-:Y:S01]  /*01f0*/  UIMAD UR4, UR4, UR5, 0x1f ;  /* 0x0000001f040474a4 */ /* 0x020fe2000f8e0205 */
[----:B---3--:R-:W-:-:S03]  /*0200*/  IMAD R3, R17, R16, RZ ;  /* 0x0000001011037224 */ /* 0x008fc600078e02ff */
[----:B------:R-:W-:Y:S01]  /*0210*/  USHF.R.U32.HI UR4, URZ, 0x5, UR4 ;  /* 0x00000005ff047899 */ /* 0x000fe20008011604 */
[----:B------:R-:W-:-:S03]  /*0220*/  SHF.R.U32.HI R2, RZ, 0x5, R0 ;  /* 0x00000005ff027819 */ /* 0x000fc60000011600 */
[----:B------:R-:W-:Y:S01]  /*0230*/  ULOP3.LUT UR4, UR4, 0xffff, URZ, 0xc0, !UPT ;  /* 0x0000ffff04047892 */ /* 0x000fe2000f8ec0ff */
[----:B------:R-:W-:-:S05]  /*0240*/  LOP3.LUT R2, R2, 0xffff, RZ, 0xc0, !PT ;  /* 0x0000ffff02027812 */ /* 0x000fca00078ec0ff */
[----:B0-----:R-:W-:-:S05]  /*0250*/  IMAD R4, R7, UR4, R2 ;  /* 0x0000000407047c24 */ /* 0x001fca000f8e0202 */
[----:B------:R-:W-:-:S13]  /*0260*/  ISETP.GE.AND P0, PT, R4, R3, PT ;  /* 0x000000030400720c */ /* 0x000fda0003f06270 */
[----:B------:R-:W-:Y:S05]  /*0270*/  @P0 EXIT ;  /* 0x000000000000094d */ /* 0x000fea0003800000 */
[----:B------:R-:W-:Y:S01]  /*0280*/  IABS R6, R17 ;  /* 0x0000001100067213 */ /* 0x000fe20000000000 */
[----:B------:R-:W0:Y:S01]  /*0290*/  LDC.64 R20, c[0x0][0x390] ;  /* 0x0000e400ff147b82 */ /* 0x000e220000000a00 */
[----:B------:R-:W-:Y:S01]  /*02a0*/  IABS R19, R4 ;  /* 0x0000000400137213 */ /* 0x000fe20000000000 */
[----:B------:R-:W-:Y:S01]  /*02b0*/  BSSY.RECONVERGENT B0, `(.L_x_75) ;  /* 0x00000e5000007945 */ /* 0x000fe20003800200 */
[----:B------:R-:W1:Y:S01]  /*02c0*/  I2F.RP R5, R6 ;  /* 0x0000000600057306 */ /* 0x000e620000209400 */
[----:B------:R-:W-:Y:S01]  /*02d0*/  ISETP.GE.AND P2, PT, R4, RZ, PT ;  /* 0x000000ff0400720c */ /* 0x000fe20003f46270 */
[----:B------:R-:W-:Y:S01]  /*02e0*/  HFMA2 R18, -RZ, RZ, 0, 0 ;  /* 0x00000000ff127431 */ /* 0x000fe200000001ff */
[----:B------:R-:W-:Y:S02]  /*02f0*/  LOP3.LUT R16, R0, 0x1f, RZ, 0xc0, !PT ;  /* 0x0000001f00107812 */ /* 0x000fe400078ec0ff */
[----:B------:R-:W2:Y:S01]  /*0300*/  LDC.64 R8, c[0x0][0x358] ;  /* 0x0000d600ff087b82 */ /* 0x000ea20000000a00 */
[----:B------:R-:W-:-:S02]  /*0310*/  MOV R0, 0xff7fffff ;  /* 0xff7fffff00007802 */ /* 0x000fc40000000f00 */
[----:B-1----:R-:W1:Y:S02]  /*0320*/  MUFU.RCP R5, R5 ;  /* 0x0000000500057308 */ /* 0x002e640000001000 */
[----:B-1----:R-:W-:-:S06]  /*0330*/  IADD3 R2, PT, PT, R5, 0xffffffe, RZ ;  /* 0x0ffffffe05027810 */ /* 0x002fcc0007ffe0ff */
[----:B------:R1:W3:Y:S02]  /*0340*/  F2I.FTZ.U32.TRUNC.NTZ R3, R2 ;  /* 0x0000000200037305 */ /* 0x0002e4000021f000 */
[----:B-1----:R-:W-:Y:S02]  /*0350*/  MOV R2, RZ ;  /* 0x000000ff00027202 */ /* 0x002fe40000000f00 */
[----:B---3--:R-:W-:-:S05]  /*0360*/  IADD3 R7, PT, PT, RZ, -R3, RZ ;  /* 0x80000003ff077210 */ /* 0x008fca0007ffe0ff */
[----:B------:R-:W-:-:S04]  /*0370*/  IMAD R7, R7, R6, RZ ;  /* 0x0000000607077224 */ /* 0x000fc800078e02ff */
[----:B------:R-:W-:-:S06]  /*0380*/  IMAD.HI.U32 R3, R3, R7, R2 ;  /* 0x0000000703037227 */ /* 0x000fcc00078e0002 */
[----:B------:R-:W-:-:S05]  /*0390*/  IMAD.HI.U32 R3, R3, R19, RZ ;  /* 0x0000001303037227 */ /* 0x000fca00078e00ff */
[----:B------:R-:W-:-:S05]  /*03a0*/  IADD3 R3, PT, PT, -R3, RZ, RZ ;  /* 0x000000ff03037210 */ /* 0x000fca0007ffe1ff */
[----:B------:R-:W-:-:S05]  /*03b0*/  IMAD R19, R6, R3, R19 ;  /* 0x0000000306137224 */ /* 0x000fca00078e0213 */
[----:B------:R-:W-:-:S13]  /*03c0*/  ISETP.GT.U32.AND P0, PT, R6, R19, PT ;  /* 0x000000130600720c */ /* 0x000fda0003f04070 */
[----:B------:R-:W-:Y:S02]  /*03d0*/  @!P0 IADD3 R19, PT, PT, R19, -R6, RZ ;  /* 0x8000000613138210 */ /* 0x000fe40007ffe0ff */
[----:B------:R-:W-:Y:S02]  /*03e0*/  ISETP.NE.AND P0, PT, R17, RZ, PT ;  /* 0x000000ff1100720c */ /* 0x000fe40003f05270 */
[----:B------:R-:W-:-:S13]  /*03f0*/  ISETP.GT.U32.AND P1, PT, R6, R19, PT ;  /* 0x000000130600720c */ /* 0x000fda0003f24070 */
[----:B------:R-:W-:-:S04]  /*0400*/  @!P1 IADD3 R19, PT, PT, R19, -R6, RZ ;  /* 0x8000000613139210 */ /* 0x000fc80007ffe0ff */
[----:B------:R-:W-:Y:S02]  /*0410*/  @!P2 IADD3 R19, PT, PT, -R19, RZ, RZ ;  /* 0x000000ff1313a210 */ /* 0x000fe40007ffe1ff */
[-C--:B------:R-:W-:Y:S01]  /*0420*/  @!P0 LOP3.LUT R19, RZ, R17.reuse, RZ, 0x33, !PT ;  /* 0x00000011ff138212 */ /* 0x080fe200078e33ff */
[----:B------:R-:W-:-:S03]  /*0430*/  IMAD R17, R4, R17, RZ ;  /* 0x0000001104117224 */ /* 0x000fc600078e02ff */
[----:B------:R-:W-:Y:S01]  /*0440*/  SHF.R.S32.HI R2, RZ, 0x1f, R19 ;  /* 0x0000001fff027819 */ /* 0x000fe20000011413 */
[----:B0-----:R-:W-:Y:S01]  /*0450*/  IMAD.WIDE R20, R17, 0x4, R20 ;  /* 0x0000000411147825 */ /* 0x001fe200078e0214 */
[----:B------:R-:W-:Y:S02]  /*0460*/  SHF.R.S32.HI R10, RZ, 0x1f, R17 ;  /* 0x0000001fff0a7819 */ /* 0x000fe40000011411 */
[----:B------:R-:W-:-:S04]  /*0470*/  LEA.HI R2, R2, R19, RZ, 0x2 ;  /* 0x0000001302027211 */ /* 0x000fc800078f10ff */
[----:B------:R-:W-:-:S04]  /*0480*/  SHF.R.S32.HI R11, RZ, 0x2, R2 ;  /* 0x00000002ff0b7819 */ /* 0x000fc80000011402 */
[----:B------:R-:W-:-:S13]  /*0490*/  ISETP.GE.AND P0, PT, R16, R11, PT ;  /* 0x0000000b1000720c */ /* 0x000fda0003f06270 */
[----:B--2---:R-:W-:Y:S05]  /*04a0*/  @P0 BRA `(.L_x_76) ;  /* 0x0000000c00140947 */ /* 0x004fea0003800000 */
[----:B------:R-:W-:Y:S01]  /*04b0*/  LOP3.LUT R0, RZ, R16, RZ, 0x33, !PT ;  /* 0x00000010ff007212 */ /* 0x000fe200078e33ff */
[----:B------:R-:W-:Y:S01]  /*04c0*/  BSSY.RECONVERGENT B1, `(.L_x_77) ;  /* 0x0000045000017945 */ /* 0x000fe20003800200 */
[----:B------:R-:W-:Y:S02]  /*04d0*/  MOV R18, RZ ;  /* 0x000000ff00127202 */ /* 0x000fe40000000f00 */
[----:B------:R-:W-:Y:S02]  /*04e0*/  IADD3 R0, PT, PT, R11, R0, RZ ;  /* 0x000000000b007210 */ /* 0x000fe40007ffe0ff */
[----:B------:R-:W-:Y:S02]  /*04f0*/  MOV R22, R16 ;  /* 0x0000001000167202 */ /* 0x000fe40000000f00 */
[C---:B------:R-:W-:Y:S02]  /*0500*/  LOP3.LUT P0, RZ, R0.reuse, 0x20, RZ, 0xc0, !PT ;  /* 0x0000002000ff7812 */ /* 0x040fe4000780c0ff */
[----:B------:R-:W-:-:S02]  /*0510*/  ISETP.GE.U32.AND P1, PT, R0, 0x20, PT ;  /* 0x000000200000780c */ /* 0x000fc40003f26070 */
[----:B------:R-:W-:-:S09]  /*0520*/  MOV R0, 0xff7fffff ;  /* 0xff7fffff00007802 */ /* 0x000fd20000000f00 */
[----:B------:R-:W-:Y:S05]  /*0530*/  @P0 BRA `(.L_x_78) ;  /* 0x0000000000f40947 */ /* 0x000fea0003800000 */
[----:B------:R-:W-:Y:S01]  /*0540*/  R2UR UR4, R8 ;  /* 0x00000000080472ca */ /* 0x000fe200000e0000 */
[----:B------:R-:W-:Y:S01]  /*0550*/  IMAD.WIDE.U32 R4, R16, 0x10, R20 ;  /* 0x0000001010047825 */ /* 0x000fe200078e0014 */
[----:B------:R-:W-:-:S13]  /*0560*/  R2UR UR5, R9 ;  /* 0x00000000090572ca */ /* 0x000fda00000e0000 */
[----:B------:R-:W2:Y:S01]  /*0570*/  LDG.E.128 R4, desc[UR4][R4.64] ;  /* 0x0000000404047981 */ /* 0x000ea2000c1e1d00 */
[----:B------:R-:W0:Y:S01]  /*0580*/  LDCU UR4, c[0x0][0x388] ;  /* 0x00007100ff0477ac */ /* 0x000e220008000800 */
[----:B------:R-:W-:Y:S01]  /*0590*/  HFMA2 R3, -RZ, RZ, 0.96630859375, -0.0022525787353515625 ;  /* 0x3bbb989dff037431 */ /* 0x000fe200000001ff */
[----:B------:R-:W-:Y:S02]  /*05a0*/  MOV R12, 0x437c0000 ;  /* 0x437c0000000c7802 */ /* 0x000fe40000000f00 */
[----:B--2---:R-:W-:-:S04]  /*05b0*/  FMNMX3 R0, R4, -3.40282346638528859812e+38, R5, !PT ;  /* 0xff7fffff04007876 */ /* 0x004fc80007800005 */
[----:B------:R-:W-:-:S05]  /*05c0*/  FMNMX3 R0, R0, R6, R7, !PT ;  /* 0x0000000600007276 */ /* 0x000fca0007800007 */
[--C-:B------:R-:W-:Y:S01]  /*05d0*/  FADD R2, R4, -R0.reuse ;  /* 0x8000000004027221 */ /* 0x100fe20000000000 */
[----:B------:R-:W-:Y:S01]  /*05e0*/  FADD R18, -R0, -3.40282346638528859812e+38 ;  /* 0xff7fffff00127421 */ /* 0x000fe20000000100 */
[--C-:B------:R-:W-:Y:S01]  /*05f0*/  FADD R14, R5, -R0.reuse ;  /* 0x80000000050e7221 */ /* 0x100fe20000000000 */
[----:B------:R-:W-:Y:S01]  /*0600*/  FADD R23, R6, -R0 ;  /* 0x8000000006177221 */ /* 0x000fe20000000000 */
[----:B0-----:R-:W-:Y:S01]  /*0610*/  FMUL R22, R2, UR4 ;  /* 0x0000000402167c20 */ /* 0x001fe20008400000 */
[----:B------:R-:W-:Y:S01]  /*0620*/  FMUL R18, R18, UR4 ;  /* 0x0000000412127c20 */ /* 0x000fe20008400000 */
[----:B------:R-:W-:Y:S02]  /*0630*/  FMUL R14, R14, UR4 ;  /* 0x000000040e0e7c20 */ /* 0x000fe40008400000 */
[-C--:B------:R-:W-:Y:S01]  /*0640*/  FFMA.SAT R13, R22, R3.reuse, 0.5 ;  /* 0x3f000000160d7423 */ /* 0x080fe20000002003 */
[-C--:B------:R-:W-:Y:S01]  /*0650*/  FFMA.SAT R5, R18, R3.reuse, 0.5 ;  /* 0x3f00000012057423 */ /* 0x080fe20000002003 */
[----:B------:R-:W-:-:S02]  /*0660*/  FFMA.SAT R15, R14, R3, 0.5 ;  /* 0x3f0000000e0f7423 */ /* 0x000fc40000002003 */
[-C--:B------:R-:W-:Y:S01]  /*0670*/  FFMA.RM R2, R13, R12.reuse, 12582913 ;  /* 0x4b4000010d027423 */ /* 0x080fe2000000400c */
[----:B------:R-:W-:-:S03]  /*0680*/  FFMA.RM R4, R5, R12, 12582913 ;  /* 0x4b40000105047423 */ /* 0x000fc6000000400c */
[----:B------:R-:W-:-:S04]  /*0690*/  FADD R13, R2, -12583039 ;  /* 0xcb40007f020d7421 */ /* 0x000fc80000000000 */
[----:B------:R-:W-:Y:S01]  /*06a0*/  FFMA R5, R22, 1.4426950216293334961, -R13 ;  /* 0x3fb8aa3b16057823 */ /* 0x000fe2000000080d */
[C---:B------:R-:W-:Y:S01]  /*06b0*/  FADD R13, R4.reuse, -12583039 ;  /* 0xcb40007f040d7421 */ /* 0x040fe20000000000 */
[----:B------:R-:W-:Y:S02]  /*06c0*/  SHF.L.U32 R4, R4, 0x17, RZ ;  /* 0x0000001704047819 */ /* 0x000fe400000006ff */
[----:B------:R-:W-:Y:S01]  /*06d0*/  FFMA R6, R22, 1.925963033500011079e-08, R5 ;  /* 0x32a5706016067823 */ /* 0x000fe20000000005 */
[----:B------:R-:W-:Y:S01]  /*06e0*/  FMUL R22, R23, UR4 ;  /* 0x0000000417167c20 */ /* 0x000fe20008400000 */
[----:B------:R-:W-:Y:S01]  /*06f0*/  FFMA R13, R18, 1.4426950216293334961, -R13 ;  /* 0x3fb8aa3b120d7823 */ /* 0x000fe2000000080d */
[----:B------:R-:W-:Y:S01]  /*0700*/  FADD R23, R7, -R0 ;  /* 0x8000000007177221 */ /* 0x000fe20000000000 */
[-C--:B------:R-:W-:Y:S01]  /*0710*/  FFMA.RM R5, R15, R12.reuse, 12582913 ;  /* 0x4b4000010f057423 */ /* 0x080fe2000000400c */
[-C--:B------:R-:W-:Y:S01]  /*0720*/  FFMA.SAT R7, R22, R3.reuse, 0.5 ;  /* 0x3f00000016077423 */ /* 0x080fe20000002003 */
[----:B------:R-:W-:Y:S01]  /*0730*/  FFMA R13, R18, 1.925963033500011079e-08, R13 ;  /* 0x32a57060120d7823 */ /* 0x000fe2000000000d */
[----:B------:R-:W-:Y:S01]  /*0740*/  FMUL R18, R23, UR4 ;  /* 0x0000000417127c20 */ /* 0x000fe20008400000 */
[----:B------:R-:W-:Y:S01]  /*0750*/  FADD R15, R5, -12583039 ;  /* 0xcb40007f050f7421 */ /* 0x000fe20000000000 */
[-C--:B------:R-:W-:Y:S01]  /*0760*/  FFMA.RM R7, R7, R12.reuse, 12582913 ;  /* 0x4b40000107077423 */ /* 0x080fe2000000400c */
[----:B------:R-:W0:Y:S01]  /*0770*/  MUFU.EX2 R6, R6 ;  /* 0x0000000600067308 */ /* 0x000e220000000800 */
[----:B------:R-:W-:Y:S01]  /*0780*/  FFMA.SAT R25, R18, R3, 0.5 ;  /* 0x3f00000012197423 */ /* 0x000fe20000002003 */
[C---:B------:R-:W-:Y:S01]  /*0790*/  FFMA R15, R14.reuse, 1.4426950216293334961, -R15 ;  /* 0x3fb8aa3b0e0f7823 */ /* 0x040fe2000000080f */
[----:B------:R-:W-:Y:S01]  /*07a0*/  FADD R23, R7, -12583039 ;  /* 0xcb40007f07177421 */ /* 0x000fe20000000000 */
[----:B------:R-:W-:Y:S01]  /*07b0*/  SHF.L.U32 R5, R5, 0x17, RZ ;  /* 0x0000001705057819 */ /* 0x000fe200000006ff */
[----:B------:R-:W-:Y:S01]  /*07c0*/  FFMA.RM R12, R25, R12, 12582913 ;  /* 0x4b400001190c7423 */ /* 0x000fe2000000400c */
[----:B------:R-:W-:Y:S01]  /*07d0*/  FFMA R3, R14, 1.925963033500011079e-08, R15 ;  /* 0x32a570600e037823 */ /* 0x000fe2000000000f */
[----:B------:R-:W-:Y:S01]  /*07e0*/  FFMA R23, R22, 1.4426950216293334961, -R23 ;  /* 0x3fb8aa3b16177823 */ /* 0x000fe20000000817 */
[----:B------:R-:W1:Y:S01]  /*07f0*/  MUFU.EX2 R13, R13 ;  /* 0x0000000d000d7308 */ /* 0x000e620000000800 */
[C---:B------:R-:W-:Y:S01]  /*0800*/  FADD R15, R12.reuse, -12583039 ;  /* 0xcb40007f0c0f7421 */ /* 0x040fe20000000000 */
[----:B------:R-:W-:Y:S01]  /*0810*/  SHF.L.U32 R12, R12, 0x17, RZ ;  /* 0x000000170c0c7819 */ /* 0x000fe200000006ff */
[----:B------:R-:W-:Y:S01]  /*0820*/  FFMA R14, R22, 1.925963033500011079e-08, R23 ;  /* 0x32a57060160e7823 */ /* 0x000fe20000000017 */
[----:B------:R-:W-:Y:S01]  /*0830*/  LOP3.LUT R22, R16, 0x20, RZ, 0xfc, !PT ;  /* 0x0000002010167812 */ /* 0x000fe200078efcff */
[----:B------:R-:W-:Y:S01]  /*0840*/  FFMA R23, R18, 1.4426950216293334961, -R15 ;  /* 0x3fb8aa3b12177823 */ /* 0x000fe2000000080f */
[----:B------:R-:W-:-:S02]  /*0850*/  SHF.L.U32 R15, R2, 0x17, RZ ;  /* 0x00000017020f7819 */ /* 0x000fc400000006ff */
[----:B------:R-:W2:Y:S01]  /*0860*/  MUFU.EX2 R3, R3 ;  /* 0x0000000300037308 */ /* 0x000ea20000000800 */
[----:B------:R-:W-:Y:S02]  /*0870*/  FFMA R23, R18, 1.925963033500011079e-08, R23 ;  /* 0x32a5706012177823 */ /* 0x000fe40000000017 */
[----:B0-----:R-:W-:-:S05]  /*0880*/  FMUL R2, R15, R6 ;  /* 0x000000060f027220 */ /* 0x001fca0000400000 */
[----:B------:R-:W0:Y:S01]  /*0890*/  MUFU.EX2 R14, R14 ;  /* 0x0000000e000e7308 */ /* 0x000e220000000800 */
[----:B-1----:R-:W-:Y:S01]  /*08a0*/  FMUL R13, R4, R13 ;  /* 0x0000000d040d7220 */ /* 0x002fe20000400000 */
[----:B------:R-:W-:-:S03]  /*08b0*/  SHF.L.U32 R4, R7, 0x17, RZ ;  /* 0x0000001707047819 */ /* 0x000fc600000006ff */
[----:B------:R-:W-:-:S03]  /*08c0*/  FFMA R2, RZ, R13, R2 ;  /* 0x0000000dff027223 */ /* 0x000fc60000000002 */
[----:B------:R-:W1:Y:S01]  /*08d0*/  MUFU.EX2 R23, R23 ;  /* 0x0000001700177308 */ /* 0x000e620000000800 */
[----:B--2---:R-:W-:-:S04]  /*08e0*/  FFMA R3, R5, R3, R2 ;  /* 0x0000000305037223 */ /* 0x004fc80000000002 */
[----:B0-----:R-:W-:-:S04]  /*08f0*/  FFMA R3, R4, R14, R3 ;  /* 0x0000000e04037223 */ /* 0x001fc80000000003 */
[----:B-1----:R-:W-:-:S07]  /*0900*/  FFMA R18, R12, R23, R3 ;  /* 0x000000170c127223 */ /* 0x002fce0000000003 */
.L_x_78:
[----:B------:R-:W-:Y:S05]  /*0910*/  BSYNC.RECONVERGENT B1 ;  /* 0x0000000000017941 */ /* 0x000fea0003800200 */
.L_x_77:
[----:B------:R-:W-:Y:S05]  /*0920*/  @!P1 BRA `(.L_x_76) ;  /* 0x0000000400f49947 */ /* 0x000fea0003800000 */
[----:B------:R-:W0:Y:S01]  /*0930*/  LDCU.64 UR4, c[0x0][0x390] ;  /* 0x00007200ff0477ac */ /* 0x000e220008000a00 */
[C---:B------:R-:W-:Y:S02]  /*0940*/  SHF.L.U64.HI R3, R17.reuse, 0x2, R10 ;  /* 0x0000000211037819 */ /* 0x040fe4000001020a */
[----:B------:R-:W-:-:S05]  /*0950*/  SHF.L.U32 R2, R17, 0x2, RZ ;  /* 0x0000000211027819 */ /* 0x000fca00000006ff */
[----:B------:R-:W-:-:S03]  /*0960*/  IMAD.WIDE.U32 R2, R22, 0x10, R2 ;  /* 0x0000001016027825 */ /* 0x000fc600078e0002 */
[----:B0-----:R-:W-:-:S04]  /*0970*/  IADD3 R2, P0, PT, R2, UR4, RZ ;  /* 0x0000000402027c10 */ /* 0x001fc8000ff1e0ff */
[----:B------:R-:W-:-:S04]  /*0980*/  IADD3 R2, P1, PT, R2, 0x200, RZ ;  /* 0x0000020002027810 */ /* 0x000fc80007f3e0ff */
[----:B------:R-:W-:-:S09]  /*0990*/  IADD3.X R3, PT, PT, RZ, UR5, R3, P1, P0 ;  /* 0x00000005ff037c10 */ /* 0x000fd20008fe0403 */
.L_x_79:
[----:B------:R-:W-:Y:S02]  /*09a0*/  R2UR UR4, R8 ;  /* 0x00000000080472ca */ /* 0x000fe400000e0000 */
[----:B------:R-:W-:-:S13]  /*09b0*/  R2UR UR5, R9 ;  /* 0x00000000090572ca */ /* 0x000fda00000e0000 */
[----:B------:R-:W2:Y:S04]  /*09c0*/  LDG.E.128 R4, desc[UR4][R2.64+-0x200] ;  /* 0xfffe000402047981 */ /* 0x000ea8000c1e1d00 */
[----:B------:R0:W3:Y:S01]  /*09d0*/  LDG.E.128 R12, desc[UR4][R2.64] ;  /* 0x00000004020c7981 */ /* 0x0000e2000c1e1d00 */
[----:B------:R-:W1:Y:S01]  /*09e0*/  LDCU UR4, c[0x0][0x388] ;  /* 0x00007100ff0477ac */ /* 0x000e620008000800 */
[----:B------:R-:W-:Y:S01]  /*09f0*/  HFMA2 R24, -RZ, RZ, 0.96630859375, -0.0022525787353515625 ;  /* 0x3bbb989dff187431 */ /* 0x000fe200000001ff */
[----:B------:R-:W-:Y:S02]  /*0a00*/  MOV R23, 0x437c0000 ;  /* 0x437c000000177802 */ /* 0x000fe40000000f00 */
[----:B------:R-:W-:-:S04]  /*0a10*/  IADD3 R22, PT, PT, R22, 0x40, RZ ;  /* 0x0000004016167810 */ /* 0x000fc80007ffe0ff */
[----:B------:R-:W-:Y:S02]  /*0a20*/  ISETP.GE.AND P0, PT, R22, R11, PT ;  /* 0x0000000b1600720c */ /* 0x000fe40003f06270 */
[----:B0-----:R-:W-:-:S04]  /*0a30*/  IADD3 R2, P1, PT, R2, 0x400, RZ ;  /* 0x0000040002027810 */ /* 0x001fc80007f3e0ff */
[----:B------:R-:W-:Y:S02]  /*0a40*/  IADD3.X R3, PT, PT, RZ, R3, RZ, P1, !PT ;  /* 0x00000003ff037210 */ /* 0x000fe40000ffe4ff */
[----:B--2---:R-:W-:-:S04]  /*0a50*/  FMNMX3 R25, R0, R4, R5, !PT ;  /* 0x0000000400197276 */ /* 0x004fc80007800005 */
[----:B------:R-:W-:-:S05]  /*0a60*/  FMNMX3 R25, R25, R6, R7, !PT ;  /* 0x0000000619197276 */ /* 0x000fca0007800007 */
[----:B------:R-:W-:Y:S01]  /*0a70*/  FADD R0, -R25, R0 ;  /* 0x0000000019007221 */ /* 0x000fe20000000100 */
[--C-:B------:R-:W-:Y:S01]  /*0a80*/  FADD R29, R4, -R25.reuse ;  /* 0x80000019041d7221 */ /* 0x100fe20000000000 */
[--C-:B------:R-:W-:Y:S01]  /*0a90*/  FADD R5, R5, -R25.reuse ;  /* 0x8000001905057221 */ /* 0x100fe20000000000 */
[----:B------:R-:W-:Y:S01]  /*0aa0*/  FADD R7, R7, -R25 ;  /* 0x8000001907077221 */ /* 0x000fe20000000000 */
[----:B-1----:R-:W-:Y:S01]  /*0ab0*/  FMUL R27, R0, UR4 ;  /* 0x00000004001b7c20 */ /* 0x002fe20008400000 */
[----:B------:R-:W-:Y:S01]  /*0ac0*/  FMUL R29, R29, UR4 ;  /* 0x000000041d1d7c20 */ /* 0x000fe20008400000 */
[----:B------:R-:W-:Y:S01]  /*0ad0*/  FMUL R5, R5, UR4 ;  /* 0x0000000405057c20 */ /* 0x000fe20008400000 */
[----:B------:R-:W-:Y:S01]  /*0ae0*/  FMUL R7, R7, UR4 ;  /* 0x0000000407077c20 */ /* 0x000fe20008400000 */
[-C--:B------:R-:W-:Y:S01]  /*0af0*/  FFMA.SAT R0, R27, R24.reuse, 0.5 ;  /* 0x3f0000001b007423 */ /* 0x080fe20000002018 */
[----:B------:R-:W-:-:S03]  /*0b00*/  FFMA.SAT R4, R29, R24, 0.5 ;  /* 0x3f0000001d047423 */ /* 0x000fc60000002018 */
[-C--:B------:R-:W-:Y:S01]  /*0b10*/  FFMA.RM R0, R0, R23.reuse, 12582913 ;  /* 0x4b40000100007423 */ /* 0x080fe20000004017 */
[----:B------:R-:W-:-:S03]  /*0b20*/  FFMA.RM R4, R4, R23, 12582913 ;  /* 0x4b40000104047423 */ /* 0x000fc60000004017 */
[----:B------:R-:W-:-:S04]  /*0b30*/  FADD R26, R0, -12583039 ;  /* 0xcb40007f001a7421 */ /* 0x000fc80000000000 */
[----:B------:R-:W-:-:S04]  /*0b40*/  FFMA R26, R27, 1.4426950216293334961, -R26 ;  /* 0x3fb8aa3b1b1a7823 */ /* 0x000fc8000000081a */
[----:B------:R-:W-:Y:S01]  /*0b50*/  FFMA R27, R27, 1.925963033500011079e-08, R26 ;  /* 0x32a570601b1b7823 */ /* 0x000fe2000000001a */
[C---:B------:R-:W-:Y:S01]  /*0b60*/  FADD R26, R4.reuse, -12583039 ;  /* 0xcb40007f041a7421 */ /* 0x040fe20000000000 */
[----:B------:R-:W-:Y:S02]  /*0b70*/  SHF.L.U32 R4, R4, 0x17, RZ ;  /* 0x0000001704047819 */ /* 0x000fe400000006ff */
[----:B------:R-:W0:Y:S01]  /*0b80*/  MUFU.EX2 R28, R27 ;  /* 0x0000001b001c7308 */ /* 0x000e220000000800 */
[----:B------:R-:W-:-:S04]  /*0b90*/  FFMA R26, R29, 1.4426950216293334961, -R26 ;  /* 0x3fb8aa3b1d1a7823 */ /* 0x000fc8000000081a */
[----:B------:R-:W-:Y:S01]  /*0ba0*/  FFMA R26, R29, 1.925963033500011079e-08, R26 ;  /* 0x32a570601d1a7823 */ /* 0x000fe2000000001a */
[----:B------:R-:W-:Y:S01]  /*0bb0*/  SHF.L.U32 R29, R0, 0x17, RZ ;  /* 0x00000017001d7819 */ /* 0x000fe200000006ff */
[----:B------:R-:W-:-:S04]  /*0bc0*/  FFMA.SAT R0, R5, R24, 0.5 ;  /* 0x3f00000005007423 */ /* 0x000fc80000002018 */
[----:B------:R-:W1:Y:S01]  /*0bd0*/  MUFU.EX2 R26, R26 ;  /* 0x0000001a001a7308 */ /* 0x000e620000000800 */
[----:B------:R-:W-:Y:S01]  /*0be0*/  FFMA.RM R0, R0, R23, 12582913 ;  /* 0x4b40000100007423 */ /* 0x000fe20000004017 */
[----:B0-----:R-:W-:-:S03]  /*0bf0*/  FMUL R29, R29, R28 ;  /* 0x0000001c1d1d7220 */ /* 0x001fc60000400000 */
[C---:B------:R-:W-:Y:S01]  /*0c00*/  FADD R28, R0.reuse, -12583039 ;  /* 0xcb40007f001c7421 */ /* 0x040fe20000000000 */
[----:B------:R-:W-:-:S03]  /*0c10*/  SHF.L.U32 R0, R0, 0x17, RZ ;  /* 0x0000001700007819 */ /* 0x000fc600000006ff */
[----:B------:R-:W-:-:S04]  /*0c20*/  FFMA R28, R5, 1.4426950216293334961, -R28 ;  /* 0x3fb8aa3b051c7823 */ /* 0x000fc8000000081c */
[----:B------:R-:W-:Y:S01]  /*0c30*/  FFMA R28, R5, 1.925963033500011079e-08, R28 ;  /* 0x32a57060051c7823 */ /* 0x000fe2000000001c */
[----:B------:R-:W-:Y:S01]  /*0c40*/  FADD R5, R6, -R25 ;  /* 0x8000001906057221 */ /* 0x000fe20000000000 */
[----:B-1----:R-:W-:Y:S01]  /*0c50*/  FMUL R4, R4, R26 ;  /* 0x0000001a04047220 */ /* 0x002fe20000400000 */
[----:B------:R-:W-:Y:S02]  /*0c60*/  FFMA.SAT R6, R7, R24, 0.5 ;  /* 0x3f00000007067423 */ /* 0x000fe40000002018 */
[----:B------:R-:W-:Y:S01]  /*0c70*/  FMUL R5, R5, UR4 ;  /* 0x0000000405057c20 */ /* 0x000fe20008400000 */
[----:B------:R-:W-:Y:S01]  /*0c80*/  FFMA R29, R29, R18, R4 ;  /* 0x000000121d1d7223 */ /* 0x000fe20000000004 */
[----:B------:R-:W-:Y:S01]  /*0c90*/  FFMA.RM R6, R6, R23, 12582913 ;  /* 0x4b40000106067423 */ /* 0x000fe20000004017 */
[----:B------:R-:W0:Y:S01]  /*0ca0*/  MUFU.EX2 R18, R28 ;  /* 0x0000001c00127308 */ /* 0x000e220000000800 */
[----:B------:R-:W-:-:S04]  /*0cb0*/  FFMA.SAT R4, R5, R24, 0.5 ;  /* 0x3f00000005047423 */ /* 0x000fc80000002018 */
[----:B------:R-:W-:Y:S01]  /*0cc0*/  FFMA.RM R4, R4, R23, 12582913 ;  /* 0x4b40000104047423 */ /* 0x000fe20000004017 */
[----:B0-----:R-:W-:-:S03]  /*0cd0*/  FFMA R18, R0, R18, R29 ;  /* 0x0000001200127223 */ /* 0x001fc6000000001d */
[----:B------:R-:W-:-:S04]  /*0ce0*/  FADD R0, R4, -12583039 ;  /* 0xcb40007f04007421 */ /* 0x000fc80000000000 */
[----:B------:R-:W-:-:S04]  /*0cf0*/  FFMA R0, R5, 1.4426950216293334961, -R0 ;  /* 0x3fb8aa3b05007823 */ /* 0x000fc80000000800 */
[----:B------:R-:W-:Y:S01]  /*0d00*/  FFMA R27, R5, 1.925963033500011079e-08, R0 ;  /* 0x32a57060051b7823 */ /* 0x000fe20000000000 */
[----:B------:R-:W-:-:S04]  /*0d10*/  FADD R0, R6, -12583039 ;  /* 0xcb40007f06007421 */ /* 0x000fc80000000000 */
[C---:B------:R-:W-:Y:S01]  /*0d20*/  FFMA R0, R7.reuse, 1.4426950216293334961, -R0 ;  /* 0x3fb8aa3b07007823 */ /* 0x040fe20000000800 */
[----:B------:R-:W0:Y:S03]  /*0d30*/  MUFU.EX2 R27, R27 ;  /* 0x0000001b001b7308 */ /* 0x000e260000000800 */
[----:B------:R-:W-:Y:S01]  /*0d40*/  FFMA R5, R7, 1.925963033500011079e-08, R0 ;  /* 0x32a5706007057823 */ /* 0x000fe20000000000 */
[----:B---3--:R-:W-:-:S04]  /*0d50*/  FMNMX3 R0, R25, R12, R13, !PT ;  /* 0x0000000c19007276 */ /* 0x008fc8000780000d */
[----:B------:R-:W-:Y:S01]  /*0d60*/  FMNMX3 R0, R0, R14, R15, !PT ;  /* 0x0000000e00007276 */ /* 0x000fe2000780000f */
[----:B------:R-:W1:Y:S04]  /*0d70*/  MUFU.EX2 R5, R5 ;  /* 0x0000000500057308 */ /* 0x000e680000000800 */
[--C-:B------:R-:W-:Y:S01]  /*0d80*/  FADD R7, R25, -R0.reuse ;  /* 0x8000000019077221 */ /* 0x100fe20000000000 */
[----:B------:R-:W-:Y:S01]  /*0d90*/  SHF.L.U32 R25, R4, 0x17, RZ ;  /* 0x0000001704197819 */ /* 0x000fe200000006ff */
[--C-:B------:R-:W-:Y:S01]  /*0da0*/  FADD R26, R12, -R0.reuse ;  /* 0x800000000c1a7221 */ /* 0x100fe20000000000 */
[----:B------:R-:W-:Y:S01]  /*0db0*/  FADD R15, R15, -R0 ;  /* 0x800000000f0f7221 */ /* 0x000fe20000000000 */
[----:B------:R-:W-:Y:S02]  /*0dc0*/  FMUL R7, R7, UR4 ;  /* 0x0000000407077c20 */ /* 0x000fe40008400000 */
[----:B0-----:R-:W-:Y:S01]  /*0dd0*/  FFMA R18, R25, R27, R18 ;  /* 0x0000001b19127223 */ /* 0x001fe20000000012 */
[----:B------:R-:W-:Y:S01]  /*0de0*/  SHF.L.U32 R25, R6, 0x17, RZ ;  /* 0x0000001706197819 */ /* 0x000fe200000006ff */
[----:B------:R-:W-:Y:S01]  /*0df0*/  FFMA.SAT R4, R7, R24, 0.5 ;  /* 0x3f00000007047423 */ /* 0x000fe20000002018 */
[----:B------:R-:W-:Y:S01]  /*0e00*/  FADD R27, R14, -R0 ;  /* 0x800000000e1b7221 */ /* 0x000fe20000000000 */
[----:B------:R-:W-:-:S02]  /*0e10*/  FMUL R15, R15, UR4 ;  /* 0x000000040f0f7c20 */ /* 0x000fc40008400000 */
[----:B------:R-:W-:Y:S01]  /*0e20*/  FFMA.RM R4, R4, R23, 12582913 ;  /* 0x4b40000104047423 */ /* 0x000fe20000004017 */
[----:B-1----:R-:W-:Y:S01]  /*0e30*/  FFMA R6, R25, R5, R18 ;  /* 0x0000000519067223 */ /* 0x002fe20000000012 */
[----:B------:R-:W-:Y:S01]  /*0e40*/  FMUL R5, R26, UR4 ;  /* 0x000000041a057c20 */ /* 0x000fe20008400000 */
[----:B------:R-:W-:Y:S01]  /*0e50*/  FADD R25, R13, -R0 ;  /* 0x800000000d197221 */ /* 0x000fe20000000000 */
[----:B------:R-:W-:Y:S01]  /*0e60*/  FADD R12, R4, -12583039 ;  /* 0xcb40007f040c7421 */ /* 0x000fe20000000000 */
[----:B------:R-:W-:Y:S01]  /*0e70*/  FMUL R27, R27, UR4 ;  /* 0x000000041b1b7c20 */ /* 0x000fe20008400000 */
[-C--:B------:R-:W-:Y:S01]  /*0e80*/  FFMA.SAT R18, R5, R24.reuse, 0.5 ;  /* 0x3f00000005127423 */ /* 0x080fe20000002018 */
[----:B------:R-:W-:Y:S01]  /*0e90*/  FMUL R25, R25, UR4 ;  /* 0x0000000419197c20 */ /* 0x000fe20008400000 */
[----:B------:R-:W-:Y:S01]  /*0ea0*/  FFMA R12, R7, 1.4426950216293334961, -R12 ;  /* 0x3fb8aa3b070c7823 */ /* 0x000fe2000000080c */
[-C--:B------:R-:W-:Y:S02]  /*0eb0*/  FFMA.SAT R28, R27, R24.reuse, 0.5 ;  /* 0x3f0000001b1c7423 */ /* 0x080fe40000002018 */
[-C--:B------:R-:W-:Y:S01]  /*0ec0*/  FFMA.SAT R26, R25, R24.reuse, 0.5 ;  /* 0x3f000000191a7423 */ /* 0x080fe20000002018 */
[----:B------:R-:W-:Y:S01]  /*0ed0*/  FFMA R14, R7, 1.925963033500011079e-08, R12 ;  /* 0x32a57060070e7823 */ /* 0x000fe2000000000c */
[-C--:B------:R-:W-:Y:S01]  /*0ee0*/  FFMA.RM R7, R18, R23.reuse, 12582913 ;  /* 0x4b40000112077423 */ /* 0x080fe20000004017 */
[----:B------:R-:W-:Y:S01]  /*0ef0*/  FFMA.SAT R24, R15, R24, 0.5 ;  /* 0x3f0000000f187423 */ /* 0x000fe20000002018 */
[----:B------:R-:W-:-:S02]  /*0f00*/  FFMA.RM R13, R26, R23, 12582913 ;  /* 0x4b4000011a0d7423 */ /* 0x000fc40000004017 */
[----:B------:R-:W-:Y:S01]  /*0f10*/  FADD R12, R7, -12583039 ;  /* 0xcb40007f070c7421 */ /* 0x000fe20000000000 */
[----:B------:R-:W0:Y:S03]  /*0f20*/  MUFU.EX2 R14, R14 ;  /* 0x0000000e000e7308 */ /* 0x000e260000000800 */
[C---:B------:R-:W-:Y:S01]  /*0f30*/  FFMA R18, R5.reuse, 1.4426950216293334961, -R12 ;  /* 0x3fb8aa3b05127823 */ /* 0x040fe2000000080c */
[-C--:B------:R-:W-:Y:S01]  /*0f40*/  FFMA.RM R12, R28, R23.reuse, 12582913 ;  /* 0x4b4000011c0c7423 */ /* 0x080fe20000004017 */
[----:B------:R-:W-:Y:S02]  /*0f50*/  FFMA.RM R23, R24, R23, 12582913 ;  /* 0x4b40000118177423 */ /* 0x000fe40000004017 */
[----:B------:R-:W-:Y:S01]  /*0f60*/  FFMA R5, R5, 1.925963033500011079e-08, R18 ;  /* 0x32a5706005057823 */ /* 0x000fe20000000012 */
[----:B------:R-:W-:Y:S01]  /*0f70*/  FADD R18, R13, -12583039 ;  /* 0xcb40007f0d127421 */ /* 0x000fe20000000000 */
[----:B------:R-:W-:-:S03]  /*0f80*/  FADD R24, R12, -12583039 ;  /* 0xcb40007f0c187421 */ /* 0x000fc60000000000 */
[----:B------:R-:W-:Y:S01]  /*0f90*/  FFMA R18, R25, 1.4426950216293334961, -R18 ;  /* 0x3fb8aa3b19127823 */ /* 0x000fe20000000812 */
[----:B------:R-:W-:Y:S01]  /*0fa0*/  FFMA R24, R27, 1.4426950216293334961, -R24 ;  /* 0x3fb8aa3b1b187823 */ /* 0x000fe20000000818 */
[----:B------:R-:W1:Y:S02]  /*0fb0*/  MUFU.EX2 R5, R5 ;  /* 0x0000000500057308 */ /* 0x000e640000000800 */
[----:B------:R-:W-:Y:S01]  /*0fc0*/  FFMA R18, R25, 1.925963033500011079e-08, R18 ;  /* 0x32a5706019127823 */ /* 0x000fe20000000012 */
[----:B------:R-:W-:Y:S01]  /*0fd0*/  FFMA R27, R27, 1.925963033500011079e-08, R24 ;  /* 0x32a570601b1b7823 */ /* 0x000fe20000000018 */
[----:B------:R-:W-:Y:S01]  /*0fe0*/  FADD R24, R23, -12583039 ;  /* 0xcb40007f17187421 */ /* 0x000fe20000000000 */
[----:B------:R-:W-:-:S03]  /*0ff0*/  SHF.L.U32 R25, R4, 0x17, RZ ;  /* 0x0000001704197819 */ /* 0x000fc600000006ff */
[----:B------:R-:W-:Y:S01]  /*1000*/  FFMA R24, R15, 1.4426950216293334961, -R24 ;  /* 0x3fb8aa3b0f187823 */ /* 0x000fe20000000818 */
[----:B------:R-:W2:Y:S01]  /*1010*/  MUFU.EX2 R18, R18 ;  /* 0x0000001200127308 */ /* 0x000ea20000000800 */
[----:B0-----:R-:W-:Y:S01]  /*1020*/  FMUL R25, R25, R14 ;  /* 0x0000000e19197220 */ /* 0x001fe20000400000 */
[----:B------:R-:W-:Y:S01]  /*1030*/  SHF.L.U32 R14, R13, 0x17, RZ ;  /* 0x000000170d0e7819 */ /* 0x000fe200000006ff */
[----:B------:R-:W-:Y:S01]  /*1040*/  FFMA R26, R15, 1.925963033500011079e-08, R24 ;  /* 0x32a570600f1a7823 */ /* 0x000fe20000000018 */
[----:B------:R-:W-:Y:S02]  /*1050*/  SHF.L.U32 R24, R7, 0x17, RZ ;  /* 0x0000001707187819 */ /* 0x000fe400000006ff */
[----:B------:R-:W-:Y:S02]  /*1060*/  SHF.L.U32 R7, R12, 0x17, RZ ;  /* 0x000000170c077819 */ /* 0x000fe400000006ff */
[----:B------:R-:W0:Y:S01]  /*1070*/  MUFU.EX2 R15, R27 ;  /* 0x0000001b000f7308 */ /* 0x000e220000000800 */
[----:B-1----:R-:W-:-:S04]  /*1080*/  FMUL R5, R24, R5 ;  /* 0x0000000518057220 */ /* 0x002fc80000400000 */
[----:B------:R-:W-:-:S03]  /*1090*/  FFMA R5, R6, R25, R5 ;  /* 0x0000001906057223 */ /* 0x000fc60000000005 */
[----:B------:R-:W1:Y:S01]  /*10a0*/  MUFU.EX2 R4, R26 ;  /* 0x0000001a00047308 */ /* 0x000e620000000800 */
[----:B--2---:R-:W-:Y:S01]  /*10b0*/  FFMA R14, R14, R18, R5 ;  /* 0x000000120e0e7223 */ /* 0x004fe20000000005 */
[----:B------:R-:W-:-:S03]  /*10c0*/  SHF.L.U32 R18, R23, 0x17, RZ ;  /* 0x0000001717127819 */ /* 0x000fc600000006ff */
[----:B0-----:R-:W-:-:S04]  /*10d0*/  FFMA R7, R7, R15, R14 ;  /* 0x0000000f07077223 */ /* 0x001fc8000000000e */
[----:B-1----:R-:W-:Y:S01]  /*10e0*/  FFMA R18, R18, R4, R7 ;  /* 0x0000000412127223 */ /* 0x002fe20000000007 */
[----:B------:R-:W-:Y:S06]  /*10f0*/  @!P0 BRA `(.L_x_79) ;  /* 0xfffffff800288947 */ /* 0x000fec000383ffff */
.L_x_76:
[----:B------:R-:W-:Y:S05]  /*1100*/  BSYNC.RECONVERGENT B0 ;  /* 0x0000000000007941 */ /* 0x000fea0003800200 */
.L_x_75:
[----:B------:R-:W-:Y:S01]  /*1110*/  LEA R11, R11, R16, 0x2 ;  /* 0x000000100b0b7211 */ /* 0x000fe200078e10ff */
[----:B------:R-:W-:Y:S03]  /*1120*/  BSSY.RECONVERGENT B0, `(.L_x_80) ;  /* 0x0000021000007945 */ /* 0x000fe60003800200 */
[----:B------:R-:W-:-:S13]  /*1130*/  ISETP.GT.U32.AND P0, PT, R11, R19, PT ;  /* 0x000000130b00720c */ /* 0x000fda0003f04070 */
[----:B------:R-:W-:Y:S05]  /*1140*/  @P0 BRA `(.L_x_81) ;  /* 0x0000000000780947 */ /* 0x000fea0003800000 */
[----:B------:R-:W-:Y:S01]  /*1150*/  R2UR UR4, R8 ;  /* 0x00000000080472ca */ /* 0x000fe200000e0000 */
[----:B------:R-:W-:Y:S01]  /*1160*/  IMAD.WIDE.U32 R20, R11, 0x4, R20 ;  /* 0x000000040b147825 */ /* 0x000fe200078e0014 */
[----:B------:R-:W-:-:S13]  /*1170*/  R2UR UR5, R9 ;  /* 0x00000000090572ca */ /* 0x000fda00000e0000 */
[----:B------:R-:W2:Y:S01]  /*1180*/  LDG.E R20, desc[UR4][R20.64] ;  /* 0x0000000414147981 */ /* 0x000ea2000c1e1900 */
[----:B------:R-:W0:Y:S01]  /*1190*/  LDCU UR4, c[0x0][0x388] ;  /* 0x00007100ff0477ac */ /* 0x000e220008000800 */
[----:B------:R-:W-:Y:S01]  /*11a0*/  HFMA2 R5, -RZ, RZ, 0.96630859375, -0.0022525787353515625 ;  /* 0x3bbb989dff057431 */ /* 0x000fe200000001ff */
[----:B------:R-:W-:Y:S02]  /*11b0*/  MOV R7, 0x437c0000 ;  /* 0x437c000000077802 */ /* 0x000fe40000000f00 */
[----:B--2---:R-:W-:-:S05]  /*11c0*/  FMNMX R3, R0, R20, !PT ;  /* 0x0000001400037209 */ /* 0x004fca0007800000 */
[--C-:B------:R-:W-:Y:S01]  /*11d0*/  FADD R0, R0, -R3.reuse ;  /* 0x8000000300007221 */ /* 0x100fe20000000000 */
[----:B------:R-:W-:-:S03]  /*11e0*/  FADD R4, R20, -R3 ;  /* 0x8000000314047221 */ /* 0x000fc60000000000 */
[----:B0-----:R-:W-:Y:S01]  /*11f0*/  FMUL R0, R0, UR4 ;  /* 0x0000000400007c20 */ /* 0x001fe20008400000 */
[----:B------:R-:W-:-:S03]  /*1200*/  FMUL R4, R4, UR4 ;  /* 0x0000000404047c20 */ /* 0x000fc60008400000 */
[-C--:B------:R-:W-:Y:S01]  /*1210*/  FFMA.SAT R2, R0, R5.reuse, 0.5 ;  /* 0x3f00000000027423 */ /* 0x080fe20000002005 */
[----:B------:R-:W-:-:S03]  /*1220*/  FFMA.SAT R6, R4, R5, 0.5 ;  /* 0x3f00000004067423 */ /* 0x000fc60000002005 */
[-C--:B------:R-:W-:Y:S01]  /*1230*/  FFMA.RM R2, R2, R7.reuse, 12582913 ;  /* 0x4b40000102027423 */ /* 0x080fe20000004007 */
[----:B------:R-:W-:-:S03]  /*1240*/  FFMA.RM R6, R6, R7, 12582913 ;  /* 0x4b40000106067423 */ /* 0x000fc60000004007 */
[----:B------:R-:W-:Y:S01]  /*1250*/  FADD R5, R2, -12583039 ;  /* 0xcb40007f02057421 */ /* 0x000fe20000000000 */
[----:B------:R-:W-:Y:S01]  /*1260*/  FADD R7, R6, -12583039 ;  /* 0xcb40007f06077421 */ /* 0x000fe20000000000 */
[----:B------:R-:W-:Y:S02]  /*1270*/  SHF.L.U32 R2, R2, 0x17, RZ ;  /* 0x0000001702027819 */ /* 0x000fe400000006ff */
[----:B------:R-:W-:Y:S01]  /*1280*/  FFMA R5, R0, 1.4426950216293334961, -R5 ;  /* 0x3fb8aa3b00057823 */ /* 0x000fe20000000805 */
[----:B------:R-:W-:Y:S01]  /*1290*/  FFMA R7, R4, 1.4426950216293334961, -R7 ;  /* 0x3fb8aa3b04077823 */ /* 0x000fe20000000807 */
[----:B------:R-:W-:Y:S02]  /*12a0*/  SHF.L.U32 R6, R6, 0x17, RZ ;  /* 0x0000001706067819 */ /* 0x000fe400000006ff */
[----:B------:R-:W-:Y:S01]  /*12b0*/  FFMA R5, R0, 1.925963033500011079e-08, R5 ;  /* 0x32a5706000057823 */ /* 0x000fe20000000005 */
[----:B------:R-:W-:Y:S01]  /*12c0*/  FFMA R4, R4, 1.925963033500011079e-08, R7 ;  /* 0x32a5706004047823 */ /* 0x000fe20000000007 */
[----:B------:R-:W-:-:S04]  /*12d0*/  MOV R0, R3 ;  /* 0x0000000300007202 */ /* 0x000fc80000000f00 */
[----:B------:R-:W0:Y:S08]  /*12e0*/  MUFU.EX2 R5, R5 ;  /* 0x0000000500057308 */ /* 0x000e300000000800 */
[----:B------:R-:W1:Y:S01]  /*12f0*/  MUFU.EX2 R4, R4 ;  /* 0x0000000400047308 */ /* 0x000e620000000800 */
[----:B0-----:R-:W-:-:S04]  /*1300*/  FMUL R7, R2, R5 ;  /* 0x0000000502077220 */ /* 0x001fc80000400000 */
[----:B------:R-:W-:-:S04]  /*1310*/  FMUL R7, R18, R7 ;  /* 0x0000000712077220 */ /* 0x000fc80000400000 */
[----:B-1----:R-:W-:-:S07]  /*1320*/  FFMA R18, R6, R4, R7 ;  /* 0x0000000406127223 */ /* 0x002fce0000000007 */
.L_x_81:
[----:B------:R-:W-:Y:S05]  /*1330*/  BSYNC.RECONVERGENT B0 ;  /* 0x0000000000007941 */ /* 0x000fea0003800200 */
.L_x_80:
[----:B------:R-:W-:-:S03]  /*1340*/  UMOV UR4, 0xffffffff ;  /* 0xffffffff00047882 */ /* 0x000fc60000000000 */
[----:B------:R-:W-:Y:S05]  /*1350*/  BRA.DIV UR4, `(.L_x_82) ;  /* 0x0000000604587947 */ /* 0x000fea000b800000 */
[----:B------:R-:W0:Y:S01]  /*1360*/  SHFL.BFLY PT, R14, R0, 0x10, 0x1f ;  /* 0x0e001f00000e7f89 */ /* 0x000e2200000e0000 */
[----:B------:R-:W1:Y:S01]  /*1370*/  LDCU UR4, c[0x0][0x388] ;  /* 0x00007100ff0477ac */ /* 0x000e620008000800 */
[----:B------:R-:W-:Y:S01]  /*1380*/  HFMA2 R7, -RZ, RZ, 0.96630859375, -0.0022525787353515625 ;  /* 0x3bbb989dff077431 */ /* 0x000fe200000001ff */
[----:B------:R-:W-:Y:S02]  /*1390*/  MOV R11, 0x437c0000 ;  /* 0x437c0000000b7802 */ /* 0x000fe40000000f00 */
[----:B0-----:R-:W-:-:S04]  /*13a0*/  FSETP.GEU.AND P0, PT, R0, R14, PT ;  /* 0x0000000e0000720b */ /* 0x001fc80003f0e000 */
[----:B------:R-:W-:-:S05]  /*13b0*/  FSEL R2, R14, R0, !P0 ;  /* 0x000000000e027208 */ /* 0x000fca0004000000 */
[----:B------:R-:W0:Y:S02]  /*13c0*/  SHFL.BFLY PT, R14, R2, 0x8, 0x1f ;  /* 0x0d001f00020e7f89 */ /* 0x000e2400000e0000 */
        /* <DEDUP_REMOVED lines=11> */
[----:B------:R-:W-:-:S04]  /*1480*/  FADD R0, -R3, R0 ;  /* 0x0000000003007221 */ /* 0x000fc80000000100 */
[----:B-1----:R-:W-:-:S04]  /*1490*/  FMUL R0, R0, UR4 ;  /* 0x0000000400007c20 */ /* 0x002fc80008400000 */
[----:B------:R-:W-:-:S04]  /*14a0*/  FFMA.SAT R2, R0, R7, 0.5 ;  /* 0x3f00000000027423 */ /* 0x000fc80000002007 */
[----:B------:R-:W-:-:S04]  /*14b0*/  FFMA.RM R2, R2, R11, 12582913 ;  /* 0x4b40000102027423 */ /* 0x000fc8000000400b */
[C---:B------:R-:W-:Y:S01]  /*14c0*/  FADD R5, R2.reuse, -12583039 ;  /* 0xcb40007f02057421 */ /* 0x040fe20000000000 */
[----:B------:R-:W-:-:S03]  /*14d0*/  SHF.L.U32 R2, R2, 0x17, RZ ;  /* 0x0000001702027819 */ /* 0x000fc600000006ff */
[----:B------:R-:W-:-:S04]  /*14e0*/  FFMA R5, R0, 1.4426950216293334961, -R5 ;  /* 0x3fb8aa3b00057823 */ /* 0x000fc80000000805 */
[----:B------:R-:W-:-:S06]  /*14f0*/  FFMA R5, R0, 1.925963033500011079e-08, R5 ;  /* 0x32a5706000057823 */ /* 0x000fcc0000000005 */
[----:B------:R-:W0:Y:S02]  /*1500*/  MUFU.EX2 R5, R5 ;  /* 0x0000000500057308 */ /* 0x000e240000000800 */
[----:B0-----:R-:W-:-:S04]  /*1510*/  FMUL R13, R2, R5 ;  /* 0x00000005020d7220 */ /* 0x001fc80000400000 */
[----:B------:R-:W-:-:S05]  /*1520*/  FMUL R13, R13, R18 ;  /* 0x000000120d0d7220 */ /* 0x000fca0000400000 */
[----:B------:R-:W0:Y:S02]  /*1530*/  SHFL.BFLY PT, R14, R13, 0x10, 0x1f ;  /* 0x0e001f000d0e7f89 */ /* 0x000e2400000e0000 */
[----:B0-----:R-:W-:-:S05]  /*1540*/  FADD R0, R13, R14 ;  /* 0x0000000e0d007221 */ /* 0x001fca0000000000 */
[----:B------:R-:W0:Y:S02]  /*1550*/  SHFL.BFLY PT, R14, R0, 0x8, 0x1f ;  /* 0x0d001f00000e7f89 */ /* 0x000e2400000e0000 */
[----:B0-----:R-:W-:-:S05]  /*1560*/  FADD R2, R0, R14 ;  /* 0x0000000e00027221 */ /* 0x001fca0000000000 */
[----:B------:R-:W0:Y:S02]  /*1570*/  SHFL.BFLY PT, R14, R2, 0x4, 0x1f ;  /* 0x0c801f00020e7f89 */ /* 0x000e2400000e0000 */
[----:B0-----:R-:W-:-:S05]  /*1580*/  FADD R4, R2, R14 ;  /* 0x0000000e02047221 */ /* 0x001fca0000000000 */
[----:B------:R-:W0:Y:S02]  /*1590*/  SHFL.BFLY PT, R14, R4, 0x2, 0x1f ;  /* 0x0c401f00040e7f89 */ /* 0x000e2400000e0000 */
[----:B0-----:R-:W-:-:S05]  /*15a0*/  FADD R5, R4, R14 ;  /* 0x0000000e04057221 */ /* 0x001fca0000000000 */
[----:B------:R0:W1:Y:S02]  /*15b0*/  SHFL.BFLY PT, R14, R5, 0x1, 0x1f ;  /* 0x0c201f00050e7f89 */ /* 0x00006400000e0000 */
.L_x_96:
[----:B------:R-:W-:Y:S01]  /*15c0*/  ISETP.GT.AND P0, PT, R16, R19, PT ;  /* 0x000000131000720c */ /* 0x000fe20003f04270 */
[----:B-1----:R-:W-:-:S12]  /*15d0*/  FADD R7, R5, R14 ;  /* 0x0000000e05077221 */ /* 0x002fd80000000000 */
[----:B------:R-:W-:Y:S05]  /*15e0*/  @P0 EXIT ;  /* 0x000000000000094d */ /* 0x000fea0003800000 */
[----:B------:R-:W-:Y:S01]  /*15f0*/  IADD3 R0, PT, PT, R7, 0x1800000, RZ ;  /* 0x0180000007007810 */ /* 0x000fe20007ffe0ff */
[----:B------:R-:W-:Y:S03]  /*1600*/  BSSY.RECONVERGENT B0, `(.L_x_83) ;  /* 0x000000b000007945 */ /* 0x000fe60003800200 */
[----:B------:R-:W-:-:S04]  /*1610*/  LOP3.LUT R0, R0, 0x7f800000, RZ, 0xc0, !PT ;  /* 0x7f80000000007812 */ /* 0x000fc800078ec0ff */
[----:B------:R-:W-:-:S13]  /*1620*/  ISETP.GT.U32.AND P0, PT, R0, 0x1ffffff, PT ;  /* 0x01ffffff0000780c */ /* 0x000fda0003f04070 */
[----:B------:R-:W-:Y:S05]  /*1630*/  @P0 BRA `(.L_x_84) ;  /* 0x00000000000c0947 */ /* 0x000fea0003800000 */
[----:B------:R-:W-:-:S07]  /*1640*/  MOV R4, 0x1660 ;  /* 0x0000166000047802 */ /* 0x000fce0000000f00 */
[----:B0-----:R-:W-:Y:S05]  /*1650*/  CALL.REL.NOINC `($__internal_1_$__cuda_sm20_rcp_rn_f32_slowpath) ;  /* 0x0000000400d87944 */ /* 0x001fea0003c00000 */
[----:B------:R-:W-:Y:S05]  /*1660*/  BRA `(.L_x_85) ;  /* 0x0000000000107947 */ /* 0x000fea0003800000 */
.L_x_84:
[----:B------:R-:W1:Y:S02]  /*1670*/  MUFU.RCP R0, R7 ;  /* 0x0000000700007308 */ /* 0x000e640000001000 */
[----:B-1----:R-:W-:-:S04]  /*1680*/  FFMA R2, R7, R0, -1 ;  /* 0xbf80000007027423 */ /* 0x002fc80000000000 */
[----:B0-----:R-:W-:-:S04]  /*1690*/  FADD.FTZ R5, -R2, -RZ ;  /* 0x800000ff02057221 */ /* 0x001fc80000010100 */
[----:B------:R-:W-:-:S07]  /*16a0*/  FFMA R0, R0, R5, R0 ;  /* 0x0000000500007223 */ /* 0x000fce0000000000 */
.L_x_85:
[----:B------:R-:W-:Y:S05]  /*16b0*/  BSYNC.RECONVERGENT B0 ;  /* 0x0000000000007941 */ /* 0x000fea0003800200 */
.L_x_83:
[----:B0-----:R-:W0:Y:S01]  /*16c0*/  LDCU.64 UR4, c[0x0][0x390] ;  /* 0x00007200ff0477ac */ /* 0x001e220008000a00 */
[----:B------:R-:W-:Y:S02]  /*16d0*/  IADD3 R12, P0, PT, R17, R16, RZ ;  /* 0x00000010110c7210 */ /* 0x000fe40007f1e0ff */
[----:B------:R-:W-:Y:S02]  /*16e0*/  R2UR UR6, R8 ;  /* 0x00000000080672ca */ /* 0x000fe400000e0000 */
[----:B------:R-:W-:Y:S02]  /*16f0*/  LEA.HI.X.SX32 R5, R16, R10, 0x1, P0 ;  /* 0x0000000a10057211 */ /* 0x000fe400000f0eff */
[C---:B------:R-:W-:Y:S02]  /*1700*/  SHF.L.U32 R11, R12.reuse, 0x2, RZ ;  /* 0x000000020c0b7819 */ /* 0x040fe400000006ff */
[----:B------:R-:W-:Y:S02]  /*1710*/  R2UR UR7, R9 ;  /* 0x00000000090772ca */ /* 0x000fe400000e0000 */
[----:B------:R-:W-:-:S02]  /*1720*/  SHF.L.U64.HI R12, R12, 0x2, R5 ;  /* 0x000000020c0c7819 */ /* 0x000fc40000010205 */
[----:B0-----:R-:W-:Y:S01]  /*1730*/  IADD3 R4, P0, PT, R11, UR4, RZ ;  /* 0x000000040b047c10 */ /* 0x001fe2000ff1e0ff */
[----:B------:R-:W0:Y:S03]  /*1740*/  LDCU UR4, c[0x0][0x388] ;  /* 0x00007100ff0477ac */ /* 0x000e260008000800 */
[----:B------:R-:W-:-:S05]  /*1750*/  IADD3.X R5, PT, PT, R12, UR5, RZ, P0, !PT ;  /* 0x000000050c057c10 */ /* 0x000fca00087fe4ff */
[----:B------:R-:W2:Y:S01]  /*1760*/  LDG.E.EF R4, desc[UR6][R4.64] ;  /* 0x0000000604047981 */ /* 0x000ea2000c0e1900 */
[----:B------:R-:W-:Y:S01]  /*1770*/  HFMA2 R7, -RZ, RZ, 0.96630859375, -0.0022525787353515625 ;  /* 0x3bbb989dff077431 */ /* 0x000fe200000001ff */
[----:B------:R-:W-:Y:S02]  /*1780*/  MOV R13, 0x437c0000 ;  /* 0x437c0000000d7802 */ /* 0x000fe40000000f00 */
[----:B------:R-:W-:Y:S01]  /*1790*/  IADD3 R16, PT, PT, R16, 0x20, RZ ;  /* 0x0000002010107810 */ /* 0x000fe20007ffe0ff */
[----:B--2---:R-:W-:-:S04]  /*17a0*/  FADD R2, -R3, R4 ;  /* 0x0000000403027221 */ /* 0x004fc80000000100 */
[----:B0-----:R-:W-:Y:S01]  /*17b0*/  FMUL R2, R2, UR4 ;  /* 0x0000000402027c20 */ /* 0x001fe20008400000 */
[----:B------:R-:W0:Y:S03]  /*17c0*/  LDCU.64 UR4, c[0x0][0x380] ;  /* 0x00007000ff0477ac */ /* 0x000e260008000a00 */
[----:B------:R-:W-:-:S04]  /*17d0*/  FFMA.SAT R6, R2, R7, 0.5 ;  /* 0x3f00000002067423 */ /* 0x000fc80000002007 */
[----:B------:R-:W-:-:S04]  /*17e0*/  FFMA.RM R6, R6, R13, 12582913 ;  /* 0x4b40000106067423 */ /* 0x000fc8000000400d */
[C---:B------:R-:W-:Y:S01]  /*17f0*/  FADD R7, R6.reuse, -12583039 ;  /* 0xcb40007f06077421 */ /* 0x040fe20000000000 */
[----:B------:R-:W-:-:S03]  /*1800*/  SHF.L.U32 R6, R6, 0x17, RZ ;  /* 0x0000001706067819 */ /* 0x000fc600000006ff */
[----:B------:R-:W-:Y:S01]  /*1810*/  FFMA R7, R2, 1.4426950216293334961, -R7 ;  /* 0x3fb8aa3b02077823 */ /* 0x000fe20000000807 */
[----:B0-----:R-:W-:-:S03]  /*1820*/  IADD3 R4, P0, PT, R11, UR4, RZ ;  /* 0x000000040b047c10 */ /* 0x001fc6000ff1e0ff */
[----:B------:R-:W-:Y:S01]  /*1830*/  FFMA R7, R2, 1.925963033500011079e-08, R7 ;  /* 0x32a5706002077823 */ /* 0x000fe20000000007 */
[----:B------:R-:W-:Y:S02]  /*1840*/  IADD3.X R5, PT, PT, R12, UR5, RZ, P0, !PT ;  /* 0x000000050c057c10 */ /* 0x000fe400087fe4ff */
[----:B------:R-:W-:-:S03]  /*1850*/  ISETP.GT.AND P0, PT, R16, R19, PT ;  /* 0x000000131000720c */ /* 0x000fc60003f04270 */
[----:B------:R-:W0:Y:S02]  /*1860*/  MUFU.EX2 R7, R7 ;  /* 0x0000000700077308 */ /* 0x000e240000000800 */
[----:B0-----:R-:W-:-:S04]  /*1870*/  FMUL R11, R6, R7 ;  /* 0x00000007060b7220 */ /* 0x001fc80000400000 */
[----:B------:R-:W-:-:S05]  /*1880*/  FMUL R11, R0, R11 ;  /* 0x0000000b000b7220 */ /* 0x000fca0000400000 */
[----:B------:R0:W-:Y:S01]  /*1890*/  STG.E.EF desc[UR6][R4.64], R11 ;  /* 0x0000000b04007986 */ /* 0x0001e2000c001906 */
[----:B------:R-:W-:Y:S05]  /*18a0*/  @!P0 BRA `(.L_x_83) ;  /* 0xfffffffc00848947 */ /* 0x000fea000383ffff */
[----:B------:R-:W-:Y:S05]  /*18b0*/  EXIT ;  /* 0x000000000000794d */ /* 0x000fea0003800000 */
.L_x_82:
[----:B------:R-:W-:Y:S01]  /*18c0*/  HFMA2 R12, -RZ, RZ, 0, 9.5367431640625e-07 ;  /* 0x00000010ff0c7431 */ /* 0x000fe200000001ff */
[----:B------:R-:W-:Y:S02]  /*18d0*/  MOV R13, R0 ;  /* 0x00000000000d7202 */ /* 0x000fe40000000f00 */
[----:B------:R-:W-:Y:S02]  /*18e0*/  MOV R11, 0x1f ;  /* 0x0000001f000b7802 */ /* 0x000fe40000000f00 */
[----:B------:R-:W-:-:S07]  /*18f0*/  MOV R15, 0xffffffff ;  /* 0xffffffff000f7802 */ /* 0x000fce0000000f00 */
[----:B------:R-:W-:Y:S05]  /*1900*/  WARPSYNC.COLLECTIVE R15, `(.L_x_86) ;  /* 0x000000000f087348 */ /* 0x000fea0003c00000 */
[----:B------:R0:W1:Y:S02]  /*1910*/  SHFL.BFLY P6, R14, R13, R12, R11 ;  /* 0x0c00000c0d0e7389 */ /* 0x00006400000c000b */
[----:B01----:R-:W-:Y:S05]  /*1920*/  ENDCOLLECTIVE ;  /* 0x000000000000791b */ /* 0x003fea0003800000 */
.L_x_86:
[----:B------:R-:W-:Y:S01]  /*1930*/  HFMA2 R12, -RZ, RZ, 0, 4.76837158203125e-07 ;  /* 0x00000008ff0c7431 */ /* 0x000fe200000001ff */
[----:B------:R-:W-:-:S04]  /*1940*/  FSETP.GEU.AND P0, PT, R0, R14, PT ;  /* 0x0000000e0000720b */ /* 0x000fc80003f0e000 */
[----:B------:R-:W-:-:S04]  /*1950*/  FSEL R2, R14, R0, !P0 ;  /* 0x000000000e027208 */ /* 0x000fc80004000000 */
[----:B------:R-:W-:-:S07]  /*1960*/  MOV R13, R2 ;  /* 0x00000002000d7202 */ /* 0x000fce0000000f00 */
[----:B------:R-:W-:Y:S05]  /*1970*/  WARPSYNC.COLLECTIVE R15, `(.L_x_87) ;  /* 0x000000000f087348 */ /* 0x000fea0003c00000 */
[----:B------:R0:W1:Y:S02]  /*1980*/  SHFL.BFLY P6, R14, R13, R12, R11 ;  /* 0x0c00000c0d0e7389 */ /* 0x00006400000c000b */
[----:B01----:R-:W-:Y:S05]  /*1990*/  ENDCOLLECTIVE ;  /* 0x000000000000791b */ /* 0x003fea0003800000 */
.L_x_87:
[----:B------:R-:W-:Y:S01]  /*19a0*/  HFMA2 R12, -RZ, RZ, 0, 2.384185791015625e-07 ;  /* 0x00000004ff0c7431 */ /* 0x000fe200000001ff */
[----:B------:R-:W-:-:S04]  /*19b0*/  FSETP.GEU.AND P0, PT, R2, R14, PT ;  /* 0x0000000e0200720b */ /* 0x000fc80003f0e000 */
[----:B------:R-:W-:Y:S01]  /*19c0*/  FSEL R4, R14, R2, !P0 ;  /* 0x000000020e047208 */ /* 0x000fe20004000000 */
[----:B------:R-:W-:-:S03]  /*19d0*/  HFMA2 R2, -RZ, RZ, 3.7421875, 0 ;  /* 0x437c0000ff027431 */ /* 0x000fc600000001ff */
[----:B------:R-:W-:-:S07]  /*19e0*/  MOV R13, R4 ;  /* 0x00000004000d7202 */ /* 0x000fce0000000f00 */
[----:B------:R-:W-:Y:S05]  /*19f0*/  WARPSYNC.COLLECTIVE R15, `(.L_x_88) ;  /* 0x000000000f087348 */ /* 0x000fea0003c00000 */
[----:B------:R0:W1:Y:S02]  /*1a00*/  SHFL.BFLY P6, R14, R13, R12, R11 ;  /* 0x0c00000c0d0e7389 */ /* 0x00006400000c000b */
[----:B01----:R-:W-:Y:S05]  /*1a10*/  ENDCOLLECTIVE ;  /* 0x000000000000791b */ /* 0x003fea0003800000 */
.L_x_88:
[----:B------:R-:W-:Y:S01]  /*1a20*/  HFMA2 R12, -RZ, RZ, 0, 1.1920928955078125e-07 ;  /* 0x00000002ff0c7431 */ /* 0x000fe200000001ff */
[----:B------:R-:W-:-:S04]  /*1a30*/  FSETP.GEU.AND P0, PT, R4, R14, PT ;  /* 0x0000000e0400720b */ /* 0x000fc80003f0e000 */
[----:B------:R-:W-:-:S04]  /*1a40*/  FSEL R5, R14, R4, !P0 ;  /* 0x000000040e057208 */ /* 0x000fc80004000000 */
[----:B------:R-:W-:-:S07]  /*1a50*/  MOV R13, R5 ;  /* 0x00000005000d7202 */ /* 0x000fce0000000f00 */
[----:B------:R-:W-:Y:S05]  /*1a60*/  WARPSYNC.COLLECTIVE R15, `(.L_x_89) ;  /* 0x000000000f087348 */ /* 0x000fea0003c00000 */
[----:B------:R0:W1:Y:S02]  /*1a70*/  SHFL.BFLY P6, R14, R13, R12, R11 ;  /* 0x0c00000c0d0e7389 */ /* 0x00006400000c000b */
[----:B01----:R-:W-:Y:S05]  /*1a80*/  ENDCOLLECTIVE ;  /* 0x000000000000791b */ /* 0x003fea0003800000 */
.L_x_89:
[----:B------:R-:W-:Y:S01]  /*1a90*/  HFMA2 R12, -RZ, RZ, 0, 5.9604644775390625e-08 ;  /* 0x00000001ff0c7431 */ /* 0x000fe200000001ff */
[----:B------:R-:W-:-:S04]  /*1aa0*/  FSETP.GEU.AND P0, PT, R5, R14, PT ;  /* 0x0000000e0500720b */ /* 0x000fc80003f0e000 */
[----:B------:R-:W-:Y:S02]  /*1ab0*/  FSEL R6, R14, R5, !P0 ;  /* 0x000000050e067208 */ /* 0x000fe40004000000 */
[----:B------:R-:W-:Y:S02]  /*1ac0*/  MOV R5, 0x3bbb989d ;  /* 0x3bbb989d00057802 */ /* 0x000fe40000000f00 */
[----:B------:R-:W-:-:S07]  /*1ad0*/  MOV R13, R6 ;  /* 0x00000006000d7202 */ /* 0x000fce0000000f00 */
[----:B------:R-:W-:Y:S05]  /*1ae0*/  WARPSYNC.COLLECTIVE R15, `(.L_x_90) ;  /* 0x000000000f087348 */ /* 0x000fea0003c00000 */
[----:B------:R0:W1:Y:S02]  /*1af0*/  SHFL.BFLY P6, R14, R13, R12, R11 ;  /* 0x0c00000c0d0e7389 */ /* 0x00006400000c000b */
[----:B01----:R-:W-:Y:S05]  /*1b00*/  ENDCOLLECTIVE ;  /* 0x000000000000791b */ /* 0x003fea0003800000 */
.L_x_90:
[----:B------:R-:W0:Y:S01]  /*1b10*/  LDCU UR4, c[0x0][0x388] ;  /* 0x00007100ff0477ac */ /* 0x000e220008000800 */
[----:B------:R-:W-:Y:S02]  /*1b20*/  MOV R12, 0x10 ;  /* 0x00000010000c7802 */ /* 0x000fe40000000f00 */
[----:B------:R-:W-:-:S04]  /*1b30*/  FSETP.GEU.AND P0, PT, R6, R14, PT ;  /* 0x0000000e0600720b */ /* 0x000fc80003f0e000 */
[----:B------:R-:W-:-:S05]  /*1b40*/  FSEL R3, R14, R6, !P0 ;  /* 0x000000060e037208 */ /* 0x000fca0004000000 */
[----:B------:R-:W-:-:S04]  /*1b50*/  FADD R0, -R3, R0 ;  /* 0x0000000003007221 */ /* 0x000fc80000000100 */
[----:B0-----:R-:W-:-:S04]  /*1b60*/  FMUL R0, R0, UR4 ;  /* 0x0000000400007c20 */ /* 0x001fc80008400000 */
[----:B------:R-:W-:-:S04]  /*1b70*/  FFMA.SAT R5, R0, R5, 0.5 ;  /* 0x3f00000000057423 */ /* 0x000fc80000002005 */
[----:B------:R-:W-:-:S04]  /*1b80*/  FFMA.RM R2, R5, R2, 12582913 ;  /* 0x4b40000105027423 */ /* 0x000fc80000004002 */
[C---:B------:R-:W-:Y:S01]  /*1b90*/  FADD R5, R2.reuse, -12583039 ;  /* 0xcb40007f02057421 */ /* 0x040fe20000000000 */
[----:B------:R-:W-:-:S03]  /*1ba0*/  SHF.L.U32 R2, R2, 0x17, RZ ;  /* 0x0000001702027819 */ /* 0x000fc600000006ff */
[----:B------:R-:W-:-:S04]  /*1bb0*/  FFMA R5, R0, 1.4426950216293334961, -R5 ;  /* 0x3fb8aa3b00057823 */ /* 0x000fc80000000805 */
[----:B------:R-:W-:-:S04]  /*1bc0*/  FFMA R4, R0, 1.925963033500011079e-08, R5 ;  /* 0x32a5706000047823 */ /* 0x000fc80000000005 */
[----:B------:R-:W0:Y:S02]  /*1bd0*/  MUFU.EX2 R5, R4 ;  /* 0x0000000400057308 */ /* 0x000e240000000800 */
[----:B0-----:R-:W-:-:S04]  /*1be0*/  FMUL R5, R2, R5 ;  /* 0x0000000502057220 */ /* 0x001fc80000400000 */
[----:B------:R-:W-:-:S07]  /*1bf0*/  FMUL R13, R5, R18 ;  /* 0x00000012050d7220 */ /* 0x000fce0000400000 */
[----:B------:R-:W-:Y:S05]  /*1c00*/  WARPSYNC.COLLECTIVE R15, `(.L_x_91) ;  /* 0x000000000f087348 */ /* 0x000fea0003c00000 */
[----:B------:R0:W1:Y:S02]  /*1c10*/  SHFL.BFLY P6, R14, R13, R12, R11 ;  /* 0x0c00000c0d0e7389 */ /* 0x00006400000c000b */
[----:B01----:R-:W-:Y:S05]  /*1c20*/  ENDCOLLECTIVE ;  /* 0x000000000000791b */ /* 0x003fea0003800000 */
.L_x_91:
[----:B------:R-:W-:Y:S02]  /*1c30*/  HFMA2 R12, -RZ, RZ, 0, 4.76837158203125e-07 ;  /* 0x00000008ff0c7431 */ /* 0x000fe400000001ff */
[----:B------:R-:W-:-:S05]  /*1c40*/  FADD R0, R13, R14 ;  /* 0x0000000e0d007221 */ /* 0x000fca0000000000 */
[----:B------:R-:W-:-:S07]  /*1c50*/  MOV R13, R0 ;  /* 0x00000000000d7202 */ /* 0x000fce0000000f00 */
[----:B------:R-:W-:Y:S05]  /*1c60*/  WARPSYNC.COLLECTIVE R15, `(.L_x_92) ;  /* 0x000000000f087348 */ /* 0x000fea0003c00000 */
[----:B------:R0:W1:Y:S02]  /*1c70*/  SHFL.BFLY P6, R14, R13, R12, R11 ;  /* 0x0c00000c0d0e7389 */ /* 0x00006400000c000b */
[----:B01----:R-:W-:Y:S05]  /*1c80*/  ENDCOLLECTIVE ;  /* 0x000000000000791b */ /* 0x003fea0003800000 */
.L_x_92:
[----:B------:R-:W-:Y:S02]  /*1c90*/  HFMA2 R12, -RZ, RZ, 0, 2.384185791015625e-07 ;  /* 0x00000004ff0c7431 */ /* 0x000fe400000001ff */
[----:B------:R-:W-:-:S05]  /*1ca0*/  FADD R2, R0, R14 ;  /* 0x0000000e00027221 */ /* 0x000fca0000000000 */
[----:B------:R-:W-:-:S07]  /*1cb0*/  MOV R13, R2 ;  /* 0x00000002000d7202 */ /* 0x000fce0000000f00 */
[----:B------:R-:W-:Y:S05]  /*1cc0*/  WARPSYNC.COLLECTIVE R15, `(.L_x_93) ;  /* 0x000000000f087348 */ /* 0x000fea0003c00000 */
[----:B------:R0:W1:Y:S02]  /*1cd0*/  SHFL.BFLY P6, R14, R13, R12, R11 ;  /* 0x0c00000c0d0e7389 */ /* 0x00006400000c000b */
[----:B01----:R-:W-:Y:S05]  /*1ce0*/  ENDCOLLECTIVE ;  /* 0x000000000000791b */ /* 0x003fea0003800000 */
.L_x_93:
[----:B------:R-:W-:Y:S02]  /*1cf0*/  HFMA2 R12, -RZ, RZ, 0, 1.1920928955078125e-07 ;  /* 0x00000002ff0c7431 */ /* 0x000fe400000001ff */
[----:B------:R-:W-:-:S05]  /*1d00*/  FADD R4, R2, R14 ;  /* 0x0000000e02047221 */ /* 0x000fca0000000000 */
[----:B------:R-:W-:-:S07]  /*1d10*/  MOV R13, R4 ;  /* 0x00000004000d7202 */ /* 0x000fce0000000f00 */
[----:B------:R-:W-:Y:S05]  /*1d20*/  WARPSYNC.COLLECTIVE R15, `(.L_x_94) ;  /* 0x000000000f087348 */ /* 0x000fea0003c00000 */
[----:B------:R0:W1:Y:S02]  /*1d30*/  SHFL.BFLY P6, R14, R13, R12, R11 ;  /* 0x0c00000c0d0e7389 */ /* 0x00006400000c000b */
[----:B01----:R-:W-:Y:S05]  /*1d40*/  ENDCOLLECTIVE ;  /* 0x000000000000791b */ /* 0x003fea0003800000 */
.L_x_94:
[----:B------:R-:W-:Y:S02]  /*1d50*/  HFMA2 R12, -RZ, RZ, 0, 5.9604644775390625e-08 ;  /* 0x00000001ff0c7431 */ /* 0x000fe400000001ff */
[----:B------:R-:W-:-:S05]  /*1d60*/  FADD R5, R4, R14 ;  /* 0x0000000e04057221 */ /* 0x000fca0000000000 */
[----:B------:R-:W-:-:S07]  /*1d70*/  MOV R13, R5 ;  /* 0x00000005000d7202 */ /* 0x000fce0000000f00 */
[----:B------:R-:W-:Y:S05]  /*1d80*/  WARPSYNC.COLLECTIVE R15, `(.L_x_95) ;  /* 0x000000000f087348 */ /* 0x000fea0003c00000 */
[----:B------:R0:W1:Y:S02]  /*1d90*/  SHFL.BFLY P6, R14, R13, R12, R11 ;  /* 0x0c00000c0d0e7389 */ /* 0x00006400000c000b */
[----:B01----:R-:W-:Y:S05]  /*1da0*/  ENDCOLLECTIVE ;  /* 0x000000000000791b */ /* 0x003fea0003800000 */
.L_x_95:
[----:B------:R-:W-:Y:S05]  /*1db0*/  BRA `(.L_x_96) ;  /* 0xfffffff800007947 */ /* 0x000fea000383ffff */
        .weak           $__internal_1_$__cuda_sm20_rcp_rn_f32_slowpath
        .type           $__internal_1_$__cuda_sm20_rcp_rn_f32_slowpath,@function
        .size           $__internal_1_$__cuda_sm20_rcp_rn_f32_slowpath,(.L_x_154 - $__internal_1_$__cuda_sm20_rcp_rn_f32_slowpath)
$__internal_1_$__cuda_sm20_rcp_rn_f32_slowpath:
[----:B------:R-:W-:Y:S01]  /*1dc0*/  SHF.L.U32 R0, R7, 0x1, RZ ;  /* 0x0000000107007819 */ /* 0x000fe200000006ff */
[----:B------:R-:W-:Y:S03]  /*1dd0*/  BSSY.RECONVERGENT B1, `(.L_x_97) ;  /* 0x0000031000017945 */ /* 0x000fe60003800200 */
[----:B------:R-:W-:Y:S02]  /*1de0*/  SHF.R.U32.HI R11, RZ, 0x18, R0 ;  /* 0x00000018ff0b7819 */ /* 0x000fe40000011600 */
[----:B------:R-:W-:Y:S02]  /*1df0*/  MOV R0, R7 ;  /* 0x0000000700007202 */ /* 0x000fe40000000f00 */
[----:B------:R-:W-:-:S13]  /*1e00*/  ISETP.NE.U32.AND P0, PT, R11, RZ, PT ;  /* 0x000000ff0b00720c */ /* 0x000fda0003f05070 */
[----:B------:R-:W-:Y:S05]  /*1e10*/  @P0 BRA `(.L_x_98) ;  /* 0x0000000000280947 */ /* 0x000fea0003800000 */
[----:B------:R-:W-:-:S04]  /*1e20*/  SHF.L.U32 R2, R0, 0x1, RZ ;  /* 0x0000000100027819 */ /* 0x000fc800000006ff */
[----:B------:R-:W-:-:S13]  /*1e30*/  ISETP.NE.AND P0, PT, R2, RZ, PT ;  /* 0x000000ff0200720c */ /* 0x000fda0003f05270 */
[----:B------:R-:W-:Y:S01]  /*1e40*/  @P0 FFMA R6, R0, 1.84467440737095516160e+19, RZ ;  /* 0x5f80000000060823 */ /* 0x000fe200000000ff */
[----:B------:R-:W-:Y:S08]  /*1e50*/  @!P0 MUFU.RCP R5, R0 ;  /* 0x0000000000058308 */ /* 0x000ff00000001000 */
[----:B------:R-:W0:Y:S02]  /*1e60*/  @P0 MUFU.RCP R7, R6 ;  /* 0x0000000600070308 */ /* 0x000e240000001000 */
[----:B0-----:R-:W-:-:S04]  /*1e70*/  @P0 FFMA R2, R6, R7, -1 ;  /* 0xbf80000006020423 */ /* 0x001fc80000000007 */
[----:B------:R-:W-:-:S04]  /*1e80*/  @P0 FADD.FTZ R2, -R2, -RZ ;  /* 0x800000ff02020221 */ /* 0x000fc80000010100 */
[----:B------:R-:W-:-:S04]  /*1e90*/  @P0 FFMA R2, R7, R2, R7 ;  /* 0x0000000207020223 */ /* 0x000fc80000000007 */
[----:B------:R-:W-:Y:S01]  /*1ea0*/  @P0 FFMA R5, R2, 1.84467440737095516160e+19, RZ ;  /* 0x5f80000002050823 */ /* 0x000fe200000000ff */
[----:B------:R-:W-:Y:S06]  /*1eb0*/  BRA `(.L_x_99) ;  /* 0x0000000000887947 */ /* 0x000fec0003800000 */
.L_x_98:
[----:B------:R-:W-:-:S04]  /*1ec0*/  IADD3 R13, PT, PT, R11, -0xfd, RZ ;  /* 0xffffff030b0d7810 */ /* 0x000fc80007ffe0ff */
[----:B------:R-:W-:-:S13]  /*1ed0*/  ISETP.GT.U32.AND P0, PT, R13, 0x1, PT ;  /* 0x000000010d00780c */ /* 0x000fda0003f04070 */
[----:B------:R-:W-:Y:S05]  /*1ee0*/  @P0 BRA `(.L_x_100) ;  /* 0x0000000000780947 */ /* 0x000fea0003800000 */
[----:B------:R-:W-:Y:S01]  /*1ef0*/  LOP3.LUT R2, R0, 0x7fffff, RZ, 0xc0, !PT ;  /* 0x007fffff00027812 */ /* 0x000fe200078ec0ff */
[----:B------:R-:W-:-:S03]  /*1f00*/  HFMA2 R12, -RZ, RZ, 0, 1.78813934326171875e-07 ;  /* 0x00000003ff0c7431 */ /* 0x000fc600000001ff */
[----:B------:R-:W-:-:S04]  /*1f10*/  LOP3.LUT R2, R2, 0x3f800000, RZ, 0xfc, !PT ;  /* 0x3f80000002027812 */ /* 0x000fc800078efcff */
[----:B------:R-:W0:Y:S01]  /*1f20*/  MUFU.RCP R5, R2 ;  /* 0x0000000200057308 */ /* 0x000e220000001000 */
[----:B------:R-:W-:Y:S01]  /*1f30*/  SHF.L.U32 R12, R12, R13, RZ ;  /* 0x0000000d0c0c7219 */ /* 0x000fe200000006ff */
[----:B0-----:R-:W-:-:S04]  /*1f40*/  FFMA R6, R2, R5, -1 ;  /* 0xbf80000002067423 */ /* 0x001fc80000000005 */
[----:B------:R-:W-:-:S04]  /*1f50*/  FADD.FTZ R6, -R6, -RZ ;  /* 0x800000ff06067221 */ /* 0x000fc80000010100 */
[CCC-:B------:R-:W-:Y:S01]  /*1f60*/  FFMA.RM R7, R5.reuse, R6.reuse, R5.reuse ;  /* 0x0000000605077223 */ /* 0x1c0fe20000004005 */
[----:B------:R-:W-:-:S04]  /*1f70*/  FFMA.RP R6, R5, R6, R5 ;  /* 0x0000000605067223 */ /* 0x000fc80000008005 */
[C---:B------:R-:W-:Y:S02]  /*1f80*/  LOP3.LUT R5, R7.reuse, 0x7fffff, RZ, 0xc0, !PT ;  /* 0x007fffff07057812 */ /* 0x040fe400078ec0ff */
[----:B------:R-:W-:Y:S02]  /*1f90*/  FSETP.NEU.FTZ.AND P0, PT, R7, R6, PT ;  /* 0x000000060700720b */ /* 0x000fe40003f1d000 */
[----:B------:R-:W-:Y:S02]  /*1fa0*/  LOP3.LUT R5, R5, 0x800000, RZ, 0xfc, !PT ;  /* 0x0080000005057812 */ /* 0x000fe400078efcff */
[----:B------:R-:W-:Y:S02]  /*1fb0*/  SEL R6, RZ, 0xffffffff, !P0 ;  /* 0xffffffffff067807 */ /* 0x000fe40004000000 */
[----:B------:R-:W-:Y:S02]  /*1fc0*/  LOP3.LUT R12, R12, R5, RZ, 0xc0, !PT ;  /* 0x000000050c0c7212 */ /* 0x000fe400078ec0ff */
[----:B------:R-:W-:-:S02]  /*1fd0*/  IADD3 R6, PT, PT, -R6, RZ, RZ ;  /* 0x000000ff06067210 */ /* 0x000fc40007ffe1ff */
[-C--:B------:R-:W-:Y:S02]  /*1fe0*/  SHF.R.U32.HI R12, RZ, R13.reuse, R12 ;  /* 0x0000000dff0c7219 */ /* 0x080fe4000001160c */
[----:B------:R-:W-:Y:S02]  /*1ff0*/  LOP3.LUT P1, RZ, R6, R13, R5, 0xf8, !PT ;  /* 0x0000000d06ff7212 */ /* 0x000fe4000782f805 */
[C---:B------:R-:W-:Y:S02]  /*2000*/  LOP3.LUT P0, RZ, R12.reuse, 0x1, RZ, 0xc0, !PT ;  /* 0x000000010cff7812 */ /* 0x040fe4000780c0ff */
[----:B------:R-:W-:-:S04]  /*2010*/  LOP3.LUT P2, RZ, R12, 0x2, RZ, 0xc0, !PT ;  /* 0x000000020cff7812 */ /* 0x000fc8000784c0ff */
[----:B------:R-:W-:Y:S02]  /*2020*/  PLOP3.LUT P0, PT, P0, P1, P2, 0xe0, 0x0 ;  /* 0x000000000000781c */ /* 0x000fe40000703c20 */
[----:B------:R-:W-:Y:S02]  /*2030*/  LOP3.LUT P1, RZ, R0, 0x7fffff, RZ, 0xc0, !PT ;  /* 0x007fffff00ff7812 */ /* 0x000fe4000782c0ff */
[----:B------:R-:W-:-:S04]  /*2040*/  SEL R2, RZ, 0x1, !P0 ;  /* 0x00000001ff027807 */ /* 0x000fc80004000000 */
[----:B------:R-:W-:-:S04]  /*2050*/  IADD3 R2, PT, PT, -R2, RZ, RZ ;  /* 0x000000ff02027210 */ /* 0x000fc80007ffe1ff */
[----:B------:R-:W-:Y:S02]  /*2060*/  ISETP.GE.AND P0, PT, R2, RZ, PT ;  /* 0x000000ff0200720c */ /* 0x000fe40003f06270 */
[----:B------:R-:W-:-:S04]  /*2070*/  IADD3 R2, PT, PT, R11, -0xfc, RZ ;  /* 0xffffff040b027810 */ /* 0x000fc80007ffe0ff */
[----:B------:R-:W-:-:S07]  /*2080*/  SHF.R.U32.HI R5, RZ, R2, R5 ;  /* 0x00000002ff057219 */ /* 0x000fce0000011605 */
[----:B------:R-:W-:-:S04]  /*2090*/  @!P0 IADD3 R5, PT, PT, R5, 0x1, RZ ;  /* 0x0000000105058810 */ /* 0x000fc80007ffe0ff */
[----:B------:R-:W-:-:S04]  /*20a0*/  @!P1 SHF.L.U32 R5, R5, 0x1, RZ ;  /* 0x0000000105059819 */ /* 0x000fc800000006ff */
[----:B------:R-:W-:Y:S01]  /*20b0*/  LOP3.LUT R5, R5, 0x80000000, R0, 0xf8, !PT ;  /* 0x8000000005057812 */ /* 0x000fe200078ef800 */
[----:B------:R-:W-:Y:S06]  /*20c0*/  BRA `(.L_x_99) ;  /* 0x0000000000047947 */ /* 0x000fec0003800000 */
.L_x_100:
[----:B------:R0:W1:Y:S02]  /*20d0*/  MUFU.RCP R5, R0 ;  /* 0x0000000000057308 */ /* 0x0000640000001000 */
.L_x_99:
[----:B------:R-:W-:Y:S05]  /*20e0*/  BSYNC.RECONVERGENT B1 ;  /* 0x0000000000017941 */ /* 0x000fea0003800200 */
.L_x_97:
[----:B01----:R-:W-:Y:S01]  /*20f0*/  MOV R0, R5 ;  /* 0x0000000500007202 */ /* 0x003fe20000000f00 */
[----:B------:R-:W-:-:S04]  /*2100*/  HFMA2 R5, -RZ, RZ, 0, 0 ;  /* 0x00000000ff057431 */ /* 0x000fc800000001ff */
[----:B------:R-:W-:Y:S05]  /*2110*/  RET.REL.NODEC R4 `(_Z23softmax_forward_kernel5PffPKfii) ;  /* 0xffffffdc04b87950 */ /* 0x000fea0003c3ffff */
.L_x_101:
        /* <DEDUP_REMOVED lines=14> */
.L_x_154:


//--------------------- .text._Z16unpermute_kernelPfS_iiii --------------------------
	.section	.text._Z16unpermute_kernelPfS_iiii,"ax",@progbits
	.align	128
        .global         _Z16unpermute_kernelPfS_iiii
        .type           _Z16unpermute_kernelPfS_iiii,@function
        .size           _Z16unpermute_kernelPfS_iiii,(.L_x_161 - _Z16unpermute_kernelPfS_iiii)
        .other          _Z16unpermute_kernelPfS_iiii,@"STO_CUDA_ENTRY STV_DEFAULT"
_Z16unpermute_kernelPfS_iiii:
.text._Z16unpermute_kernelPfS_iiii:
[----:B------:R-:W-:Y:S01]  /*0000*/  LDC R1, c[0x0][0x37c] ;  /* 0x0000df00ff017b82 */ /* 0x000fe20000000800 */
[----:B------:R-:W0:Y:S07]  /*0010*/  S2R R9, SR_TID.X ;  /* 0x0000000000097919 */ /* 0x000e2e0000002100 */
[----:B------:R-:W1:Y:S08]  /*0020*/  LDC.64 R2, c[0x0][0x390] ;  /* 0x0000e400ff027b82 */ /* 0x000e700000000a00 */
[----:B------:R-:W2:Y:S08]  /*0030*/  LDC.64 R4, c[0x0][0x398] ;  /* 0x0000e600ff047b82 */ /* 0x000eb00000000a00 */
[----:B------:R-:W0:Y:S08]  /*0040*/  S2UR UR4, SR_CTAID.X ;  /* 0x00000000000479c3 */ /* 0x000e300000002500 */
[----:B------:R-:W0:Y:S01]  /*0050*/  LDC R6, c[0x0][0x360] ;  /* 0x0000d800ff067b82 */ /* 0x000e220000000800 */
[----:B-1----:R-:W-:-:S04]  /*0060*/  IMAD R7, R3, R2, RZ ;  /* 0x0000000203077224 */ /* 0x002fc800078e02ff */
[----:B--2---:R-:W-:-:S04]  /*0070*/  IMAD R0, R7, R4, RZ ;  /* 0x0000000407007224 */ /* 0x004fc800078e02ff */
[----:B------:R-:W-:Y:S02]  /*0080*/  IMAD R7, R0, R5, RZ ;  /* 0x0000000500077224 */ /* 0x000fe400078e02ff */
[----:B0-----:R-:W-:-:S05]  /*0090*/  IMAD R2, R6, UR4, R9 ;  /* 0x0000000406027c24 */ /* 0x001fca000f8e0209 */
[----:B------:R-:W-:-:S13]  /*00a0*/  ISETP.GE.AND P0, PT, R2, R7, PT ;  /* 0x000000070200720c */ /* 0x000fda0003f06270 */
[----:B------:R-:W-:Y:S05]  /*00b0*/  @P0 EXIT ;  /* 0x000000000000094d */ /* 0x000fea0003800000 */
[----:B------:R-:W0:Y:S01]  /*00c0*/  LDC.64 R10, c[0x0][0x380] ;  /* 0x0000e000ff0a7b82 */ /* 0x000e220000000a00 */
[----:B------:R-:W1:Y:S01]  /*00d0*/  LDCU.64 UR4, c[0x0][0x358] ;  /* 0x00006b00ff0477ac */ /* 0x000e620008000a00 */
[----:B------:R-:W-:-:S04]  /*00e0*/  IMAD R0, R3, R4, RZ ;  /* 0x0000000403007224 */ /* 0x000fc800078e02ff */
[----:B------:R-:W-:-:S05]  /*00f0*/  IMAD R7, R0, R5, RZ ;  /* 0x0000000500077224 */ /* 0x000fca00078e02ff */
[----:B------:R-:W-:-:S04]  /*0100*/  IABS R8, R7 ;  /* 0x0000000700087213 */ /* 0x000fc80000000000 */
[----:B------:R-:W2:Y:S01]  /*0110*/  I2F.RP R9, R8 ;  /* 0x0000000800097306 */ /* 0x000ea20000209400 */
[----:B0-----:R-:W-:-:S05]  /*0120*/  IMAD.WIDE R10, R2, 0x4, R10 ;  /* 0x00000004020a7825 */ /* 0x001fca00078e020a */
[----:B-1----:R0:W3:Y:S02]  /*0130*/  LDG.E.EF R0, desc[UR4][R10.64] ;  /* 0x000000040a007981 */ /* 0x0020e4000c0e1900 */
[----:B--2---:R-:W1:Y:S01]  /*0140*/  MUFU.RCP R9, R9 ;  /* 0x0000000900097308 */ /* 0x004e620000001000 */
[----:B------:R-:W-:Y:S01]  /*0150*/  IABS R14, R7 ;  /* 0x00000007000e7213 */ /* 0x000fe20000000000 */
[----:B------:R-:W-:Y:S01]  /*0160*/  IMAD R6, R3, R5, RZ ;  /* 0x0000000503067224 */ /* 0x000fe200078e02ff */
[----:B0-----:R-:W-:-:S03]  /*0170*/  IABS R10, R2 ;  /* 0x00000002000a7213 */ /* 0x001fc60000000000 */
[----:B------:R-:W-:Y:S02]  /*0180*/  IMAD.MOV R11, RZ, RZ, -R14 ;  /* 0x000000ffff0b7224 */ /* 0x000fe400078e0a0e */
[----:B-1----:R-:W-:Y:S01]  /*0190*/  VIADD R12, R9, 0xffffffe ;  /* 0x0ffffffe090c7836 */ /* 0x002fe20000000000 */
[----:B------:R-:W-:-:S03]  /*01a0*/  IABS R9, R6 ;  /* 0x0000000600097213 */ /* 0x000fc60000000000 */
[----:B------:R0:W1:Y:S02]  /*01b0*/  F2I.FTZ.U32.TRUNC.NTZ R13, R12 ;  /* 0x0000000c000d7305 */ /* 0x000064000021f000 */
[----:B0-----:R-:W-:Y:S02]  /*01c0*/  HFMA2 R12, -RZ, RZ, 0, 0 ;  /* 0x00000000ff0c7431 */ /* 0x001fe400000001ff */
[----:B-1----:R-:W-:-:S04]  /*01d0*/  IMAD.MOV R15, RZ, RZ, -R13 ;  /* 0x000000ffff0f7224 */ /* 0x002fc800078e0a0d */
[----:B------:R-:W-:-:S04]  /*01e0*/  IMAD R15, R15, R8, RZ ;  /* 0x000000080f0f7224 */ /* 0x000fc800078e02ff */
[----:B------:R-:W-:Y:S02]  /*01f0*/  IMAD.HI.U32 R13, R13, R15, R12 ;  /* 0x0000000f0d0d7227 */ /* 0x000fe400078e000c */
[----:B------:R-:W0:Y:S04]  /*0200*/  I2F.RP R12, R9 ;  /* 0x00000009000c7306 */ /* 0x000e280000209400 */
[----:B------:R-:W-:-:S04]  /*0210*/  IMAD.HI.U32 R13, R13, R10, RZ ;  /* 0x0000000a0d0d7227 */ /* 0x000fc800078e00ff */
[----:B------:R-:W-:-:S05]  /*0220*/  IMAD R11, R13, R11, R10 ;  /* 0x0000000b0d0b7224 */ /* 0x000fca00078e020a */
[----:B------:R-:W-:Y:S01]  /*0230*/  ISETP.GT.U32.AND P2, PT, R8, R11, PT ;  /* 0x0000000b0800720c */ /* 0x000fe20003f44070 */
[----:B0-----:R-:W0:-:S12]  /*0240*/  MUFU.RCP R12, R12 ;  /* 0x0000000c000c7308 */ /* 0x001e180000001000 */
[-C--:B------:R-:W-:Y:S02]  /*0250*/  @!P2 IADD3 R11, PT, PT, R11, -R8.reuse, RZ ;  /* 0x800000080b0ba210 */ /* 0x080fe40007ffe0ff */
[----:B------:R-:W-:Y:S02]  /*0260*/  @!P2 IADD3 R13, PT, PT, R13, 0x1, RZ ;  /* 0x000000010d0da810 */ /* 0x000fe40007ffe0ff */
[----:B------:R-:W-:Y:S02]  /*0270*/  ISETP.GE.U32.AND P0, PT, R11, R8, PT ;  /* 0x000000080b00720c */ /* 0x000fe40003f06070 */
[----:B------:R-:W-:Y:S01]  /*0280*/  LOP3.LUT R8, R2, R7, RZ, 0x3c, !PT ;  /* 0x0000000702087212 */ /* 0x000fe200078e3cff */
[----:B0-----:R-:W-:Y:S01]  /*0290*/  VIADD R10, R12, 0xffffffe ;  /* 0x0ffffffe0c0a7836 */ /* 0x001fe20000000000 */
[----:B------:R-:W-:Y:S02]  /*02a0*/  ISETP.NE.AND P2, PT, R7, RZ, PT ;  /* 0x000000ff0700720c */ /* 0x000fe40003f45270 */
[----:B------:R-:W-:Y:S01]  /*02b0*/  ISETP.GE.AND P1, PT, R8, RZ, PT ;  /* 0x000000ff0800720c */ /* 0x000fe20003f26270 */
[----:B------:R0:W1:Y:S06]  /*02c0*/  F2I.FTZ.U32.TRUNC.NTZ R11, R10 ;  /* 0x0000000a000b7305 */ /* 0x00006c000021f000 */
[----:B------:R-:W-:-:S02]  /*02d0*/  @P0 VIADD R13, R13, 0x1 ;  /* 0x000000010d0d0836 */ /* 0x000fc40000000000 */
[----:B0-----:R-:W-:-:S03]  /*02e0*/  HFMA2 R10, -RZ, RZ, 0, 0 ;  /* 0x00000000ff0a7431 */ /* 0x001fc600000001ff */
[----:B------:R-:W-:Y:S02]  /*02f0*/  MOV R8, R13 ;  /* 0x0000000d00087202 */ /* 0x000fe40000000f00 */
[----:B-1----:R-:W-:-:S03]  /*0300*/  IADD3 R14, PT, PT, RZ, -R11, RZ ;  /* 0x8000000bff0e7210 */ /* 0x002fc60007ffe0ff */
[----:B------:R-:W-:Y:S01]  /*0310*/  @!P1 IMAD.MOV R8, RZ, RZ, -R8 ;  /* 0x000000ffff089224 */ /* 0x000fe200078e0a08 */
[----:B------:R-:W-:Y:S01]  /*0320*/  @!P2 LOP3.LUT R8, RZ, R7, RZ, 0x33, !PT ;  /* 0x00000007ff08a212 */ /* 0x000fe200078e33ff */
[----:B------:R-:W-:-:S04]  /*0330*/  IMAD R13, R14, R9, RZ ;  /* 0x000000090e0d7224 */ /* 0x000fc800078e02ff */
[----:B------:R-:W-:Y:S02]  /*0340*/  IMAD.MOV R12, RZ, RZ, -R8 ;  /* 0x000000ffff0c7224 */ /* 0x000fe400078e0a08 */
[----:B------:R-:W-:Y:S01]  /*0350*/  IMAD.HI.U32 R10, R11, R13, R10 ;  /* 0x0000000d0b0a7227 */ /* 0x000fe200078e000a */
[----:B------:R-:W-:-:S03]  /*0360*/  IABS R13, R5 ;  /* 0x00000005000d7213 */ /* 0x000fc60000000000 */
[----:B------:R-:W-:Y:S01]  /*0370*/  IMAD R7, R7, R12, R2 ;  /* 0x0000000c07077224 */ /* 0x000fe200078e0202 */
[----:B------:R-:W-:-:S04]  /*0380*/  IABS R12, R6 ;  /* 0x00000006000c7213 */ /* 0x000fc80000000000 */
[----:B------:R-:W-:Y:S01]  /*0390*/  IABS R2, R7 ;  /* 0x0000000700027213 */ /* 0x000fe20000000000 */
[----:B------:R-:W-:-:S03]  /*03a0*/  IMAD.MOV R12, RZ, RZ, -R12 ;  /* 0x000000ffff0c7224 */ /* 0x000fc600078e0a0c */
[----:B------:R-:W-:Y:S01]  /*03b0*/  MOV R11, R2 ;  /* 0x00000002000b7202 */ /* 0x000fe20000000f00 */
[----:B------:R-:W-:-:S04]  /*03c0*/  IMAD.MOV.U32 R2, RZ, RZ, R13 ;  /* 0x000000ffff027224 */ /* 0x000fc800078e000d */
[----:B------:R-:W-:Y:S01]  /*03d0*/  IMAD.HI.U32 R10, R10, R11, RZ ;  /* 0x0000000b0a0a7227 */ /* 0x000fe200078e00ff */
[----:B------:R-:W0:Y:S03]  /*03e0*/  I2F.RP R13, R2 ;  /* 0x00000002000d7306 */ /* 0x000e260000209400 */
[----:B------:R-:W-:-:S05]  /*03f0*/  IMAD R12, R10, R12, R11 ;  /* 0x0000000c0a0c7224 */ /* 0x000fca00078e020b */
[----:B------:R-:W-:Y:S01]  /*0400*/  ISETP.GT.U32.AND P2, PT, R9, R12, PT ;  /* 0x0000000c0900720c */ /* 0x000fe20003f44070 */
[----:B0-----:R-:W0:-:S12]  /*0410*/  MUFU.RCP R13, R13 ;  /* 0x0000000d000d7308 */ /* 0x001e180000001000 */
[-C--:B------:R-:W-:Y:S02]  /*0420*/  @!P2 IADD3 R12, PT, PT, R12, -R9.reuse, RZ ;  /* 0x800000090c0ca210 */ /* 0x080fe40007ffe0ff */
[----:B------:R-:W-:Y:S02]  /*0430*/  @!P2 IADD3 R10, PT, PT, R10, 0x1, RZ ;  /* 0x000000010a0aa810 */ /* 0x000fe40007ffe0ff */
[----:B------:R-:W-:Y:S02]  /*0440*/  ISETP.GE.U32.AND P0, PT, R12, R9, PT ;  /* 0x000000090c00720c */ /* 0x000fe40003f06070 */
[----:B------:R-:W-:Y:S02]  /*0450*/  LOP3.LUT R9, R7, R6, RZ, 0x3c, !PT ;  /* 0x0000000607097212 */ /* 0x000fe400078e3cff */
[----:B------:R-:W-:Y:S02]  /*0460*/  ISETP.NE.AND P2, PT, R6, RZ, PT ;  /* 0x000000ff0600720c */ /* 0x000fe40003f45270 */
[----:B------:R-:W-:Y:S01]  /*0470*/  ISETP.GE.AND P1, PT, R9, RZ, PT ;  /* 0x000000ff0900720c */ /* 0x000fe20003f26270 */
[----:B0-----:R-:W-:-:S06]  /*0480*/  VIADD R11, R13, 0xffffffe ;  /* 0x0ffffffe0d0b7836 */ /* 0x001fcc0000000000 */
[----:B------:R-:W-:Y:S01]  /*0490*/  @P0 VIADD R10, R10, 0x1 ;  /* 0x000000010a0a0836 */ /* 0x000fe20000000000 */
[----:B------:R-:W0:Y:S04]  /*04a0*/  F2I.FTZ.U32.TRUNC.NTZ R11, R11 ;  /* 0x0000000b000b7305 */ /* 0x000e28000021f000 */
[----:B------:R-:W-:Y:S01]  /*04b0*/  MOV R12, R10 ;  /* 0x0000000a000c7202 */ /* 0x000fe20000000f00 */
[----:B------:R-:W-:-:S04]  /*04c0*/  HFMA2 R10, -RZ, RZ, 0, 0 ;  /* 0x00000000ff0a7431 */ /* 0x000fc800000001ff */
[----:B------:R-:W-:Y:S01]  /*04d0*/  @!P1 IMAD.MOV R12, RZ, RZ, -R12 ;  /* 0x000000ffff0c9224 */ /* 0x000fe200078e0a0c */
[----:B------:R-:W-:-:S05]  /*04e0*/  @!P2 LOP3.LUT R12, RZ, R6, RZ, 0x33, !PT ;  /* 0x00000006ff0ca212 */ /* 0x000fca00078e33ff */
[----:B------:R-:W-:Y:S01]  /*04f0*/  IMAD.MOV R9, RZ, RZ, -R12 ;  /* 0x000000ffff097224 */ /* 0x000fe200078e0a0c */
[----:B0-----:R-:W-:-:S03]  /*0500*/  IADD3 R13, PT, PT, RZ, -R11, RZ ;  /* 0x8000000bff0d7210 */ /* 0x001fc60007ffe0ff */
[----:B------:R-:W-:Y:S02]  /*0510*/  IMAD R14, R6, R9, R7 ;  /* 0x00000009060e7224 */ /* 0x000fe400078e0207 */
[----:B------:R-:W-:-:S03]  /*0520*/  IMAD R7, R13, R2, RZ ;  /* 0x000000020d077224 */ /* 0x000fc600078e02ff */
[----:B------:R-:W-:Y:S01]  /*0530*/  IABS R6, R14 ;  /* 0x0000000e00067213 */ /* 0x000fe20000000000 */
[----:B------:R-:W-:-:S04]  /*0540*/  IMAD.HI.U32 R10, R11, R7, R10 ;  /* 0x000000070b0a7227 */ /* 0x000fc800078e000a */
[----:B------:R-:W-:-:S04]  /*0550*/  IMAD.MOV.U32 R7, RZ, RZ, R6 ;  /* 0x000000ffff077224 */ /* 0x000fc800078e0006 */
[----:B------:R-:W-:-:S05]  /*0560*/  IMAD.HI.U32 R10, R10, R7, RZ ;  /* 0x000000070a0a7227 */ /* 0x000fca00078e00ff */
[----:B------:R-:W-:-:S05]  /*0570*/  IADD3 R6, PT, PT, -R10, RZ, RZ ;  /* 0x000000ff0a067210 */ /* 0x000fca0007ffe1ff */
[----:B------:R-:W-:-:S05]  /*0580*/  IMAD R7, R2, R6, R7 ;  /* 0x0000000602077224 */ /* 0x000fca00078e0207 */
[----:B------:R-:W-:-:S13]  /*0590*/  ISETP.GT.U32.AND P2, PT, R2, R7, PT ;  /* 0x000000070200720c */ /* 0x000fda0003f44070 */
[----:B------:R-:W-:Y:S01]  /*05a0*/  @!P2 IMAD.IADD R7, R7, 0x1, -R2 ;  /* 0x000000010707a824 */ /* 0x000fe200078e0a02 */
[----:B------:R-:W-:Y:S02]  /*05b0*/  @!P2 IADD3 R10, PT, PT, R10, 0x1, RZ ;  /* 0x000000010a0aa810 */ /* 0x000fe40007ffe0ff */
[----:B------:R-:W-:Y:S02]  /*05c0*/  ISETP.NE.AND P2, PT, R5, RZ, PT ;  /* 0x000000ff0500720c */ /* 0x000fe40003f45270 */
[----:B------:R-:W-:Y:S02]  /*05d0*/  ISETP.GE.U32.AND P0, PT, R7, R2, PT ;  /* 0x000000020700720c */ /* 0x000fe40003f06070 */
[----:B------:R-:W-:Y:S01]  /*05e0*/  LOP3.LUT R2, R14, R5, RZ, 0x3c, !PT ;  /* 0x000000050e027212 */ /* 0x000fe200078e3cff */
[----:B------:R-:W0:Y:S03]  /*05f0*/  LDC.64 R6, c[0x0][0x388] ;  /* 0x0000e200ff067b82 */ /* 0x000e260000000a00 */
[----:B------:R-:W-:-:S07]  /*0600*/  ISETP.GE.AND P1, PT, R2, RZ, PT ;  /* 0x000000ff0200720c */ /* 0x000fce0003f26270 */
[----:B------:R-:W-:-:S06]  /*0610*/  @P0 VIADD R10, R10, 0x1 ;  /* 0x000000010a0a0836 */ /* 0x000fcc0000000000 */
[----:B------:R-:W-:Y:S02]  /*0620*/  @!P1 IADD3 R10, PT, PT, -R10, RZ, RZ ;  /* 0x000000ff0a0a9210 */ /* 0x000fe40007ffe1ff */
[----:B------:R-:W-:-:S04]  /*0630*/  @!P2 LOP3.LUT R10, RZ, R5, RZ, 0x33, !PT ;  /* 0x00000005ff0aa212 */ /* 0x000fc800078e33ff */
[----:B------:R-:W-:Y:S01]  /*0640*/  IADD3 R2, PT, PT, -R10, RZ, RZ ;  /* 0x000000ff0a027210 */ /* 0x000fe20007ffe1ff */
[----:B------:R-:W-:-:S04]  /*0650*/  IMAD R3, R8, R3, R10 ;  /* 0x0000000308037224 */ /* 0x000fc800078e020a */
[----:B------:R-:W-:Y:S02]  /*0660*/  IMAD R3, R3, R4, R12 ;  /* 0x0000000403037224 */ /* 0x000fe400078e020c */
[----:B------:R-:W-:-:S04]  /*0670*/  IMAD R2, R5, R2, R14 ;  /* 0x0000000205027224 */ /* 0x000fc800078e020e */
[----:B------:R-:W-:-:S04]  /*0680*/  IMAD R3, R3, R5, R2 ;  /* 0x0000000503037224 */ /* 0x000fc800078e0202 */
[----:B0-----:R-:W-:-:S05]  /*0690*/  IMAD.WIDE R2, R3, 0x4, R6 ;  /* 0x0000000403027825 */ /* 0x001fca00078e0206 */
[----:B---3--:R-:W-:Y:S01]  /*06a0*/  STG.E desc[UR4][R2.64], R0 ;  /* 0x0000000002007986 */ /* 0x008fe2000c101904 */
[----:B------:R-:W-:Y:S05]  /*06b0*/  EXIT ;  /* 0x000000000000794d */ /* 0x000fea0003800000 */
.L_x_102:
        /* <DEDUP_REMOVED lines=12> */
.L_x_161:


//--------------------- .text._Z14permute_kernelPfS_S_PKfiiii --------------------------
	.section	.text._Z14permute_kernelPfS_S_PKfiiii,"ax",@progbits
	.align	128
        .global         _Z14permute_kernelPfS_S_PKfiiii
        .type           _Z14permute_kernelPfS_S_PKfiiii,@function
        .size           _Z14permute_kernelPfS_S_PKfiiii,(.L_x_162 - _Z14permute_kernelPfS_S_PKfiiii)
        .other          _Z14permute_kernelPfS_S_PKfiiii,@"STO_CUDA_ENTRY STV_DEFAULT"
_Z14permute_kernelPfS_S_PKfiiii:
.text._Z14permute_kernelPfS_S_PKfiiii:
        /* <DEDUP_REMOVED lines=12> */
[----:B------:R-:W-:Y:S01]  /*00c0*/  IMAD R4, R5, R2, RZ ;  /* 0x0000000205047224 */ /* 0x000fe200078e02ff */
[----:B------:R-:W-:Y:S01]  /*00d0*/  IABS R12, R0 ;  /* 0x00000000000c7213 */ /* 0x000fe20000000000 */
[----:B------:R-:W0:Y:S02]  /*00e0*/  LDCU.64 UR4, c[0x0][0x358] ;  /* 0x00006b00ff0477ac */ /* 0x000e240008000a00 */
[----:B------:R-:W-:-:S05]  /*00f0*/  IMAD R9, R4, R3, RZ ;  /* 0x0000000304097224 */ /* 0x000fca00078e02ff */
[-C--:B------:R-:W-:Y:S02]  /*0100*/  IABS R11, R9.reuse ;  /* 0x00000009000b7213 */ /* 0x080fe40000000000 */
[----:B------:R-:W-:Y:S02]  /*0110*/  IABS R14, R9 ;  /* 0x00000009000e7213 */ /* 0x000fe40000000000 */
[----:B------:R-:W1:Y:S08]  /*0120*/  I2F.RP R8, R11 ;  /* 0x0000000b00087306 */ /* 0x000e700000209400 */
[----:B-1----:R-:W1:Y:S02]  /*0130*/  MUFU.RCP R8, R8 ;  /* 0x0000000800087308 */ /* 0x002e640000001000 */
[----:B-1----:R-:W-:-:S02]  /*0140*/  IADD3 R6, PT, PT, R8, 0xffffffe, RZ ;  /* 0x0ffffffe08067810 */ /* 0x002fc40007ffe0ff */
[----:B------:R-:W-:-:S04]  /*0150*/  IADD3 R8, PT, PT, RZ, -R14, RZ ;  /* 0x8000000eff087210 */ /* 0x000fc80007ffe0ff */
[----:B------:R1:W2:Y:S02]  /*0160*/  F2I.FTZ.U32.TRUNC.NTZ R7, R6 ;  /* 0x0000000600077305 */ /* 0x0002a4000021f000 */
[----:B-1----:R-:W-:Y:S02]  /*0170*/  HFMA2 R6, -RZ, RZ, 0, 0 ;  /* 0x00000000ff067431 */ /* 0x002fe400000001ff */
[----:B--2---:R-:W-:-:S04]  /*0180*/  IMAD.MOV R4, RZ, RZ, -R7 ;  /* 0x000000ffff047224 */ /* 0x004fc800078e0a07 */
[----:B------:R-:W-:Y:S02]  /*0190*/  IMAD R13, R4, R11, RZ ;  /* 0x0000000b040d7224 */ /* 0x000fe400078e02ff */
[----:B------:R-:W-:Y:S02]  /*01a0*/  IMAD R4, R5, R3, RZ ;  /* 0x0000000305047224 */ /* 0x000fe400078e02ff */
[----:B------:R-:W-:-:S03]  /*01b0*/  IMAD.HI.U32 R10, R7, R13, R6 ;  /* 0x0000000d070a7227 */ /* 0x000fc600078e0006 */
[----:B------:R-:W-:Y:S01]  /*01c0*/  IABS R7, R4 ;  /* 0x0000000400077213 */ /* 0x000fe20000000000 */
[----:B------:R-:W-:-:S03]  /*01d0*/  IMAD.MOV.U32 R13, RZ, RZ, R12 ;  /* 0x000000ffff0d7224 */ /* 0x000fc600078e000c */
[----:B------:R-:W1:Y:S01]  /*01e0*/  I2F.RP R12, R7 ;  /* 0x00000007000c7306 */ /* 0x000e620000209400 */
[----:B------:R-:W-:-:S04]  /*01f0*/  IMAD.HI.U32 R6, R10, R13, RZ ;  /* 0x0000000d0a067227 */ /* 0x000fc800078e00ff */
[----:B------:R-:W-:-:S05]  /*0200*/  IMAD R8, R6, R8, R13 ;  /* 0x0000000806087224 */ /* 0x000fca00078e020d */
[----:B------:R-:W-:Y:S01]  /*0210*/  ISETP.GT.U32.AND P2, PT, R11, R8, PT ;  /* 0x000000080b00720c */ /* 0x000fe20003f44070 */
[----:B-1----:R-:W1:-:S12]  /*0220*/  MUFU.RCP R12, R12 ;  /* 0x0000000c000c7308 */ /* 0x002e580000001000 */
[----:B------:R-:W-:Y:S02]  /*0230*/  @!P2 IMAD.IADD R8, R8, 0x1, -R11 ;  /* 0x000000010808a824 */ /* 0x000fe400078e0a0b */
[----:B------:R-:W-:Y:S01]  /*0240*/  @!P2 VIADD R6, R6, 0x1 ;  /* 0x000000010606a836 */ /* 0x000fe20000000000 */
[----:B------:R-:W-:Y:S02]  /*0250*/  ISETP.NE.AND P2, PT, R9, RZ, PT ;  /* 0x000000ff0900720c */ /* 0x000fe40003f45270 */
[----:B------:R-:W-:Y:S02]  /*0260*/  ISETP.GE.U32.AND P0, PT, R8, R11, PT ;  /* 0x0000000b0800720c */ /* 0x000fe40003f06070 */
[----:B------:R-:W-:Y:S02]  /*0270*/  LOP3.LUT R8, R0, R9, RZ, 0x3c, !PT ;  /* 0x0000000900087212 */ /* 0x000fe400078e3cff */
[----:B-1----:R-:W-:Y:S02]  /*0280*/  IADD3 R10, PT, PT, R12, 0xffffffe, RZ ;  /* 0x0ffffffe0c0a7810 */ /* 0x002fe40007ffe0ff */
[----:B------:R-:W-:-:S02]  /*0290*/  ISETP.GE.AND P1, PT, R8, RZ, PT ;  /* 0x000000ff0800720c */ /* 0x000fc40003f26270 */
[----:B------:R1:W2:Y:S05]  /*02a0*/  F2I.FTZ.U32.TRUNC.NTZ R11, R10 ;  /* 0x0000000a000b7305 */ /* 0x0002aa000021f000 */
[----:B------:R-:W-:Y:S02]  /*02b0*/  @P0 IADD3 R6, PT, PT, R6, 0x1, RZ ;  /* 0x0000000106060810 */ /* 0x000fe40007ffe0ff */
[----:B-1----:R-:W-:-:S04]  /*02c0*/  MOV R10, RZ ;  /* 0x000000ff000a7202 */ /* 0x002fc80000000f00 */
[----:B------:R-:W-:Y:S01]  /*02d0*/  @!P1 IMAD.MOV R6, RZ, RZ, -R6 ;  /* 0x000000ffff069224 */ /* 0x000fe200078e0a06 */
[----:B------:R-:W-:Y:S02]  /*02e0*/  @!P2 LOP3.LUT R6, RZ, R9, RZ, 0x33, !PT ;  /* 0x00000009ff06a212 */ /* 0x000fe400078e33ff */
[----:B--2---:R-:W-:-:S03]  /*02f0*/  IADD3 R12, PT, PT, RZ, -R11, RZ ;  /* 0x8000000bff0c7210 */ /* 0x004fc60007ffe0ff */
[----:B------:R-:W-:Y:S02]  /*0300*/  IMAD.MOV R8, RZ, RZ, -R6 ;  /* 0x000000ffff087224 */ /* 0x000fe400078e0a06 */
[----:B------:R-:W-:Y:S01]  /*0310*/  IMAD R13, R12, R7, RZ ;  /* 0x000000070c0d7224 */ /* 0x000fe200078e02ff */
[----:B------:R-:W-:Y:S01]  /*0320*/  IABS R12, R4 ;  /* 0x00000004000c7213 */ /* 0x000fe20000000000 */
[----:B------:R-:W-:Y:S02]  /*0330*/  IMAD R9, R9, R8, R0 ;  /* 0x0000000809097224 */ /* 0x000fe400078e0200 */
[----:B------:R-:W-:Y:S01]  /*0340*/  IMAD.HI.U32 R10, R11, R13, R10 ;  /* 0x0000000d0b0a7227 */ /* 0x000fe200078e000a */
[----:B------:R-:W-:Y:S02]  /*0350*/  IABS R13, R3 ;  /* 0x00000003000d7213 */ /* 0x000fe40000000000 */
[----:B------:R-:W-:Y:S01]  /*0360*/  IABS R8, R9 ;  /* 0x0000000900087213 */ /* 0x000fe20000000000 */
[----:B------:R-:W-:-:S03]  /*0370*/  IMAD.MOV R12, RZ, RZ, -R12 ;  /* 0x000000ffff0c7224 */ /* 0x000fc600078e0a0c */
[----:B------:R-:W-:Y:S01]  /*0380*/  MOV R11, R8 ;  /* 0x00000008000b7202 */ /* 0x000fe20000000f00 */
[----:B------:R-:W-:-:S04]  /*0390*/  IMAD.MOV.U32 R8, RZ, RZ, R13 ;  /* 0x000000ffff087224 */ /* 0x000fc800078e000d */
[----:B------:R-:W-:Y:S01]  /*03a0*/  IMAD.HI.U32 R10, R10, R11, RZ ;  /* 0x0000000b0a0a7227 */ /* 0x000fe200078e00ff */
[----:B------:R-:W1:Y:S03]  /*03b0*/  I2F.RP R13, R8 ;  /* 0x00000008000d7306 */ /* 0x000e660000209400 */
[----:B------:R-:W-:-:S05]  /*03c0*/  IMAD R12, R10, R12, R11 ;  /* 0x0000000c0a0c7224 */ /* 0x000fca00078e020b */
[----:B------:R-:W-:Y:S01]  /*03d0*/  ISETP.GT.U32.AND P2, PT, R7, R12, PT ;  /* 0x0000000c0700720c */ /* 0x000fe20003f44070 */
[----:B-1----:R-:W1:-:S12]  /*03e0*/  MUFU.RCP R13, R13 ;  /* 0x0000000d000d7308 */ /* 0x002e580000001000 */
[-C--:B------:R-:W-:Y:S02]  /*03f0*/  @!P2 IADD3 R12, PT, PT, R12, -R7.reuse, RZ ;  /* 0x800000070c0ca210 */ /* 0x080fe40007ffe0ff */
[----:B------:R-:W-:Y:S02]  /*0400*/  @!P2 IADD3 R10, PT, PT, R10, 0x1, RZ ;  /* 0x000000010a0aa810 */ /* 0x000fe40007ffe0ff */
[----:B------:R-:W-:Y:S02]  /*0410*/  ISETP.GE.U32.AND P0, PT, R12, R7, PT ;  /* 0x000000070c00720c */ /* 0x000fe40003f06070 */
[----:B------:R-:W-:Y:S02]  /*0420*/  LOP3.LUT R7, R9, R4, RZ, 0x3c, !PT ;  /* 0x0000000409077212 */ /* 0x000fe400078e3cff */
[----:B------:R-:W-:Y:S02]  /*0430*/  ISETP.NE.AND P2, PT, R4, RZ, PT ;  /* 0x000000ff0400720c */ /* 0x000fe40003f45270 */
[----:B------:R-:W-:Y:S01]  /*0440*/  ISETP.GE.AND P1, PT, R7, RZ, PT ;  /* 0x000000ff0700720c */ /* 0x000fe20003f26270 */
[----:B-1----:R-:W-:-:S06]  /*0450*/  VIADD R11, R13, 0xffffffe ;  /* 0x0ffffffe0d0b7836 */ /* 0x002fcc0000000000 */
[----:B------:R-:W-:Y:S01]  /*0460*/  @P0 IADD3 R10, PT, PT, R10, 0x1, RZ ;  /* 0x000000010a0a0810 */ /* 0x000fe20007ffe0ff */
[----:B------:R-:W1:Y:S04]  /*0470*/  F2I.FTZ.U32.TRUNC.NTZ R11, R11 ;  /* 0x0000000b000b7305 */ /* 0x000e68000021f000 */
[----:B------:R-:W-:-:S05]  /*0480*/  IMAD.MOV.U32 R7, RZ, RZ, R10 ;  /* 0x000000ffff077224 */ /* 0x000fca00078e000a */
[----:B------:R-:W-:Y:S02]  /*0490*/  @!P1 IADD3 R7, PT, PT, -R7, RZ, RZ ;  /* 0x000000ff07079210 */ /* 0x000fe40007ffe1ff */
[----:B------:R-:W-:Y:S02]  /*04a0*/  @!P2 LOP3.LUT R7, RZ, R4, RZ, 0x33, !PT ;  /* 0x00000004ff07a212 */ /* 0x000fe400078e33ff */
[----:B-1----:R-:W-:-:S03]  /*04b0*/  IADD3 R13, PT, PT, RZ, -R11, RZ ;  /* 0x8000000bff0d7210 */ /* 0x002fc60007ffe0ff */
[----:B------:R-:W-:-:S04]  /*04c0*/  IMAD.MOV R10, RZ, RZ, -R7 ;  /* 0x000000ffff0a7224 */ /* 0x000fc800078e0a07 */
[----:B------:R-:W-:Y:S02]  /*04d0*/  IMAD R12, R4, R10, R9 ;  /* 0x0000000a040c7224 */ /* 0x000fe400078e0209 */
[----:B------:R-:W-:Y:S02]  /*04e0*/  HFMA2 R10, -RZ, RZ, 0, 0 ;  /* 0x00000000ff0a7431 */ /* 0x000fe400000001ff */
[----:B------:R-:W-:Y:S01]  /*04f0*/  IMAD R9, R13, R8, RZ ;  /* 0x000000080d097224 */ /* 0x000fe200078e02ff */
[----:B------:R-:W-:-:S03]  /*0500*/  IABS R4, R12 ;  /* 0x0000000c00047213 */ /* 0x000fc60000000000 */
[----:B------:R-:W-:Y:S01]  /*0510*/  IMAD.HI.U32 R10, R11, R9, R10 ;  /* 0x000000090b0a7227 */ /* 0x000fe200078e000a */
[----:B------:R-:W-:-:S05]  /*0520*/  MOV R9, R4 ;  /* 0x0000000400097202 */ /* 0x000fca0000000f00 */
[----:B------:R-:W-:-:S04]  /*0530*/  IMAD.HI.U32 R10, R10, R9, RZ ;  /* 0x000000090a0a7227 */ /* 0x000fc800078e00ff */
[----:B------:R-:W-:-:S04]  /*0540*/  IMAD.MOV R4, RZ, RZ, -R10 ;  /* 0x000000ffff047224 */ /* 0x000fc800078e0a0a */
[----:B------:R-:W-:Y:S01]  /*0550*/  IMAD R9, R8, R4, R9 ;  /* 0x0000000408097224 */ /* 0x000fe200078e0209 */
[----:B------:R-:W-:-:S04]  /*0560*/  LOP3.LUT R4, R12, R3, RZ, 0x3c, !PT ;  /* 0x000000030c047212 */ /* 0x000fc800078e3cff */
[----:B------:R-:W-:Y:S02]  /*0570*/  ISETP.GT.U32.AND P2, PT, R8, R9, PT ;  /* 0x000000090800720c */ /* 0x000fe40003f44070 */
[----:B------:R-:W-:-:S11]  /*0580*/  ISETP.GE.AND P1, PT, R4, RZ, PT ;  /* 0x000000ff0400720c */ /* 0x000fd60003f26270 */
[-C--:B------:R-:W-:Y:S02]  /*0590*/  @!P2 IADD3 R9, PT, PT, R9, -R8.reuse, RZ ;  /* 0x800000080909a210 */ /* 0x080fe40007ffe0ff */
[----:B------:R-:W-:Y:S02]  /*05a0*/  @!P2 IADD3 R10, PT, PT, R10, 0x1, RZ ;  /* 0x000000010a0aa810 */ /* 0x000fe40007ffe0ff */
[----:B------:R-:W-:Y:S02]  /*05b0*/  ISETP.GE.U32.AND P0, PT, R9, R8, PT ;  /* 0x000000080900720c */ /* 0x000fe40003f06070 */
[----:B------:R-:W-:Y:S01]  /*05c0*/  ISETP.NE.AND P2, PT, R3, RZ, PT ;  /* 0x000000ff0300720c */ /* 0x000fe20003f45270 */
[----:B------:R-:W1:Y:S10]  /*05d0*/  LDC.64 R8, c[0x0][0x398] ;  /* 0x0000e600ff087b82 */ /* 0x000e740000000a00 */
[----:B------:R-:W-:-:S05]  /*05e0*/  @P0 VIADD R10, R10, 0x1 ;  /* 0x000000010a0a0836 */ /* 0x000fca0000000000 */
[----:B------:R-:W-:Y:S02]  /*05f0*/  @!P1 IADD3 R10, PT, PT, -R10, RZ, RZ ;  /* 0x000000ff0a0a9210 */ /* 0x000fe40007ffe1ff */
[----:B------:R-:W-:-:S04]  /*0600*/  @!P2 LOP3.LUT R10, RZ, R3, RZ, 0x33, !PT ;  /* 0x00000003ff0aa212 */ /* 0x000fc800078e33ff */
[----:B------:R-:W-:Y:S01]  /*0610*/  IADD3 R4, PT, PT, -R10, RZ, RZ ;  /* 0x000000ff0a047210 */ /* 0x000fe20007ffe1ff */
[----:B------:R-:W-:-:S04]  /*0620*/  IMAD R5, R6, R5, R10 ;  /* 0x0000000506057224 */ /* 0x000fc800078e020a */
[----:B------:R-:W-:Y:S02]  /*0630*/  IMAD R5, R5, 0x3, RZ ;  /* 0x0000000305057824 */ /* 0x000fe400078e02ff */
[----:B------:R-:W-:Y:S02]  /*0640*/  IMAD R4, R3, R4, R12 ;  /* 0x0000000403047224 */ /* 0x000fe400078e020c */
[----:B------:R-:W-:Y:S02]  /*0650*/  IMAD R5, R5, R2, R7 ;  /* 0x0000000205057224 */ /* 0x000fe400078e0207 */
[----:B------:R-:W2:Y:S02]  /*0660*/  LDC.64 R6, c[0x0][0x380] ;  /* 0x0000e000ff067b82 */ /* 0x000ea40000000a00 */
[----:B------:R-:W-:-:S04]  /*0670*/  IMAD R5, R5, R3, R4 ;  /* 0x0000000305057224 */ /* 0x000fc800078e0204 */
[----:B-1----:R-:W-:Y:S02]  /*0680*/  IMAD.WIDE R4, R5, 0x4, R8 ;  /* 0x0000000405047825 */ /* 0x002fe400078e0208 */
[----:B------:R-:W1:Y:S03]  /*0690*/  LDC.64 R8, c[0x0][0x388] ;  /* 0x0000e200ff087b82 */ /* 0x000e660000000a00 */
[----:B0-----:R0:W3:Y:S01]  /*06a0*/  LDG.E.EF R13, desc[UR4][R4.64] ;  /* 0x00000004040d7981 */ /* 0x0010e2000c0e1900 */
[----:B------:R-:W-:Y:S02]  /*06b0*/  IMAD R11, R2, R3, RZ ;  /* 0x00000003020b7224 */ /* 0x000fe400078e02ff */
[----:B--2---:R-:W-:-:S04]  /*06c0*/  IMAD.WIDE R2, R0, 0x4, R6 ;  /* 0x0000000400027825 */ /* 0x004fc800078e0206 */
[----:B------:R-:W-:Y:S02]  /*06d0*/  IMAD.WIDE R6, R11, 0x4, R4 ;  /* 0x000000040b067825 */ /* 0x000fe400078e0204 */
[----:B0-----:R-:W0:Y:S01]  /*06e0*/  LDC.64 R4, c[0x0][0x390] ;  /* 0x0000e400ff047b82 */ /* 0x001e220000000a00 */
[----:B---3--:R-:W-:Y:S04]  /*06f0*/  STG.E desc[UR4][R2.64], R13 ;  /* 0x0000000d02007986 */ /* 0x008fe8000c101904 */
[----:B------:R-:W2:Y:S01]  /*0700*/  LDG.E.EF R15, desc[UR4][R6.64] ;  /* 0x00000004060f7981 */ /* 0x000ea2000c0e1900 */
[----:B-1----:R-:W-:-:S04]  /*0710*/  IMAD.WIDE R8, R0, 0x4, R8 ;  /* 0x0000000400087825 */ /* 0x002fc800078e0208 */
[----:B------:R-:W-:Y:S01]  /*0720*/  IMAD.WIDE R10, R11, 0x4, R6 ;  /* 0x000000040b0a7825 */ /* 0x000fe200078e0206 */
[----:B--2---:R-:W-:Y:S05]  /*0730*/  STG.E desc[UR4][R8.64], R15 ;  /* 0x0000000f08007986 */ /* 0x004fea000c101904 */
[----:B------:R-:W2:Y:S01]  /*0740*/  LDG.E.EF R11, desc[UR4][R10.64] ;  /* 0x000000040a0b7981 */ /* 0x000ea2000c0e1900 */
[----:B0-----:R-:W-:-:S05]  /*0750*/  IMAD.WIDE R4, R0, 0x4, R4 ;  /* 0x0000000400047825 */ /* 0x001fca00078e0204 */
[----:B--2---:R-:W-:Y:S01]  /*0760*/  STG.E desc[UR4][R4.64], R11 ;  /* 0x0000000b04007986 */ /* 0x004fe2000c101904 */
[----:B------:R-:W-:Y:S05]  /*0770*/  EXIT ;  /* 0x000000000000794d */ /* 0x000fea0003800000 */
.L_x_103:
        /* <DEDUP_REMOVED lines=16> */
.L_x_162:


//--------------------- .text._Z8add_biasPfS_iii  --------------------------
	.section	.text._Z8add_biasPfS_iii,"ax",@progbits
	.align	128
        .global         _Z8add_biasPfS_iii
        .type           _Z8add_biasPfS_iii,@function
        .size           _Z8add_biasPfS_iii,(.L_x_163 - _Z8add_biasPfS_iii)
        .other          _Z8add_biasPfS_iii,@"STO_CUDA_ENTRY STV_DEFAULT"
_Z8add_biasPfS_iii:
.text._Z8add_biasPfS_iii:
[----:B------:R-:W-:Y:S01]  /*0000*/  LDC R1, c[0x0][0x37c] ;  /* 0x0000df00ff017b82 */ /* 0x000fe20000000800 */
[----:B------:R-:W0:Y:S01]  /*0010*/  S2R R11, SR_TID.X ;  /* 0x00000000000b7919 */ /* 0x000e220000002100 */
[----:B------:R-:W1:Y:S06]  /*0020*/  LDCU.64 UR4, c[0x0][0x390] ;  /* 0x00007200ff0477ac */ /* 0x000e6c0008000a00 */
[----:B------:R-:W0:Y:S01]  /*0030*/  S2UR UR6, SR_CTAID.X ;  /* 0x00000000000679c3 */ /* 0x000e220000002500 */
[----:B------:R-:W2:Y:S07]  /*0040*/  LDCU UR7, c[0x0][0x398] ;  /* 0x00007300ff0777ac */ /* 0x000eae0008000800 */
[----:B------:R-:W0:Y:S01]  /*0050*/  LDC R2, c[0x0][0x360] ;  /* 0x0000d800ff027b82 */ /* 0x000e220000000800 */
[----:B-1----:R-:W-:Y:S01]  /*0060*/  UIMAD UR4, UR5, UR4, URZ ;  /* 0x00000004050472a4 */ /* 0x002fe2000f8e02ff */
[----:B------:R-:W1:Y:S01]  /*0070*/  LDCU UR5, c[0x0][0x370] ;  /* 0x00006e00ff0577ac */ /* 0x000e620008000800 */
[----:B--2---:R-:W-:-:S04]  /*0080*/  IMAD.U32 R3, RZ, RZ, UR7 ;  /* 0x00000007ff037e24 */ /* 0x004fc8000f8e00ff */
[----:B------:R-:W-:Y:S02]  /*0090*/  IMAD R0, R3, UR4, RZ ;  /* 0x0000000403007c24 */ /* 0x000fe4000f8e02ff */
[----:B0-----:R-:W-:-:S05]  /*00a0*/  IMAD R11, R2, UR6, R11 ;  /* 0x00000006020b7c24 */ /* 0x001fca000f8e020b */
[----:B------:R-:W-:Y:S01]  /*00b0*/  ISETP.GE.AND P0, PT, R11, R0, PT ;  /* 0x000000000b00720c */ /* 0x000fe20003f06270 */
[----:B-1----:R-:W-:-:S12]  /*00c0*/  IMAD R2, R2, UR5, RZ ;  /* 0x0000000502027c24 */ /* 0x002fd8000f8e02ff */
[----:B------:R-:W-:Y:S05]  /*00d0*/  @P0 EXIT ;  /* 0x000000000000094d */ /* 0x000fea0003800000 */
[----:B------:R-:W0:Y:S01]  /*00e0*/  I2F.U32.RP R9, R2 ;  /* 0x0000000200097306 */ /* 0x000e220000209000 */
[C---:B------:R-:W-:Y:S01]  /*00f0*/  IMAD.IADD R7, R2.reuse, 0x1, R11 ;  /* 0x0000000102077824 */ /* 0x040fe200078e020b */
[----:B------:R-:W-:Y:S01]  /*0100*/  IADD3 R13, PT, PT, RZ, -R2, RZ ;  /* 0x80000002ff0d7210 */ /* 0x000fe20007ffe0ff */
[----:B------:R-:W1:Y:S01]  /*0110*/  LDCU.64 UR4, c[0x0][0x358] ;  /* 0x00006b00ff0477ac */ /* 0x000e620008000a00 */
[----:B------:R-:W-:Y:S01]  /*0120*/  ISETP.NE.U32.AND P2, PT, R2, RZ, PT ;  /* 0x000000ff0200720c */ /* 0x000fe20003f45070 */
[----:B------:R-:W-:Y:S01]  /*0130*/  BSSY.RECONVERGENT B0, `(.L_x_104) ;  /* 0x0000041000007945 */ /* 0x000fe20003800200 */
[----:B------:R-:W-:Y:S01]  /*0140*/  ISETP.GE.AND P0, PT, R7, R0, PT ;  /* 0x000000000700720c */ /* 0x000fe20003f06270 */
[----:B------:R-:W2:Y:S01]  /*0150*/  LDCU UR6, c[0x0][0x398] ;  /* 0x00007300ff0677ac */ /* 0x000ea20008000800 */
[----:B------:R-:W-:Y:S02]  /*0160*/  VIMNMX R6, PT, PT, R0, R7, !PT ;  /* 0x0000000700067248 */ /* 0x000fe40007fe0100 */
[----:B------:R-:W-:-:S04]  /*0170*/  SEL R8, RZ, 0x1, P0 ;  /* 0x00000001ff087807 */ /* 0x000fc80000000000 */
[----:B------:R-:W-:Y:S01]  /*0180*/  IADD3 R7, PT, PT, R6, -R7, -R8 ;  /* 0x8000000706077210 */ /* 0x000fe20007ffe808 */
[----:B0-----:R-:W0:Y:S02]  /*0190*/  MUFU.RCP R9, R9 ;  /* 0x0000000900097308 */ /* 0x001e240000001000 */
[----:B0-----:R-:W-:-:S06]  /*01a0*/  VIADD R4, R9, 0xffffffe ;  /* 0x0ffffffe09047836 */ /* 0x001fcc0000000000 */
[----:B------:R0:W3:Y:S02]  /*01b0*/  F2I.FTZ.U32.TRUNC.NTZ R5, R4 ;  /* 0x0000000400057305 */ /* 0x0000e4000021f000 */
[----:B0-----:R-:W-:Y:S02]  /*01c0*/  IMAD.MOV.U32 R4, RZ, RZ, RZ ;  /* 0x000000ffff047224 */ /* 0x001fe400078e00ff */
[----:B---3--:R-:W-:-:S04]  /*01d0*/  IMAD R13, R13, R5, RZ ;  /* 0x000000050d0d7224 */ /* 0x008fc800078e02ff */
[----:B------:R-:W-:-:S06]  /*01e0*/  IMAD.HI.U32 R10, R5, R13, R4 ;  /* 0x0000000d050a7227 */ /* 0x000fcc00078e0004 */
[----:B------:R-:W-:-:S05]  /*01f0*/  IMAD.HI.U32 R5, R10, R7, RZ ;  /* 0x000000070a057227 */ /* 0x000fca00078e00ff */
[----:B------:R-:W-:-:S05]  /*0200*/  IADD3 R4, PT, PT, -R5, RZ, RZ ;  /* 0x000000ff05047210 */ /* 0x000fca0007ffe1ff */
[----:B------:R-:W-:-:S05]  /*0210*/  IMAD R7, R2, R4, R7 ;  /* 0x0000000402077224 */ /* 0x000fca00078e0207 */
[----:B------:R-:W-:-:S13]  /*0220*/  ISETP.GE.U32.AND P0, PT, R7, R2, PT ;  /* 0x000000020700720c */ /* 0x000fda0003f06070 */
[----:B------:R-:W-:Y:S02]  /*0230*/  @P0 IMAD.IADD R7, R7, 0x1, -R2 ;  /* 0x0000000107070824 */ /* 0x000fe400078e0a02 */
[----:B------:R-:W-:-:S03]  /*0240*/  @P0 VIADD R5, R5, 0x1 ;  /* 0x0000000105050836 */ /* 0x000fc60000000000 */
[----:B------:R-:W-:-:S13]  /*0250*/  ISETP.GE.U32.AND P1, PT, R7, R2, PT ;  /* 0x000000020700720c */ /* 0x000fda0003f26070 */
[----:B------:R-:W-:Y:S02]  /*0260*/  @P1 IADD3 R5, PT, PT, R5, 0x1, RZ ;  /* 0x0000000105051810 */ /* 0x000fe40007ffe0ff */
[----:B------:R-:W-:-:S05]  /*0270*/  @!P2 LOP3.LUT R5, RZ, R2, RZ, 0x33, !PT ;  /* 0x00000002ff05a212 */ /* 0x000fca00078e33ff */
[----:B------:R-:W-:-:S05]  /*0280*/  IMAD.IADD R8, R8, 0x1, R5 ;  /* 0x0000000108087824 */ /* 0x000fca00078e0205 */
[C---:B------:R-:W-:Y:S02]  /*0290*/  LOP3.LUT R4, R8.reuse, 0x3, RZ, 0xc0, !PT ;  /* 0x0000000308047812 */ /* 0x040fe400078ec0ff */
[----:B------:R-:W-:Y:S02]  /*02a0*/  ISETP.GE.U32.AND P0, PT, R8, 0x3, PT ;  /* 0x000000030800780c */ /* 0x000fe40003f06070 */
[----:B------:R-:W-:-:S13]  /*02b0*/  ISETP.NE.AND P1, PT, R4, 0x3, PT ;  /* 0x000000030400780c */ /* 0x000fda0003f25270 */
[----:B-12---:R-:W-:Y:S05]  /*02c0*/  @!P1 BRA `(.L_x_105) ;  /* 0x00000000009c9947 */ /* 0x006fea0003800000 */
[-C--:B------:R-:W-:Y:S01]  /*02d0*/  IABS R10, R3.reuse ;  /* 0x00000003000a7213 */ /* 0x080fe20000000000 */
[----:B------:R-:W0:Y:S01]  /*02e0*/  LDC.64 R4, c[0x0][0x380] ;  /* 0x0000e000ff047b82 */ /* 0x000e220000000a00 */
[----:B------:R-:W-:Y:S01]  /*02f0*/  VIADD R8, R8, 0x1 ;  /* 0x0000000108087836 */ /* 0x000fe20000000000 */
[----:B------:R-:W-:Y:S01]  /*0300*/  ISETP.NE.AND P1, PT, R3, RZ, PT ;  /* 0x000000ff0300720c */ /* 0x000fe20003f25270 */
[----:B------:R-:W1:Y:S01]  /*0310*/  I2F.RP R13, R10 ;  /* 0x0000000a000d7306 */ /* 0x000e620000209400 */
[----:B------:R-:W-:Y:S02]  /*0320*/  LOP3.LUT R16, RZ, R3, RZ, 0x33, !PT ;  /* 0x00000003ff107212 */ /* 0x000fe400078e33ff */
[----:B------:R-:W-:Y:S01]  /*0330*/  LOP3.LUT R12, R8, 0x3, RZ, 0xc0, !PT ;  /* 0x00000003080c7812 */ /* 0x000fe200078ec0ff */
[----:B------:R-:W-:Y:S01]  /*0340*/  IMAD.MOV.U32 R8, RZ, RZ, RZ ;  /* 0x000000ffff087224 */ /* 0x000fe200078e00ff */
[----:B------:R-:W2:Y:S02]  /*0350*/  LDC.64 R6, c[0x0][0x388] ;  /* 0x0000e200ff067b82 */ /* 0x000ea40000000a00 */
[----:B------:R-:W-:Y:S01]  /*0360*/  IADD3 R14, PT, PT, -R12, RZ, RZ ;  /* 0x000000ff0c0e7210 */ /* 0x000fe20007ffe1ff */
[----:B-1----:R-:W1:Y:S02]  /*0370*/  MUFU.RCP R13, R13 ;  /* 0x0000000d000d7308 */ /* 0x002e640000001000 */
[----:B-1----:R-:W-:-:S06]  /*0380*/  VIADD R9, R13, 0xffffffe ;  /* 0x0ffffffe0d097836 */ /* 0x002fcc0000000000 */
[----:B------:R-:W1:Y:S02]  /*0390*/  F2I.FTZ.U32.TRUNC.NTZ R9, R9 ;  /* 0x0000000900097305 */ /* 0x000e64000021f000 */
[----:B-1----:R-:W-:-:S05]  /*03a0*/  IADD3 R15, PT, PT, RZ, -R9, RZ ;  /* 0x80000009ff0f7210 */ /* 0x002fca0007ffe0ff */
[----:B------:R-:W-:-:S04]  /*03b0*/  IMAD R15, R15, R10, RZ ;  /* 0x0000000a0f0f7224 */ /* 0x000fc800078e02ff */
[----:B0-2---:R-:W-:-:S07]  /*03c0*/  IMAD.HI.U32 R15, R9, R15, R8 ;  /* 0x0000000f090f7227 */ /* 0x005fce00078e0008 */
.L_x_106:
[----:B------:R-:W-:Y:S01]  /*03d0*/  IABS R12, R11 ;  /* 0x0000000b000c7213 */ /* 0x000fe20000000000 */
[----:B------:R-:W-:Y:S01]  /*03e0*/  IMAD.U32 R3, RZ, RZ, UR6 ;  /* 0x00000006ff037e24 */ /* 0x000fe2000f8e00ff */
[----:B------:R-:W-:-:S03]  /*03f0*/  ISETP.GE.AND P3, PT, R11, RZ, PT ;  /* 0x000000ff0b00720c */ /* 0x000fc60003f66270 */
[----:B0-----:R-:W-:Y:S01]  /*0400*/  IMAD.HI.U32 R8, R15, R12, RZ ;  /* 0x0000000c0f087227 */ /* 0x001fe200078e00ff */
[----:B------:R-:W-:-:S03]  /*0410*/  IABS R18, R3 ;  /* 0x0000000300127213 */ /* 0x000fc60000000000 */
[----:B------:R-:W-:-:S04]  /*0420*/  IMAD.MOV R9, RZ, RZ, -R8 ;  /* 0x000000ffff097224 */ /* 0x000fc800078e0a08 */
[----:B------:R-:W-:-:S05]  /*0430*/  IMAD R9, R18, R9, R12 ;  /* 0x0000000912097224 */ /* 0x000fca00078e020c */
[----:B------:R-:W-:-:S13]  /*0440*/  ISETP.GT.U32.AND P2, PT, R10, R9, PT ;  /* 0x000000090a00720c */ /* 0x000fda0003f44070 */
[----:B------:R-:W-:-:S04]  /*0450*/  @!P2 IADD3 R9, PT, PT, R9, -R18, RZ ;  /* 0x800000120909a210 */ /* 0x000fc80007ffe0ff */
[----:B------:R-:W-:-:S13]  /*0460*/  ISETP.GT.U32.AND P2, PT, R10, R9, PT ;  /* 0x000000090a00720c */ /* 0x000fda0003f44070 */
[----:B------:R-:W-:-:S04]  /*0470*/  @!P2 IMAD.IADD R9, R9, 0x1, -R18 ;  /* 0x000000010909a824 */ /* 0x000fc800078e0a12 */
[----:B------:R-:W-:-:S05]  /*0480*/  @!P3 IMAD.MOV R9, RZ, RZ, -R9 ;  /* 0x000000ffff09b224 */ /* 0x000fca00078e0a09 */
[----:B------:R-:W-:Y:S01]  /*0490*/  SEL R13, R16, R9, !P1 ;  /* 0x00000009100d7207 */ /* 0x000fe20004800000 */
[----:B------:R-:W-:-:S04]  /*04a0*/  IMAD.WIDE R8, R11, 0x4, R4 ;  /* 0x000000040b087825 */ /* 0x000fc800078e0204 */
[----:B------:R-:W-:Y:S01]  /*04b0*/  IMAD.WIDE R12, R13, 0x4, R6 ;  /* 0x000000040d0c7825 */ /* 0x000fe200078e0206 */
[----:B------:R-:W2:Y:S05]  /*04c0*/  LDG.E R17, desc[UR4][R8.64] ;  /* 0x0000000408117981 */ /* 0x000eaa000c1e1900 */
[----:B------:R-:W2:Y:S01]  /*04d0*/  LDG.E R12, desc[UR4][R12.64] ;  /* 0x000000040c0c7981 */ /* 0x000ea2000c1e1900 */
[----:B------:R-:W-:Y:S01]  /*04e0*/  IADD3 R14, PT, PT, R14, 0x1, RZ ;  /* 0x000000010e0e7810 */ /* 0x000fe20007ffe0ff */
[----:B------:R-:W-:-:S03]  /*04f0*/  IMAD.IADD R11, R2, 0x1, R11 ;  /* 0x00000001020b7824 */ /* 0x000fc600078e020b */
[----:B------:R-:W-:Y:S01]  /*0500*/  ISETP.NE.AND P2, PT, R14, RZ, PT ;  /* 0x000000ff0e00720c */ /* 0x000fe20003f45270 */
[----:B--2---:R-:W-:-:S05]  /*0510*/  FADD R17, R12, R17 ;  /* 0x000000110c117221 */ /* 0x004fca0000000000 */
[----:B------:R0:W-:Y:S07]  /*0520*/  STG.E desc[UR4][R8.64], R17 ;  /* 0x0000001108007986 */ /* 0x0001ee000c101904 */
[----:B------:R-:W-:Y:S05]  /*0530*/  @P2 BRA `(.L_x_106) ;  /* 0xfffffffc00a42947 */ /* 0x000fea000383ffff */
.L_x_105:
[----:B------:R-:W-:Y:S05]  /*0540*/  BSYNC.RECONVERGENT B0 ;  /* 0x0000000000007941 */ /* 0x000fea0003800200 */
.L_x_104:
[----:B------:R-:W-:Y:S05]  /*0550*/  @!P0 EXIT ;  /* 0x000000000000894d */ /* 0x000fea0003800000 */
[----:B------:R-:W-:Y:S01]  /*0560*/  IABS R15, R3 ;  /* 0x00000003000f7213 */ /* 0x000fe20000000000 */
[----:B------:R-:W1:Y:S03]  /*0570*/  LDC.64 R4, c[0x0][0x380] ;  /* 0x0000e000ff047b82 */ /* 0x000e660000000a00 */
[----:B------:R-:W2:Y:S05]  /*0580*/  I2F.RP R10, R15 ;  /* 0x0000000f000a7306 */ /* 0x000eaa0000209400 */
[----:B------:R-:W3:Y:S08]  /*0590*/  LDC R3, c[0x0][0x398] ;  /* 0x0000e600ff037b82 */ /* 0x000ef00000000800 */
[----:B------:R-:W4:Y:S01]  /*05a0*/  LDC.64 R6, c[0x0][0x388] ;  /* 0x0000e200ff067b82 */ /* 0x000f220000000a00 */
[----:B--2---:R-:W0:Y:S02]  /*05b0*/  MUFU.RCP R10, R10 ;  /* 0x0000000a000a7308 */ /* 0x004e240000001000 */
[----:B0-----:R-:W-:-:S06]  /*05c0*/  VIADD R8, R10, 0xffffffe ;  /* 0x0ffffffe0a087836 */ /* 0x001fcc0000000000 */
[----:B------:R0:W2:Y:S02]  /*05d0*/  F2I.FTZ.U32.TRUNC.NTZ R9, R8 ;  /* 0x0000000800097305 */ /* 0x0000a4000021f000 */
[----:B0-----:R-:W-:Y:S01]  /*05e0*/  IMAD.MOV.U32 R8, RZ, RZ, RZ ;  /* 0x000000ffff087224 */ /* 0x001fe200078e00ff */
[----:B--2---:R-:W-:-:S05]  /*05f0*/  IADD3 R12, PT, PT, RZ, -R9, RZ ;  /* 0x80000009ff0c7210 */ /* 0x004fca0007ffe0ff */
[----:B------:R-:W-:-:S04]  /*0600*/  IMAD R13, R12, R15, RZ ;  /* 0x0000000f0c0d7224 */ /* 0x000fc800078e02ff */
[----:B-1-34-:R-:W-:-:S07]  /*0610*/  IMAD.HI.U32 R14, R9, R13, R8 ;  /* 0x0000000d090e7227 */ /* 0x01afce00078e0008 */
.L_x_107:
[----:B------:R-:W-:Y:S02]  /*0620*/  IABS R9, R11 ;  /* 0x0000000b00097213 */ /* 0x000fe40000000000 */
[----:B------:R-:W-:Y:S02]  /*0630*/  IABS R12, R3 ;  /* 0x00000003000c7213 */ /* 0x000fe40000000000 */
[----:B------:R-:W-:Y:S01]  /*0640*/  ISETP.GE.AND P1, PT, R11, RZ, PT ;  /* 0x000000ff0b00720c */ /* 0x000fe20003f26270 */
[----:B------:R-:W-:Y:S01]  /*0650*/  IMAD.HI.U32 R14, R14, R9, RZ ;  /* 0x000000090e0e7227 */ /* 0x000fe200078e00ff */
[----:B------:R-:W-:-:S04]  /*0660*/  LOP3.LUT R13, RZ, R3, RZ, 0x33, !PT ;  /* 0x00000003ff0d7212 */ /* 0x000fc800078e33ff */
[----:B------:R-:W-:-:S05]  /*0670*/  IADD3 R14, PT, PT, -R14, RZ, RZ ;  /* 0x000000ff0e0e7210 */ /* 0x000fca0007ffe1ff */
[----:B------:R-:W-:-:S05]  /*0680*/  IMAD R8, R12, R14, R9 ;  /* 0x0000000e0c087224 */ /* 0x000fca00078e0209 */
[----:B------:R-:W-:-:S13]  /*0690*/  ISETP.GT.U32.AND P0, PT, R15, R8, PT ;  /* 0x000000080f00720c */ /* 0x000fda0003f04070 */
[----:B------:R-:W-:-:S05]  /*06a0*/  @!P0 IMAD.IADD R8, R8, 0x1, -R12 ;  /* 0x0000000108088824 */ /* 0x000fca00078e0a0c */
[----:B------:R-:W-:-:S13]  /*06b0*/  ISETP.GT.U32.AND P0, PT, R15, R8, PT ;  /* 0x000000080f00720c */ /* 0x000fda0003f04070 */
[----:B------:R-:W-:Y:S02]  /*06c0*/  @!P0 IADD3 R8, PT, PT, R8, -R12, RZ ;  /* 0x8000000c08088210 */ /* 0x000fe40007ffe0ff */
[----:B------:R-:W-:-:S03]  /*06d0*/  ISETP.NE.AND P0, PT, R3, RZ, PT ;  /* 0x000000ff0300720c */ /* 0x000fc60003f05270 */
[----:B------:R-:W-:-:S05]  /*06e0*/  @!P1 IMAD.MOV R8, RZ, RZ, -R8 ;  /* 0x000000ffff089224 */ /* 0x000fca00078e0a08 */
[----:B------:R-:W-:Y:S01]  /*06f0*/  SEL R17, R13, R8, !P0 ;  /* 0x000000080d117207 */ /* 0x000fe20004000000 */
[----:B------:R-:W-:-:S04]  /*0700*/  IMAD.WIDE R8, R11, 0x4, R4 ;  /* 0x000000040b087825 */ /* 0x000fc800078e0204 */
[----:B------:R-:W-:Y:S01]  /*0710*/  IMAD.WIDE R16, R17, 0x4, R6 ;  /* 0x0000000411107825 */ /* 0x000fe200078e0206 */
[----:B------:R-:W2:Y:S05]  /*0720*/  LDG.E R10, desc[UR4][R8.64] ;  /* 0x00000004080a7981 */ /* 0x000eaa000c1e1900 */
[----:B------:R-:W2:Y:S01]  /*0730*/  LDG.E R17, desc[UR4][R16.64] ;  /* 0x0000000410117981 */ /* 0x000ea2000c1e1900 */
[----:B------:R-:W0:Y:S01]  /*0740*/  I2F.RP R18, R12 ;  /* 0x0000000c00127306 */ /* 0x000e220000209400 */
[----:B------:R-:W-:Y:S01]  /*0750*/  IADD3 R19, PT, PT, R2, R11, RZ ;  /* 0x0000000b02137210 */ /* 0x000fe20007ffe0ff */
[----:B------:R-:W-:-:S03]  /*0760*/  IMAD.MOV.U32 R14, RZ, RZ, RZ ;  /* 0x000000ffff0e7224 */ /* 0x000fc600078e00ff */
[----:B------:R-:W-:-:S03]  /*0770*/  ISETP.GE.AND P2, PT, R19, RZ, PT ;  /* 0x000000ff1300720c */ /* 0x000fc60003f46270 */
[----:B0-----:R-:W0:Y:S02]  /*0780*/  MUFU.RCP R18, R18 ;  /* 0x0000001200127308 */ /* 0x001e240000001000 */
[----:B0-----:R-:W-:-:S06]  /*0790*/  IADD3 R20, PT, PT, R18, 0xffffffe, RZ ;  /* 0x0ffffffe12147810 */ /* 0x001fcc0007ffe0ff */
[----:B------:R-:W0:Y:S02]  /*07a0*/  F2I.FTZ.U32.TRUNC.NTZ R15, R20 ;  /* 0x00000014000f7305 */ /* 0x000e24000021f000 */
[----:B0-----:R-:W-:-:S04]  /*07b0*/  IMAD.MOV R21, RZ, RZ, -R15 ;  /* 0x000000ffff157224 */ /* 0x001fc800078e0a0f */
[----:B------:R-:W-:Y:S01]  /*07c0*/  IMAD R11, R21, R12, RZ ;  /* 0x0000000c150b7224 */ /* 0x000fe200078e02ff */
[----:B------:R-:W-:-:S03]  /*07d0*/  IABS R21, R19 ;  /* 0x0000001300157213 */ /* 0x000fc60000000000 */
[----:B------:R-:W-:Y:S01]  /*07e0*/  IMAD.HI.U32 R14, R15, R11, R14 ;  /* 0x0000000b0f0e7227 */ /* 0x000fe200078e000e */
[----:B------:R-:W-:-:S05]  /*07f0*/  MOV R15, R21 ;  /* 0x00000015000f7202 */ /* 0x000fca0000000f00 */
[----:B------:R-:W-:-:S04]  /*0800*/  IMAD.HI.U32 R11, R14, R15, RZ ;  /* 0x0000000f0e0b7227 */ /* 0x000fc800078e00ff */
[----:B------:R-:W-:-:S04]  /*0810*/  IMAD.MOV R11, RZ, RZ, -R11 ;  /* 0x000000ffff0b7224 */ /* 0x000fc800078e0a0b */
[----:B------:R-:W-:Y:S01]  /*0820*/  IMAD R11, R12, R11, R15 ;  /* 0x0000000b0c0b7224 */ /* 0x000fe200078e020f */
[----:B------:R-:W-:-:S04]  /*0830*/  MOV R15, R12 ;  /* 0x0000000c000f7202 */ /* 0x000fc80000000f00 */
[----:B------:R-:W-:-:S13]  /*0840*/  ISETP.GT.U32.AND P1, PT, R15, R11, PT ;  /* 0x0000000b0f00720c */ /* 0x000fda0003f24070 */
[----:B------:R-:W-:-:S05]  /*0850*/  @!P1 IMAD.IADD R11, R11, 0x1, -R12 ;  /* 0x000000010b0b9824 */ /* 0x000fca00078e0a0c */
[----:B------:R-:W-:-:S13]  /*0860*/  ISETP.GT.U32.AND P1, PT, R15, R11, PT ;  /* 0x0000000b0f00720c */ /* 0x000fda0003f24070 */
[----:B------:R-:W-:-:S05]  /*0870*/  @!P1 IADD3 R11, PT, PT, R11, -R12, RZ ;  /* 0x8000000c0b0b9210 */ /* 0x000fca0007ffe0ff */
[----:B------:R-:W-:-:S05]  /*0880*/  @!P2 IMAD.MOV R11, RZ, RZ, -R11 ;  /* 0x000000ffff0ba224 */ /* 0x000fca00078e0a0b */
[----:B------:R-:W-:Y:S01]  /*0890*/  SEL R23, R13, R11, !P0 ;  /* 0x0000000b0d177207 */ /* 0x000fe20004000000 */
[----:B--2---:R-:W-:-:S04]  /*08a0*/  FADD R21, R17, R10 ;  /* 0x0000000a11157221 */ /* 0x004fc80000000000 */
[----:B------:R-:W-:-:S04]  /*08b0*/  IMAD.WIDE R16, R23, 0x4, R6 ;  /* 0x0000000417107825 */ /* 0x000fc800078e0206 */
[C---:B------:R-:W-:Y:S01]  /*08c0*/  IMAD.WIDE R10, R2.reuse, 0x4, R8 ;  /* 0x00000004020a7825 */ /* 0x040fe200078e0208 */
[----:B------:R0:W-:Y:S04]  /*08d0*/  STG.E desc[UR4][R8.64], R21 ;  /* 0x0000001508007986 */ /* 0x0001e8000c101904 */
[----:B------:R-:W2:Y:S04]  /*08e0*/  LDG.E R23, desc[UR4][R10.64] ;  /* 0x000000040a177981 */ /* 0x000ea8000c1e1900 */
[----:B------:R-:W2:Y:S01]  /*08f0*/  LDG.E R16, desc[UR4][R16.64] ;  /* 0x0000000410107981 */ /* 0x000ea2000c1e1900 */
[C---:B------:R-:W-:Y:S01]  /*0900*/  IADD3 R19, PT, PT, R2.reuse, R19, RZ ;  /* 0x0000001302137210 */ /* 0x040fe20007ffe0ff */
[----:B0-----:R-:W-:-:S03]  /*0910*/  IMAD.WIDE R8, R2, 0x4, R10 ;  /* 0x0000000402087825 */ /* 0x001fc600078e020a */
[----:B------:R-:W-:Y:S02]  /*0920*/  IABS R25, R19 ;  /* 0x0000001300197213 */ /* 0x000fe40000000000 */
[----:B------:R-:W-:-:S03]  /*0930*/  ISETP.GE.AND P2, PT, R19, RZ, PT ;  /* 0x000000ff1300720c */ /* 0x000fc60003f46270 */
[----:B------:R-:W-:-:S04]  /*0940*/  IMAD.HI.U32 R18, R14, R25, RZ ;  /* 0x000000190e127227 */ /* 0x000fc800078e00ff */
[----:B------:R-:W-:-:S04]  /*0950*/  IMAD.MOV R18, RZ, RZ, -R18 ;  /* 0x000000ffff127224 */ /* 0x000fc800078e0a12 */
[----:B------:R-:W-:-:S05]  /*0960*/  IMAD R18, R12, R18, R25 ;  /* 0x000000120c127224 */ /* 0x000fca00078e0219 */
[----:B------:R-:W-:-:S13]  /*0970*/  ISETP.GT.U32.AND P1, PT, R15, R18, PT ;  /* 0x000000120f00720c */ /* 0x000fda0003f24070 */
[----:B------:R-:W-:-:S04]  /*0980*/  @!P1 IADD3 R18, PT, PT, R18, -R12, RZ ;  /* 0x8000000c12129210 */ /* 0x000fc80007ffe0ff */
[----:B------:R-:W-:-:S13]  /*0990*/  ISETP.GT.U32.AND P1, PT, R15, R18, PT ;  /* 0x000000120f00720c */ /* 0x000fda0003f24070 */
[----:B------:R-:W-:-:S05]  /*09a0*/  @!P1 IMAD.IADD R18, R18, 0x1, -R12 ;  /* 0x0000000112129824 */ /* 0x000fca00078e0a0c */
[----:B------:R-:W-:-:S04]  /*09b0*/  @!P2 IADD3 R18, PT, PT, -R18, RZ, RZ ;  /* 0x000000ff1212a210 */ /* 0x000fc80007ffe1ff */
[----:B------:R-:W-:-:S05]  /*09c0*/  SEL R21, R13, R18, !P0 ;  /* 0x000000120d157207 */ /* 0x000fca0004000000 */
[----:B------:R-:W-:-:S04]  /*09d0*/  IMAD.WIDE R20, R21, 0x4, R6 ;  /* 0x0000000415147825 */ /* 0x000fc800078e0206 */
[----:B--2---:R-:W-:-:S05]  /*09e0*/  FADD R23, R16, R23 ;  /* 0x0000001710177221 */ /* 0x004fca0000000000 */
[----:B------:R0:W-:Y:S04]  /*09f0*/  STG.E desc[UR4][R10.64], R23 ;  /* 0x000000170a007986 */ /* 0x0001e8000c101904 */
[----:B------:R-:W2:Y:S04]  /*0a00*/  LDG.E R20, desc[UR4][R20.64] ;  /* 0x0000000414147981 */ /* 0x000ea8000c1e1900 */
[----:B------:R-:W2:Y:S01]  /*0a10*/  LDG.E R25, desc[UR4][R8.64] ;  /* 0x0000000408197981 */ /* 0x000ea2000c1e1900 */
[----:B------:R-:W-:-:S05]  /*0a20*/  IMAD.IADD R17, R2, 0x1, R19 ;  /* 0x0000000102117824 */ /* 0x000fca00078e0213 */
[----:B------:R-:W-:Y:S02]  /*0a30*/  IABS R19, R17 ;  /* 0x0000001100137213 */ /* 0x000fe40000000000 */
[----:B------:R-:W-:-:S03]  /*0a40*/  ISETP.GE.AND P2, PT, R17, RZ, PT ;  /* 0x000000ff1100720c */ /* 0x000fc60003f46270 */
[----:B------:R-:W-:-:S05]  /*0a50*/  IMAD.HI.U32 R16, R14, R19, RZ ;  /* 0x000000130e107227 */ /* 0x000fca00078e00ff */
[----:B------:R-:W-:-:S05]  /*0a60*/  IADD3 R16, PT, PT, -R16, RZ, RZ ;  /* 0x000000ff10107210 */ /* 0x000fca0007ffe1ff */
[----:B------:R-:W-:-:S05]  /*0a70*/  IMAD R16, R12, R16, R19 ;  /* 0x000000100c107224 */ /* 0x000fca00078e0213 */
[----:B------:R-:W-:-:S13]  /*0a80*/  ISETP.GT.U32.AND P1, PT, R15, R16, PT ;  /* 0x000000100f00720c */ /* 0x000fda0003f24070 */
[----:B------:R-:W-:-:S05]  /*0a90*/  @!P1 IMAD.IADD R16, R16, 0x1, -R12 ;  /* 0x0000000110109824 */ /* 0x000fca00078e0a0c */
[----:B------:R-:W-:-:S13]  /*0aa0*/  ISETP.GT.U32.AND P1, PT, R15, R16, PT ;  /* 0x000000100f00720c */ /* 0x000fda0003f24070 */
[----:B------:R-:W-:-:S05]  /*0ab0*/  @!P1 IADD3 R16, PT, PT, R16, -R12, RZ ;  /* 0x8000000c10109210 */ /* 0x000fca0007ffe0ff */
[----:B------:R-:W-:-:S05]  /*0ac0*/  @!P2 IMAD.MOV R16, RZ, RZ, -R16 ;  /* 0x000000ffff10a224 */ /* 0x000fca00078e0a10 */
[----:B------:R-:W-:Y:S01]  /*0ad0*/  SEL R19, R13, R16, !P0 ;  /* 0x000000100d137207 */ /* 0x000fe20004000000 */
[----:B------:R-:W-:-:S04]  /*0ae0*/  IMAD.WIDE R12, R2, 0x4, R8 ;  /* 0x00000004020c7825 */ /* 0x000fc800078e0208 */
[----:B------:R-:W-:-:S04]  /*0af0*/  IMAD.WIDE R18, R19, 0x4, R6 ;  /* 0x0000000413127825 */ /* 0x000fc800078e0206 */
[----:B--2---:R-:W-:-:S05]  /*0b00*/  FADD R25, R20, R25 ;  /* 0x0000001914197221 */ /* 0x004fca0000000000 */
[----:B------:R1:W-:Y:S04]  /*0b10*/  STG.E desc[UR4][R8.64], R25 ;  /* 0x0000001908007986 */ /* 0x0003e8000c101904 */
[----:B------:R-:W2:Y:S04]  /*0b20*/  LDG.E R18, desc[UR4][R18.64] ;  /* 0x0000000412127981 */ /* 0x000ea8000c1e1900 */
[----:B0-----:R-:W2:Y:S02]  /*0b30*/  LDG.E R11, desc[UR4][R12.64] ;  /* 0x000000040c0b7981 */ /* 0x001ea4000c1e1900 */
[----:B--2---:R-:W-:Y:S01]  /*0b40*/  FADD R21, R18, R11 ;  /* 0x0000000b12157221 */ /* 0x004fe20000000000 */
[----:B------:R-:W-:-:S04]  /*0b50*/  IADD3 R11, PT, PT, R2, R17, RZ ;  /* 0x00000011020b7210 */ /* 0x000fc80007ffe0ff */
[----:B------:R1:W-:Y:S01]  /*0b60*/  STG.E desc[UR4][R12.64], R21 ;  /* 0x000000150c007986 */ /* 0x0003e2000c101904 */
[----:B------:R-:W-:-:S13]  /*0b70*/  ISETP.GE.AND P0, PT, R11, R0, PT ;  /* 0x000000000b00720c */ /* 0x000fda0003f06270 */
[----:B-1----:R-:W-:Y:S05]  /*0b80*/  @!P0 BRA `(.L_x_107) ;  /* 0xfffffff800a48947 */ /* 0x002fea000383ffff */
[----:B------:R-:W-:Y:S05]  /*0b90*/  EXIT ;  /* 0x000000000000794d */ /* 0x000fea0003800000 */
.L_x_108:
        /* <DEDUP_REMOVED lines=14> */
.L_x_163:


//--------------------- .text._Z25layernorm_forward_kernel3PfS_S_PKfS1_S1_ii --------------------------
	.section	.text._Z25layernorm_forward_kernel3PfS_S_PKfS1_S1_ii,"ax",@progbits
	.align	128
        .global         _Z25layernorm_forward_kernel3PfS_S_PKfS1_S1_ii
        .type           _Z25layernorm_forward_kernel3PfS_S_PKfS1_S1_ii,@function
        .size           _Z25layernorm_forward_kernel3PfS_S_PKfS1_S1_ii,(.L_x_155 - _Z25layernorm_forward_kernel3PfS_S_PKfS1_S1_ii)
        .other          _Z25layernorm_forward_kernel3PfS_S_PKfS1_S1_ii,@"STO_CUDA_ENTRY STV_DEFAULT"
_Z25layernorm_forward_kernel3PfS_S_PKfS1_S1_ii:
.text._Z25layernorm_forward_kernel3PfS_S_PKfS1_S1_ii:
[----:B------:R-:W-:Y:S01]  /*0000*/  LDC R1, c[0x0][0x37c] ;  /* 0x0000df00ff017b82 */ /* 0x000fe20000000800 */
[----:B------:R-:W0:Y:S01]  /*0010*/  S2R R10, SR_TID.Y ;  /* 0x00000000000a7919 */ /* 0x000e220000002200 */
[----:B------:R-:W1:Y:S01]  /*0020*/  LDCU UR6, c[0x0][0x360] ;  /* 0x00006c00ff0677ac */ /* 0x000e620008000800 */
[----:B------:R-:W0:Y:S01]  /*0030*/  S2R R5, SR_TID.Z ;  /* 0x0000000000057919 */ /* 0x000e220000002300 */
[----:B------:R-:W1:Y:S01]  /*0040*/  LDCU UR7, c[0x0][0x364] ;  /* 0x00006c80ff0777ac */ /* 0x000e620008000800 */
[----:B------:R-:W2:Y:S01]  /*0050*/  S2R R3, SR_TID.X ;  /* 0x0000000000037919 */ /* 0x000ea20000002100 */
[----:B------:R-:W3:Y:S01]  /*0060*/  LDCU UR5, c[0x0][0x368] ;  /* 0x00006d00ff0577ac */ /* 0x000ee20008000800 */
[----:B------:R-:W4:Y:S01]  /*0070*/  S2R R11, SR_CTAID.X ;  /* 0x00000000000b7919 */ /* 0x000f220000002500 */
[----:B-1----:R-:W-:-:S04]  /*0080*/  UIMAD UR4, UR6, UR7, URZ ;  /* 0x00000007060472a4 */ /* 0x002fc8000f8e02ff */
[----:B---3--:R-:W-:Y:S01]  /*0090*/  UIMAD UR4, UR4, UR5, 0x1f ;  /* 0x0000001f040474a4 */ /* 0x008fe2000f8e0205 */
[----:B------:R-:W1:Y:S03]  /*00a0*/  LDCU UR5, c[0x0][0x3b0] ;  /* 0x00007600ff0577ac */ /* 0x000e660008000800 */
[----:B------:R-:W-:Y:S01]  /*00b0*/  USHF.R.U32.HI UR4, URZ, 0x5, UR4 ;  /* 0x00000005ff047899 */ /* 0x000fe20008011604 */
[----:B0-----:R-:W-:-:S03]  /*00c0*/  IMAD R10, R5, UR7, R10 ;  /* 0x00000007050a7c24 */ /* 0x001fc6000f8e020a */
[----:B------:R-:W-:Y:S01]  /*00d0*/  ULOP3.LUT UR4, UR4, 0xffff, URZ, 0xc0, !UPT ;  /* 0x0000ffff04047892 */ /* 0x000fe2000f8ec0ff */
[----:B--2---:R-:W-:-:S05]  /*00e0*/  IMAD R10, R10, UR6, R3 ;  /* 0x000000060a0a7c24 */ /* 0x004fca000f8e0203 */
[----:B------:R-:W-:-:S04]  /*00f0*/  SHF.R.U32.HI R0, RZ, 0x5, R10 ;  /* 0x00000005ff007819 */ /* 0x000fc8000001160a */
[----:B------:R-:W-:-:S05]  /*0100*/  LOP3.LUT R0, R0, 0xffff, RZ, 0xc0, !PT ;  /* 0x0000ffff00007812 */ /* 0x000fca00078ec0ff */
[----:B----4-:R-:W-:-:S05]  /*0110*/  IMAD R11, R11, UR4, R0 ;  /* 0x000000040b0b7c24 */ /* 0x010fca000f8e0200 */
[----:B-1----:R-:W-:-:S13]  /*0120*/  ISETP.GE.AND P0, PT, R11, UR5, PT ;  /* 0x000000050b007c0c */ /* 0x002fda000bf06270 */
[----:B------:R-:W-:Y:S05]  /*0130*/  @P0 EXIT ;  /* 0x000000000000094d */ /* 0x000fea0003800000 */
[----:B------:R-:W0:Y:S01]  /*0140*/  LDCU UR6, c[0x0][0x3b4] ;  /* 0x00007680ff0677ac */ /* 0x000e220008000800 */
[----:B------:R-:W1:Y:S01]  /*0150*/  LDC.64 R4, c[0x0][0x398] ;  /* 0x0000e600ff047b82 */ /* 0x000e620000000a00 */
[----:B------:R-:W-:Y:S01]  /*0160*/  LOP3.LUT R8, R10, 0x1f, RZ, 0xc0, !PT ;  /* 0x0000001f0a087812 */ /* 0x000fe200078ec0ff */
[----:B------:R-:W-:Y:S01]  /*0170*/  BSSY.RECONVERGENT B0, `(.L_x_109) ;  /* 0x000007a000007945 */ /* 0x000fe20003800200 */
[----:B------:R-:W2:Y:S01]  /*0180*/  LDCU.64 UR4, c[0x0][0x358] ;  /* 0x00006b00ff0477ac */ /* 0x000ea20008000a00 */
[----:B------:R-:W-:Y:S01]  /*0190*/  HFMA2 R12, -RZ, RZ, 0, 0 ;  /* 0x00000000ff0c7431 */ /* 0x000fe200000001ff */
[----:B0-----:R-:W-:Y:S01]  /*01a0*/  ISETP.GE.AND P0, PT, R8, UR6, PT ;  /* 0x0000000608007c0c */ /* 0x001fe2000bf06270 */
[----:B------:R-:W-:-:S05]  /*01b0*/  IMAD R6, R11, UR6, RZ ;  /* 0x000000060b067c24 */ /* 0x000fca000f8e02ff */
[----:B------:R-:W-:Y:S01]  /*01c0*/  SHF.R.S32.HI R7, RZ, 0x1f, R6 ;  /* 0x0000001fff077819 */ /* 0x000fe20000011406 */
[----:B-1----:R-:W-:-:S06]  /*01d0*/  IMAD.WIDE R4, R6, 0x4, R4 ;  /* 0x0000000406047825 */ /* 0x002fcc00078e0204 */
[----:B--2---:R-:W-:Y:S05]  /*01e0*/  @P0 BRA `(.L_x_110) ;  /* 0x0000000400c80947 */ /* 0x004fea0003800000 */
[-C--:B------:R-:W-:Y:S01]  /*01f0*/  LOP3.LUT R0, RZ, R8.reuse, RZ, 0x33, !PT ;  /* 0x00000008ff007212 */ /* 0x080fe200078e33ff */
[----:B------:R-:W-:Y:S01]  /*0200*/  BSSY.RECONVERGENT B1, `(.L_x_111) ;  /* 0x000003a000017945 */ /* 0x000fe20003800200 */
[----:B------:R-:W-:Y:S02]  /*0210*/  MOV R12, RZ ;  /* 0x000000ff000c7202 */ /* 0x000fe40000000f00 */
[----:B------:R-:W-:Y:S02]  /*0220*/  IADD3 R2, PT, PT, R0, UR6, RZ ;  /* 0x0000000600027c10 */ /* 0x000fe4000fffe0ff */
[----:B------:R-:W-:Y:S02]  /*0230*/  MOV R9, R8 ;  /* 0x0000000800097202 */ /* 0x000fe40000000f00 */
[C---:B------:R-:W-:Y:S02]  /*0240*/  ISETP.GE.U32.AND P1, PT, R2.reuse, 0x1e0, PT ;  /* 0x000001e00200780c */ /* 0x040fe40003f26070 */
[----:B------:R-:W-:-:S04]  /*0250*/  LEA.HI R0, R2, 0x1, RZ, 0x1b ;  /* 0x0000000102007811 */ /* 0x000fc800078fd8ff */
[----:B------:R-:W-:-:S04]  /*0260*/  LOP3.LUT R25, R0, 0xf, RZ, 0xc0, !PT ;  /* 0x0000000f00197812 */ /* 0x000fc800078ec0ff */
[----:B------:R-:W-:-:S03]  /*0270*/  ISETP.NE.AND P0, PT, R25, RZ, PT ;  /* 0x000000ff1900720c */ /* 0x000fc60003f05270 */
[----:B------:R-:W-:Y:S10]  /*0280*/  @!P1 BRA `(.L_x_112) ;  /* 0x0000000000c49947 */ /* 0x000ff40003800000 */
[----:B------:R-:W0:Y:S01]  /*0290*/  LDCU.64 UR8, c[0x0][0x398] ;  /* 0x00007300ff0877ac */ /* 0x000e220008000a00 */
[C---:B------:R-:W-:Y:S01]  /*02a0*/  SHF.L.U64.HI R3, R6.reuse, 0x2, R7 ;  /* 0x0000000206037819 */ /* 0x040fe20000010207 */
[----:B------:R-:W-:Y:S01]  /*02b0*/  IMAD.SHL.U32 R2, R6, 0x4, RZ ;  /* 0x0000000406027824 */ /* 0x000fe200078e00ff */
[----:B------:R-:W-:Y:S02]  /*02c0*/  LOP3.LUT R14, R0, 0xffffff0, RZ, 0xc0, !PT ;  /* 0x0ffffff0000e7812 */ /* 0x000fe400078ec0ff */
[----:B------:R-:W-:Y:S01]  /*02d0*/  MOV R12, RZ ;  /* 0x000000ff000c7202 */ /* 0x000fe20000000f00 */
[----:B------:R-:W-:Y:S01]  /*02e0*/  IMAD.WIDE.U32 R2, R8, 0x4, R2 ;  /* 0x0000000408027825 */ /* 0x000fe200078e0002 */
[----:B------:R-:W-:Y:S02]  /*02f0*/  MOV R9, R8 ;  /* 0x0000000800097202 */ /* 0x000fe40000000f00 */
[----:B------:R-:W-:Y:S02]  /*0300*/  IADD3 R14, PT, PT, -R14, RZ, RZ ;  /* 0x000000ff0e0e7210 */ /* 0x000fe40007ffe1ff */
[----:B0-----:R-:W-:-:S04]  /*0310*/  IADD3 R2, P1, PT, R2, UR8, RZ ;  /* 0x0000000802027c10 */ /* 0x001fc8000ff3e0ff */
[----:B------:R-:W-:-:S04]  /*0320*/  IADD3 R2, P2, PT, R2, 0x400, RZ ;  /* 0x0000040002027810 */ /* 0x000fc80007f5e0ff */
[----:B------:R-:W-:-:S09]  /*0330*/  IADD3.X R3, PT, PT, RZ, UR9, R3, P2, P1 ;  /* 0x00000009ff037c10 */ /* 0x000fd200097e2403 */
.L_x_113:
[----:B------:R-:W2:Y:S04]  /*0340*/  LDG.E R27, desc[UR4][R2.64+-0x400] ;  /* 0xfffc0004021b7981 */ /* 0x000ea8000c1e1900 */
[----:B------:R-:W3:Y:S04]  /*0350*/  LDG.E R24, desc[UR4][R2.64+-0x380] ;  /* 0xfffc800402187981 */ /* 0x000ee8000c1e1900 */
[----:B------:R-:W4:Y:S04]  /*0360*/  LDG.E R23, desc[UR4][R2.64+-0x300] ;  /* 0xfffd000402177981 */ /* 0x000f28000c1e1900 */
[----:B------:R-:W5:Y:S04]  /*0370*/  LDG.E R22, desc[UR4][R2.64+-0x280] ;  /* 0xfffd800402167981 */ /* 0x000f68000c1e1900 */
[----:B------:R-:W5:Y:S04]  /*0380*/  LDG.E R13, desc[UR4][R2.64+-0x200] ;  /* 0xfffe0004020d7981 */ /* 0x000f68000c1e1900 */
[----:B------:R-:W5:Y:S04]  /*0390*/  LDG.E R21, desc[UR4][R2.64+-0x180] ;  /* 0xfffe800402157981 */ /* 0x000f68000c1e1900 */
[----:B------:R-:W5:Y:S04]  /*03a0*/  LDG.E R20, desc[UR4][R2.64+-0x100] ;  /* 0xffff000402147981 */ /* 0x000f68000c1e1900 */
[----:B------:R-:W5:Y:S04]  /*03b0*/  LDG.E R19, desc[UR4][R2.64+-0x80] ;  /* 0xffff800402137981 */ /* 0x000f68000c1e1900 */
[----:B------:R-:W5:Y:S04]  /*03c0*/  LDG.E R18, desc[UR4][R2.64] ;  /* 0x0000000402127981 */ /* 0x000f68000c1e1900 */
[----:B------:R-:W5:Y:S04]  /*03d0*/  LDG.E R17, desc[UR4][R2.64+0x80] ;  /* 0x0000800402117981 */ /* 0x000f68000c1e1900 */
[----:B------:R-:W5:Y:S04]  /*03e0*/  LDG.E R16, desc[UR4][R2.64+0x100] ;  /* 0x0001000402107981 */ /* 0x000f68000c1e1900 */
[----:B------:R-:W5:Y:S01]  /*03f0*/  LDG.E R15, desc[UR4][R2.64+0x180] ;  /* 0x00018004020f7981 */ /* 0x000f62000c1e1900 */
[----:B--2---:R-:W-:-:S03]  /*0400*/  FADD R27, R27, R12 ;  /* 0x0000000c1b1b7221 */ /* 0x004fc60000000000 */
[----:B------:R-:W2:Y:S01]  /*0410*/  LDG.E R12, desc[UR4][R2.64+0x200] ;  /* 0x00020004020c7981 */ /* 0x000ea2000c1e1900 */
[----:B---3--:R-:W-:-:S03]  /*0420*/  FADD R26, R27, R24 ;  /* 0x000000181b1a7221 */ /* 0x008fc60000000000 */
[----:B------:R-:W3:Y:S01]  /*0430*/  LDG.E R24, desc[UR4][R2.64+0x280] ;  /* 0x0002800402187981 */ /* 0x000ee2000c1e1900 */
[----:B----4-:R-:W-:-:S03]  /*0440*/  FADD R27, R26, R23 ;  /* 0x000000171a1b7221 */ /* 0x010fc60000000000 */
[----:B------:R-:W4:Y:S01]  /*0450*/  LDG.E R23, desc[UR4][R2.64+0x300] ;  /* 0x0003000402177981 */ /* 0x000f22000c1e1900 */
[----:B-----5:R-:W-:-:S03]  /*0460*/  FADD R26, R27, R22 ;  /* 0x000000161b1a7221 */ /* 0x020fc60000000000 */
[----:B------:R0:W5:Y:S01]  /*0470*/  LDG.E R22, desc[UR4][R2.64+0x380] ;  /* 0x0003800402167981 */ /* 0x000162000c1e1900 */
[----:B------:R-:W-:Y:S02]  /*0480*/  VIADD R14, R14, 0x10 ;  /* 0x000000100e0e7836 */ /* 0x000fe40000000000 */
[----:B------:R-:W-:Y:S01]  /*0490*/  FADD R26, R26, R13 ;  /* 0x0000000d1a1a7221 */ /* 0x000fe20000000000 */
[----:B------:R-:W-:-:S03]  /*04a0*/  IADD3 R9, PT, PT, R9, 0x200, RZ ;  /* 0x0000020009097810 */ /* 0x000fc60007ffe0ff */
[----:B------:R-:W-:Y:S01]  /*04b0*/  FADD R21, R26, R21 ;  /* 0x000000151a157221 */ /* 0x000fe20000000000 */
[----:B------:R-:W-:-:S03]  /*04c0*/  ISETP.NE.AND P1, PT, R14, RZ, PT ;  /* 0x000000ff0e00720c */ /* 0x000fc60003f25270 */
[----:B------:R-:W-:Y:S01]  /*04d0*/  FADD R20, R21, R20 ;  /* 0x0000001415147221 */ /* 0x000fe20000000000 */
[----:B0-----:R-:W-:-:S03]  /*04e0*/  IADD3 R2, P2, PT, R2, 0x800, RZ ;  /* 0x0000080002027810 */ /* 0x001fc60007f5e0ff */
[----:B------:R-:W-:Y:S01]  /*04f0*/  FADD R19, R20, R19 ;  /* 0x0000001314137221 */ /* 0x000fe20000000000 */
[----:B------:R-:W-:-:S03]  /*0500*/  IADD3.X R3, PT, PT, RZ, R3, RZ, P2, !PT ;  /* 0x00000003ff037210 */ /* 0x000fc600017fe4ff */
[----:B------:R-:W-:-:S04]  /*0510*/  FADD R18, R19, R18 ;  /* 0x0000001213127221 */ /* 0x000fc80000000000 */
[----:B------:R-:W-:-:S04]  /*0520*/  FADD R17, R18, R17 ;  /* 0x0000001112117221 */ /* 0x000fc80000000000 */
[----:B------:R-:W-:-:S04]  /*0530*/  FADD R16, R17, R16 ;  /* 0x0000001011107221 */ /* 0x000fc80000000000 */
[----:B------:R-:W-:-:S04]  /*0540*/  FADD R15, R16, R15 ;  /* 0x0000000f100f7221 */ /* 0x000fc80000000000 */
[----:B--2---:R-:W-:-:S04]  /*0550*/  FADD R15, R15, R12 ;  /* 0x0000000c0f0f7221 */ /* 0x004fc80000000000 */
[----:B---3--:R-:W-:-:S04]  /*0560*/  FADD R24, R15, R24 ;  /* 0x000000180f187221 */ /* 0x008fc80000000000 */
[----:B----4-:R-:W-:-:S04]  /*0570*/  FADD R23, R24, R23 ;  /* 0x0000001718177221 */ /* 0x010fc80000000000 */
[----:B-----5:R-:W-:Y:S01]  /*0580*/  FADD R12, R23, R22 ;  /* 0x00000016170c7221 */ /* 0x020fe20000000000 */
[----:B------:R-:W-:Y:S06]  /*0590*/  @P1 BRA `(.L_x_113) ;  /* 0xfffffffc00681947 */ /* 0x000fec000383ffff */
.L_x_112:
[----:B------:R-:W-:Y:S05]  /*05a0*/  BSYNC.RECONVERGENT B1 ;  /* 0x0000000000017941 */ /* 0x000fea0003800200 */
.L_x_111:
[----:B------:R-:W-:Y:S05]  /*05b0*/  @!P0 BRA `(.L_x_110) ;  /* 0x0000000000d48947 */ /* 0x000fea0003800000 */
[----:B------:R-:W-:Y:S01]  /*05c0*/  ISETP.GE.U32.AND P0, PT, R25, 0x8, PT ;  /* 0x000000081900780c */ /* 0x000fe20003f06070 */
[----:B------:R-:W-:Y:S01]  /*05d0*/  BSSY.RECONVERGENT B1, `(.L_x_114) ;  /* 0x0000016000017945 */ /* 0x000fe20003800200 */
[----:B------:R-:W-:-:S04]  /*05e0*/  LOP3.LUT R15, R0, 0x7, RZ, 0xc0, !PT ;  /* 0x00000007000f7812 */ /* 0x000fc800078ec0ff */
[----:B------:R-:W-:-:S07]  /*05f0*/  ISETP.NE.AND P1, PT, R15, RZ, PT ;  /* 0x000000ff0f00720c */ /* 0x000fce0003f25270 */
[----:B------:R-:W-:Y:S06]  /*0600*/  @!P0 BRA `(.L_x_115) ;  /* 0x0000000000488947 */ /* 0x000fec0003800000 */
[----:B------:R-:W-:-:S05]  /*0610*/  IMAD.WIDE R2, R9, 0x4, R4 ;  /* 0x0000000409027825 */ /* 0x000fca00078e0204 */
[----:B------:R-:W2:Y:S04]  /*0620*/  LDG.E R13, desc[UR4][R2.64] ;  /* 0x00000004020d7981 */ /* 0x000ea8000c1e1900 */
[----:B------:R-:W3:Y:S04]  /*0630*/  LDG.E R14, desc[UR4][R2.64+0x80] ;  /* 0x00008004020e7981 */ /* 0x000ee8000c1e1900 */
[----:B------:R-:W4:Y:S04]  /*0640*/  LDG.E R16, desc[UR4][R2.64+0x100] ;  /* 0x0001000402107981 */ /* 0x000f28000c1e1900 */
[----:B------:R-:W5:Y:S04]  /*0650*/  LDG.E R18, desc[UR4][R2.64+0x180] ;  /* 0x0001800402127981 */ /* 0x000f68000c1e1900 */
[----:B------:R-:W5:Y:S04]  /*0660*/  LDG.E R20, desc[UR4][R2.64+0x200] ;  /* 0x0002000402147981 */ /* 0x000f68000c1e1900 */
[----:B------:R-:W5:Y:S04]  /*0670*/  LDG.E R22, desc[UR4][R2.64+0x280] ;  /* 0x0002800402167981 */ /* 0x000f68000c1e1900 */
[----:B------:R-:W5:Y:S04]  /*0680*/  LDG.E R24, desc[UR4][R2.64+0x300] ;  /* 0x0003000402187981 */ /* 0x000f68000c1e1900 */
[----:B------:R-:W5:Y:S01]  /*0690*/  LDG.E R26, desc[UR4][R2.64+0x380] ;  /* 0x00038004021a7981 */ /* 0x000f62000c1e1900 */
[----:B------:R-:W-:Y:S01]  /*06a0*/  IADD3 R9, PT, PT, R9, 0x100, RZ ;  /* 0x0000010009097810 */ /* 0x000fe20007ffe0ff */
[----:B--2---:R-:W-:-:S04]  /*06b0*/  FADD R13, R12, R13 ;  /* 0x0000000d0c0d7221 */ /* 0x004fc80000000000 */
[----:B---3--:R-:W-:-:S04]  /*06c0*/  FADD R13, R13, R14 ;  /* 0x0000000e0d0d7221 */ /* 0x008fc80000000000 */
[----:B----4-:R-:W-:-:S04]  /*06d0*/  FADD R13, R13, R16 ;  /* 0x000000100d0d7221 */ /* 0x010fc80000000000 */
[----:B-----5:R-:W-:-:S04]  /*06e0*/  FADD R13, R13, R18 ;  /* 0x000000120d0d7221 */ /* 0x020fc80000000000 */
[----:B------:R-:W-:-:S04]  /*06f0*/  FADD R13, R13, R20 ;  /* 0x000000140d0d7221 */ /* 0x000fc80000000000 */
[----:B------:R-:W-:-:S04]  /*0700*/  FADD R13, R13, R22 ;  /* 0x000000160d0d7221 */ /* 0x000fc80000000000 */
[----:B------:R-:W-:-:S04]  /*0710*/  FADD R13, R13, R24 ;  /* 0x000000180d0d7221 */ /* 0x000fc80000000000 */
[----:B------:R-:W-:-:S07]  /*0720*/  FADD R12, R13, R26 ;  /* 0x0000001a0d0c7221 */ /* 0x000fce0000000000 */
.L_x_115:
[----:B------:R-:W-:Y:S05]  /*0730*/  BSYNC.RECONVERGENT B1 ;  /* 0x0000000000017941 */ /* 0x000fea0003800200 */
.L_x_114:
        /* <DEDUP_REMOVED lines=10> */
[----:B------:R-:W5:Y:S01]  /*07e0*/  LDG.E R18, desc[UR4][R2.64+0x180] ;  /* 0x0001800402127981 */ /* 0x000f62000c1e1900 */
[----:B------:R-:W-:-:S02]  /*07f0*/  VIADD R9, R9, 0x80 ;  /* 0x0000008009097836 */ /* 0x000fc40000000000 */
[----:B--2---:R-:W-:-:S04]  /*0800*/  FADD R13, R12, R13 ;  /* 0x0000000d0c0d7221 */ /* 0x004fc80000000000 */
[----:B---3--:R-:W-:-:S04]  /*0810*/  FADD R13, R13, R14 ;  /* 0x0000000e0d0d7221 */ /* 0x008fc80000000000 */
[----:B----4-:R-:W-:-:S04]  /*0820*/  FADD R13, R13, R16 ;  /* 0x000000100d0d7221 */ /* 0x010fc80000000000 */
[----:B-----5:R-:W-:-:S07]  /*0830*/  FADD R12, R13, R18 ;  /* 0x000000120d0c7221 */ /* 0x020fce0000000000 */
.L_x_117:
[----:B------:R-:W-:Y:S05]  /*0840*/  BSYNC.RECONVERGENT B1 ;  /* 0x0000000000017941 */ /* 0x000fea0003800200 */
.L_x_116:
[----:B------:R-:W-:Y:S05]  /*0850*/  @!P1 BRA `(.L_x_110) ;  /* 0x00000000002c9947 */ /* 0x000fea0003800000 */
[----:B------:R-:W0:Y:S01]  /*0860*/  LDCU.64 UR8, c[0x0][0x398] ;  /* 0x00007300ff0877ac */ /* 0x000e220008000a00 */
[----:B------:R-:W-:Y:S02]  /*0870*/  IADD3 R0, PT, PT, -R0, RZ, RZ ;  /* 0x000000ff00007210 */ /* 0x000fe40007ffe1ff */
[----:B0-----:R-:W-:-:S04]  /*0880*/  LEA R14, P0, R6, UR8, 0x2 ;  /* 0x00000008060e7c11 */ /* 0x001fc8000f8010ff */
[----:B------:R-:W-:-:S09]  /*0890*/  LEA.HI.X R15, R6, UR9, R7, 0x2, P0 ;  /* 0x00000009060f7c11 */ /* 0x000fd200080f1407 */
.L_x_118:
[----:B------:R-:W-:-:S06]  /*08a0*/  IMAD.WIDE R2, R9, 0x4, R14 ;  /* 0x0000000409027825 */ /* 0x000fcc00078e020e */
[----:B------:R-:W2:Y:S01]  /*08b0*/  LDG.E R3, desc[UR4][R2.64] ;  /* 0x0000000402037981 */ /* 0x000ea2000c1e1900 */
[----:B------:R-:W-:Y:S02]  /*08c0*/  IADD3 R0, PT, PT, R0, 0x1, RZ ;  /* 0x0000000100007810 */ /* 0x000fe40007ffe0ff */
[----:B------:R-:W-:Y:S02]  /*08d0*/  IADD3 R9, PT, PT, R9, 0x20, RZ ;  /* 0x0000002009097810 */ /* 0x000fe40007ffe0ff */
[----:B------:R-:W-:Y:S01]  /*08e0*/  ISETP.NE.AND P0, PT, R0, RZ, PT ;  /* 0x000000ff0000720c */ /* 0x000fe20003f05270 */
[----:B--2---:R-:W-:-:S12]  /*08f0*/  FADD R12, R3, R12 ;  /* 0x0000000c030c7221 */ /* 0x004fd80000000000 */
[----:B------:R-:W-:Y:S05]  /*0900*/  @P0 BRA `(.L_x_118) ;  /* 0xfffffffc00e40947 */ /* 0x000fea000383ffff */
.L_x_110:
[----:B------:R-:W-:Y:S05]  /*0910*/  BSYNC.RECONVERGENT B0 ;  /* 0x0000000000007941 */ /* 0x000fea0003800200 */
.L_x_109:
[----:B------:R-:W0:Y:S01]  /*0920*/  SHFL.BFLY PT, R3, R12, 0x10, 0x1f ;  /* 0x0e001f000c037f89 */ /* 0x000e2200000e0000 */
[----:B------:R-:W1:Y:S01]  /*0930*/  LDCU UR6, c[0x0][0x3b4] ;  /* 0x00007680ff0677ac */ /* 0x000e620008000800 */
[----:B------:R-:W-:Y:S01]  /*0940*/  BSSY.RECONVERGENT B0, `(.L_x_119) ;  /* 0x0000017000007945 */ /* 0x000fe20003800200 */
[----:B-1----:R-:W-:Y:S01]  /*0950*/  I2FP.F32.S32 R13, UR6 ;  /* 0x00000006000d7c45 */ /* 0x002fe20008201400 */
[----:B0-----:R-:W-:-:S03]  /*0960*/  FADD R3, R3, R12 ;  /* 0x0000000c03037221 */ /* 0x001fc60000000000 */
[----:B------:R-:W0:Y:S02]  /*0970*/  MUFU.RCP R12, R13 ;  /* 0x0000000d000c7308 */ /* 0x000e240000001000 */
[----:B------:R-:W1:Y:S01]  /*0980*/  SHFL.BFLY PT, R0, R3, 0x8, 0x1f ;  /* 0x0d001f0003007f89 */ /* 0x000e6200000e0000 */
[----:B0-----:R-:W-:-:S04]  /*0990*/  FFMA R17, -R13, R12, 1 ;  /* 0x3f8000000d117423 */ /* 0x001fc8000000010c */
[----:B------:R-:W-:Y:S01]  /*09a0*/  FFMA R17, R12, R17, R12 ;  /* 0x000000110c117223 */ /* 0x000fe2000000000c */
[----:B-1----:R-:W-:-:S05]  /*09b0*/  FADD R2, R3, R0 ;  /* 0x0000000003027221 */ /* 0x002fca0000000000 */
[----:B------:R-:W0:Y:S02]  /*09c0*/  SHFL.BFLY PT, R9, R2, 0x4, 0x1f ;  /* 0x0c801f0002097f89 */ /* 0x000e2400000e0000 */
[----:B0-----:R-:W-:-:S05]  /*09d0*/  FADD R9, R2, R9 ;  /* 0x0000000902097221 */ /* 0x001fca0000000000 */
[----:B------:R-:W0:Y:S02]  /*09e0*/  SHFL.BFLY PT, R0, R9, 0x2, 0x1f ;  /* 0x0c401f0009007f89 */ /* 0x000e2400000e0000 */
[----:B0-----:R-:W-:-:S05]  /*09f0*/  FADD R14, R9, R0 ;  /* 0x00000000090e7221 */ /* 0x001fca0000000000 */
[----:B------:R-:W0:Y:S02]  /*0a00*/  SHFL.BFLY PT, R15, R14, 0x1, 0x1f ;  /* 0x0c201f000e0f7f89 */ /* 0x000e2400000e0000 */
[----:B0-----:R-:W-:-:S04]  /*0a10*/  FADD R0, R14, R15 ;  /* 0x0000000f0e007221 */ /* 0x001fc80000000000 */
[----:B------:R-:W0:Y:S01]  /*0a20*/  FCHK P0, R0, R13 ;  /* 0x0000000d00007302 */ /* 0x000e220000000000 */
[----:B------:R-:W-:-:S04]  /*0a30*/  FFMA R2, R0, R17, RZ ;  /* 0x0000001100027223 */ /* 0x000fc800000000ff */
[----:B------:R-:W-:-:S04]  /*0a40*/  FFMA R9, -R13, R2, R0 ;  /* 0x000000020d097223 */ /* 0x000fc80000000100 */
[----:B------:R-:W-:Y:S01]  /*0a50*/  FFMA R9, R17, R9, R2 ;  /* 0x0000000911097223 */ /* 0x000fe20000000002 */
[----:B0-----:R-:W-:Y:S06]  /*0a60*/  @!P0 BRA `(.L_x_120) ;  /* 0x0000000000108947 */ /* 0x001fec0003800000 */
[----:B------:R-:W-:Y:S01]  /*0a70*/  IMAD.MOV.U32 R3, RZ, RZ, R13 ;  /* 0x000000ffff037224 */ /* 0x000fe200078e000d */
[----:B------:R-:W-:-:S07]  /*0a80*/  MOV R2, 0xaa0 ;  /* 0x00000aa000027802 */ /* 0x000fce0000000f00 */
[----:B------:R-:W-:Y:S05]  /*0a90*/  CALL.REL.NOINC `($__internal_2_$__cuda_sm3x_div_rn_noftz_f32_slowpath) ;  /* 0x0000001800347944 */ /* 0x000fea0003c00000 */
[----:B------:R-:W-:-:S07]  /*0aa0*/  MOV R9, R0 ;  /* 0x0000000000097202 */ /* 0x000fce0000000f00 */
.L_x_120:
[----:B------:R-:W-:Y:S05]  /*0ab0*/  BSYNC.RECONVERGENT B0 ;  /* 0x0000000000007941 */ /* 0x000fea0003800200 */
.L_x_119:
[----:B------:R-:W0:Y:S01]  /*0ac0*/  LDCU.64 UR6, c[0x0][0x388] ;  /* 0x00007100ff0677ac */ /* 0x000e220008000a00 */
[----:B------:R-:W-:Y:S01]  /*0ad0*/  ISETP.NE.AND P0, PT, R8, RZ, PT ;  /* 0x000000ff0800720c */ /* 0x000fe20003f05270 */
[----:B------:R-:W-:Y:S01]  /*0ae0*/  BSSY.RECONVERGENT B0, `(.L_x_121) ;  /* 0x000009b000007945 */ /* 0x000fe20003800200 */
[----:B------:R-:W-:Y:S01]  /*0af0*/  HFMA2 R17, -RZ, RZ, 0, 0 ;  /* 0x00000000ff117431 */ /* 0x000fe200000001ff */
[----:B0-----:R-:W-:Y:S01]  /*0b00*/  ISETP.EQ.U32.AND P1, PT, RZ, UR6, PT ;  /* 0x00000006ff007c0c */ /* 0x001fe2000bf22070 */
[----:B------:R-:W0:Y:S03]  /*0b10*/  LDCU UR6, c[0x0][0x3b4] ;  /* 0x00007680ff0677ac */ /* 0x000e260008000800 */
[----:B------:R-:W-:-:S13]  /*0b20*/  ISETP.EQ.OR.EX P0, PT, RZ, UR7, P0, P1 ;  /* 0x00000007ff007c0c */ /* 0x000fda0008702710 */
[----:B------:R-:W1:Y:S02]  /*0b30*/  @!P0 LDC.64 R2, c[0x0][0x388] ;  /* 0x0000e200ff028b82 */ /* 0x000e640000000a00 */
[----:B-1----:R-:W-:-:S05]  /*0b40*/  @!P0 IMAD.WIDE R2, R11, 0x4, R2 ;  /* 0x000000040b028825 */ /* 0x002fca00078e0202 */
[----:B------:R1:W-:Y:S01]  /*0b50*/  @!P0 STG.E.EF desc[UR4][R2.64], R9 ;  /* 0x0000000902008986 */ /* 0x0003e2000c001904 */
[----:B0-----:R-:W-:-:S13]  /*0b60*/  ISETP.GE.AND P0, PT, R8, UR6, PT ;  /* 0x0000000608007c0c */ /* 0x001fda000bf06270 */
[----:B-1----:R-:W-:Y:S05]  /*0b70*/  @P0 BRA `(.L_x_122) ;  /* 0x0000000800440947 */ /* 0x002fea0003800000 */
[----:B------:R-:W-:Y:S01]  /*0b80*/  LOP3.LUT R0, RZ, R8, RZ, 0x33, !PT ;  /* 0x00000008ff007212 */ /* 0x000fe200078e33ff */
[----:B------:R-:W-:Y:S01]  /*0b90*/  BSSY.RECONVERGENT B1, `(.L_x_123) ;  /* 0x000004c000017945 */ /* 0x000fe20003800200 */
[----:B------:R-:W-:Y:S01]  /*0ba0*/  MOV R17, RZ ;  /* 0x000000ff00117202 */ /* 0x000fe20000000f00 */
[----:B------:R-:W-:Y:S01]  /*0bb0*/  IMAD.MOV.U32 R15, RZ, RZ, R8 ;  /* 0x000000ffff0f7224 */ /* 0x000fe200078e0008 */
[----:B------:R-:W-:-:S04]  /*0bc0*/  IADD3 R2, PT, PT, R0, UR6, RZ ;  /* 0x0000000600027c10 */ /* 0x000fc8000fffe0ff */
[C---:B------:R-:W-:Y:S02]  /*0bd0*/  ISETP.GE.U32.AND P1, PT, R2.reuse, 0x1e0, PT ;  /* 0x000001e00200780c */ /* 0x040fe40003f26070 */
[----:B------:R-:W-:-:S04]  /*0be0*/  LEA.HI R0, R2, 0x1, RZ, 0x1b ;  /* 0x0000000102007811 */ /* 0x000fc800078fd8ff */
[----:B------:R-:W-:-:S04]  /*0bf0*/  LOP3.LUT R19, R0, 0xf, RZ, 0xc0, !PT ;  /* 0x0000000f00137812 */ /* 0x000fc800078ec0ff */
[----:B------:R-:W-:-:S03]  /*0c00*/  ISETP.NE.AND P0, PT, R19, RZ, PT ;  /* 0x000000ff1300720c */ /* 0x000fc60003f05270 */
[----:B------:R-:W-:Y:S10]  /*0c10*/  @!P1 BRA `(.L_x_124) ;  /* 0x00000004000c9947 */ /* 0x000ff40003800000 */
[----:B------:R-:W0:Y:S01]  /*0c20*/  LDCU.64 UR8, c[0x0][0x398] ;  /* 0x00007300ff0877ac */ /* 0x000e220008000a00 */
[C---:B------:R-:W-:Y:S02]  /*0c30*/  SHF.L.U64.HI R3, R6.reuse, 0x2, R7 ;  /* 0x0000000206037819 */ /* 0x040fe40000010207 */
[----:B------:R-:W-:Y:S02]  /*0c40*/  SHF.L.U32 R2, R6, 0x2, RZ ;  /* 0x0000000206027819 */ /* 0x000fe400000006ff */
[----:B------:R-:W-:Y:S02]  /*0c50*/  LOP3.LUT R15, R10, 0x1f, RZ, 0xc0, !PT ;  /* 0x0000001f0a0f7812 */ /* 0x000fe400078ec0ff */
[----:B------:R-:W-:Y:S02]  /*0c60*/  LOP3.LUT R12, R0, 0xffffff0, RZ, 0xc0, !PT ;  /* 0x0ffffff0000c7812 */ /* 0x000fe400078ec0ff */
[----:B------:R-:W-:Y:S01]  /*0c70*/  MOV R17, RZ ;  /* 0x000000ff00117202 */ /* 0x000fe20000000f00 */
[----:B------:R-:W-:Y:S01]  /*0c80*/  IMAD.WIDE.U32 R2, R15, 0x4, R2 ;  /* 0x000000040f027825 */ /* 0x000fe200078e0002 */
[----:B------:R-:W-:-:S02]  /*0c90*/  MOV R15, R8 ;  /* 0x00000008000f7202 */ /* 0x000fc40000000f00 */
[----:B------:R-:W-:Y:S02]  /*0ca0*/  IADD3 R12, PT, PT, -R12, RZ, RZ ;  /* 0x000000ff0c0c7210 */ /* 0x000fe40007ffe1ff */
[----:B0-----:R-:W-:-:S04]  /*0cb0*/  IADD3 R14, P1, PT, R2, UR8, RZ ;  /* 0x00000008020e7c10 */ /* 0x001fc8000ff3e0ff */
[----:B------:R-:W-:-:S04]  /*0cc0*/  IADD3 R14, P2, PT, R14, 0x400, RZ ;  /* 0x000004000e0e7810 */ /* 0x000fc80007f5e0ff */
[----:B------:R-:W-:-:S09]  /*0cd0*/  IADD3.X R3, PT, PT, RZ, UR9, R3, P2, P1 ;  /* 0x00000009ff037c10 */ /* 0x000fd200097e2403 */
.L_x_125:
[----:B------:R-:W-:-:S05]  /*0ce0*/  IMAD.MOV.U32 R2, RZ, RZ, R14 ;  /* 0x000000ffff027224 */ /* 0x000fca00078e000e */
        /* <DEDUP_REMOVED lines=8> */
[----:B--2---:R-:W-:-:S03]  /*0d70*/  FADD R24, R14, -R9 ;  /* 0x800000090e187221 */ /* 0x004fc60000000000 */
[----:B------:R-:W2:Y:S01]  /*0d80*/  LDG.E R14, desc[UR4][R2.64] ;  /* 0x00000004020e7981 */ /* 0x000ea2000c1e1900 */
[----:B------:R-:W-:Y:S01]  /*0d90*/  FFMA R17, R24, R24, R17 ;  /* 0x0000001818117223 */ /* 0x000fe20000000011 */
[----:B---3--:R-:W-:Y:S02]  /*0da0*/  FADD R21, R21, -R9 ;  /* 0x8000000915157221 */ /* 0x008fe40000000000 */
[----:B------:R-:W3:Y:S02]  /*0db0*/  LDG.E R24, desc[UR4][R2.64+0x80] ;  /* 0x0000800402187981 */ /* 0x000ee4000c1e1900 */
[----:B------:R-:W-:Y:S01]  /*0dc0*/  FFMA R17, R21, R21, R17 ;  /* 0x0000001515117223 */ /* 0x000fe20000000011 */
[----:B----4-:R-:W-:Y:S02]  /*0dd0*/  FADD R21, R28, -R9 ;  /* 0x800000091c157221 */ /* 0x010fe40000000000 */
[----:B------:R-:W4:Y:S02]  /*0de0*/  LDG.E R28, desc[UR4][R2.64+0x100] ;  /* 0x00010004021c7981 */ /* 0x000f24000c1e1900 */
[----:B------:R-:W-:Y:S01]  /*0df0*/  FFMA R17, R21, R21, R17 ;  /* 0x0000001515117223 */ /* 0x000fe20000000011 */
[----:B-----5:R-:W-:-:S02]  /*0e00*/  FADD R21, R26, -R9 ;  /* 0x800000091a157221 */ /* 0x020fc40000000000 */
[----:B------:R-:W5:Y:S02]  /*0e10*/  LDG.E R26, desc[UR4][R2.64+0x180] ;  /* 0x00018004021a7981 */ /* 0x000f64000c1e1900 */
[----:B------:R-:W-:Y:S02]  /*0e20*/  FFMA R21, R21, R21, R17 ;  /* 0x0000001515157223 */ /* 0x000fe40000000011 */
[----:B------:R-:W5:Y:S01]  /*0e30*/  LDG.E R17, desc[UR4][R2.64+0x200] ;  /* 0x0002000402117981 */ /* 0x000f62000c1e1900 */
[----:B------:R-:W-:-:S03]  /*0e40*/  FADD R23, R22, -R9 ;  /* 0x8000000916177221 */ /* 0x000fc60000000000 */
[----:B------:R-:W5:Y:S01]  /*0e50*/  LDG.E R22, desc[UR4][R2.64+0x280] ;  /* 0x0002800402167981 */ /* 0x000f62000c1e1900 */
[----:B------:R-:W-:Y:S01]  /*0e60*/  FFMA R21, R23, R23, R21 ;  /* 0x0000001717157223 */ /* 0x000fe20000000015 */
[----:B------:R-:W-:Y:S02]  /*0e70*/  FADD R23, R20, -R9 ;  /* 0x8000000914177221 */ /* 0x000fe40000000000 */
[----:B------:R-:W5:Y:S02]  /*0e80*/  LDG.E R20, desc[UR4][R2.64+0x300] ;  /* 0x0003000402147981 */ /* 0x000f64000c1e1900 */
[----:B------:R-:W-:Y:S02]  /*0e90*/  FFMA R23, R23, R23, R21 ;  /* 0x0000001717177223 */ /* 0x000fe40000000015 */
[----:B------:R0:W5:Y:S01]  /*0ea0*/  LDG.E R21, desc[UR4][R2.64+0x380] ;  /* 0x0003800402157981 */ /* 0x000162000c1e1900 */
[--C-:B------:R-:W-:Y:S01]  /*0eb0*/  FADD R18, R18, -R9.reuse ;  /* 0x8000000912127221 */ /* 0x100fe20000000000 */
[----:B------:R-:W-:Y:S01]  /*0ec0*/  FADD R16, R16, -R9 ;  /* 0x8000000910107221 */ /* 0x000fe20000000000 */
[----:B------:R-:W-:-:S02]  /*0ed0*/  IADD3 R12, PT, PT, R12, 0x10, RZ ;  /* 0x000000100c0c7810 */ /* 0x000fc40007ffe0ff */
[----:B------:R-:W-:Y:S01]  /*0ee0*/  FFMA R23, R18, R18, R23 ;  /* 0x0000001212177223 */ /* 0x000fe20000000017 */
[----:B------:R-:W-:Y:S02]  /*0ef0*/  IADD3 R15, PT, PT, R15, 0x200, RZ ;  /* 0x000002000f0f7810 */ /* 0x000fe40007ffe0ff */
[----:B------:R-:W-:Y:S01]  /*0f00*/  ISETP.NE.AND P1, PT, R12, RZ, PT ;  /* 0x000000ff0c00720c */ /* 0x000fe20003f25270 */
[----:B------:R-:W-:Y:S01]  /*0f10*/  FFMA R23, R16, R16, R23 ;  /* 0x0000001010177223 */ /* 0x000fe20000000017 */
[----:B--2---:R-:W-:-:S04]  /*0f20*/  FADD R14, R14, -R9 ;  /* 0x800000090e0e7221 */ /* 0x004fc80000000000 */
[----:B------:R-:W-:Y:S01]  /*0f30*/  FFMA R23, R14, R14, R23 ;  /* 0x0000000e0e177223 */ /* 0x000fe20000000017 */
[----:B---3--:R-:W-:-:S04]  /*0f40*/  FADD R24, R24, -R9 ;  /* 0x8000000918187221 */ /* 0x008fc80000000000 */
[----:B------:R-:W-:Y:S01]  /*0f50*/  FFMA R23, R24, R24, R23 ;  /* 0x0000001818177223 */ /* 0x000fe20000000017 */
[----:B----4-:R-:W-:-:S04]  /*0f60*/  FADD R28, R28, -R9 ;  /* 0x800000091c1c7221 */ /* 0x010fc80000000000 */
[----:B------:R-:W-:Y:S01]  /*0f70*/  FFMA R23, R28, R28, R23 ;  /* 0x0000001c1c177223 */ /* 0x000fe20000000017 */
[----:B-----5:R-:W-:-:S04]  /*0f80*/  FADD R26, R26, -R9 ;  /* 0x800000091a1a7221 */ /* 0x020fc80000000000 */
[----:B------:R-:W-:Y:S01]  /*0f90*/  FFMA R23, R26, R26, R23 ;  /* 0x0000001a1a177223 */ /* 0x000fe20000000017 */
[--C-:B------:R-:W-:Y:S01]  /*0fa0*/  FADD R14, R17, -R9.reuse ;  /* 0x80000009110e7221 */ /* 0x100fe20000000000 */
[----:B------:R-:W-:-:S03]  /*0fb0*/  FADD R22, R22, -R9 ;  /* 0x8000000916167221 */ /* 0x000fc60000000000 */
[----:B------:R-:W-:Y:S01]  /*0fc0*/  FFMA R23, R14, R14, R23 ;  /* 0x0000000e0e177223 */ /* 0x000fe20000000017 */
[----:B------:R-:W-:Y:S01]  /*0fd0*/  IADD3 R14, P2, PT, R2, 0x800, RZ ;  /* 0x00000800020e7810 */ /* 0x000fe20007f5e0ff */
[----:B------:R-:W-:Y:S02]  /*0fe0*/  FADD R20, R20, -R9 ;  /* 0x8000000914147221 */ /* 0x000fe40000000000 */
[----:B------:R-:W-:Y:S01]  /*0ff0*/  FFMA R23, R22, R22, R23 ;  /* 0x0000001616177223 */ /* 0x000fe20000000017 */
[----:B0-----:R-:W-:Y:S01]  /*1000*/  IADD3.X R3, PT, PT, RZ, R3, RZ, P2, !PT ;  /* 0x00000003ff037210 */ /* 0x001fe200017fe4ff */
[----:B------:R-:W-:Y:S02]  /*1010*/  FADD R2, R21, -R9 ;  /* 0x8000000915027221 */ /* 0x000fe40000000000 */
[----:B------:R-:W-:-:S04]  /*1020*/  FFMA R23, R20, R20, R23 ;  /* 0x0000001414177223 */ /* 0x000fc80000000017 */
[----:B------:R-:W-:Y:S01]  /*1030*/  FFMA R17, R2, R2, R23 ;  /* 0x0000000202117223 */ /* 0x000fe20000000017 */
[----:B------:R-:W-:Y:S06]  /*1040*/  @P1 BRA `(.L_x_125) ;  /* 0xfffffffc00241947 */ /* 0x000fec000383ffff */
.L_x_124:
[----:B------:R-:W-:Y:S05]  /*1050*/  BSYNC.RECONVERGENT B1 ;  /* 0x0000000000017941 */ /* 0x000fea0003800200 */
.L_x_123:
        /* <DEDUP_REMOVED lines=16> */
[----:B--2---:R-:W-:-:S04]  /*1160*/  FADD R20, R20, -R9 ;  /* 0x8000000914147221 */ /* 0x004fc80000000000 */
[----:B------:R-:W-:Y:S01]  /*1170*/  FFMA R17, R20, R20, R17 ;  /* 0x0000001414117223 */ /* 0x000fe20000000011 */
[--C-:B---3--:R-:W-:Y:S01]  /*1180*/  FADD R22, R22, -R9.reuse ;  /* 0x8000000916167221 */ /* 0x108fe20000000000 */
[----:B----4-:R-:W-:-:S03]  /*1190*/  FADD R24, R24, -R9 ;  /* 0x8000000918187221 */ /* 0x010fc60000000000 */
[----:B------:R-:W-:Y:S01]  /*11a0*/  FFMA R17, R22, R22, R17 ;  /* 0x0000001616117223 */ /* 0x000fe20000000011 */
[----:B-----5:R-:W-:-:S03]  /*11b0*/  FADD R26, R26, -R9 ;  /* 0x800000091a1a7221 */ /* 0x020fc60000000000 */
[----:B------:R-:W-:Y:S01]  /*11c0*/  FFMA R17, R24, R24, R17 ;  /* 0x0000001818117223 */ /* 0x000fe20000000011 */
[----:B------:R-:W-:-:S03]  /*11d0*/  FADD R16, R16, -R9 ;  /* 0x8000000910107221 */ /* 0x000fc60000000000 */
[----:B------:R-:W-:Y:S01]  /*11e0*/  FFMA R17, R26, R26, R17 ;  /* 0x0000001a1a117223 */ /* 0x000fe20000000011 */
[----:B------:R-:W-:-:S03]  /*11f0*/  FADD R12, R12, -R9 ;  /* 0x800000090c0c7221 */ /* 0x000fc60000000000 */
[----:B------:R-:W-:Y:S01]  /*1200*/  FFMA R17, R16, R16, R17 ;  /* 0x0000001010117223 */ /* 0x000fe20000000011 */
[----:B------:R-:W-:-:S03]  /*1210*/  FADD R14, R14, -R9 ;  /* 0x800000090e0e7221 */ /* 0x000fc60000000000 */
[----:B------:R-:W-:Y:S01]  /*1220*/  FFMA R17, R12, R12, R17 ;  /* 0x0000000c0c117223 */ /* 0x000fe20000000011 */
[----:B------:R-:W-:-:S03]  /*1230*/  FADD R18, R18, -R9 ;  /* 0x8000000912127221 */ /* 0x000fc60000000000 */
[----:B------:R-:W-:-:S04]  /*1240*/  FFMA R17, R14, R14, R17 ;  /* 0x0000000e0e117223 */ /* 0x000fc80000000011 */
[----:B------:R-:W-:-:S07]  /*1250*/  FFMA R17, R18, R18, R17 ;  /* 0x0000001212117223 */ /* 0x000fce0000000011 */
.L_x_127:
[----:B------:R-:W-:Y:S05]  /*1260*/  BSYNC.RECONVERGENT B1 ;  /* 0x0000000000017941 */ /* 0x000fea0003800200 */
.L_x_126:
        /* <DEDUP_REMOVED lines=12> */
[----:B--2---:R-:W-:-:S04]  /*1330*/  FADD R2, R2, -R9 ;  /* 0x8000000902027221 */ /* 0x004fc80000000000 */
[----:B------:R-:W-:Y:S01]  /*1340*/  FFMA R2, R2, R2, R17 ;  /* 0x0000000202027223 */ /* 0x000fe20000000011 */
[--C-:B---3--:R-:W-:Y:S01]  /*1350*/  FADD R3, R12, -R9.reuse ;  /* 0x800000090c037221 */ /* 0x108fe20000000000 */
[----:B----4-:R-:W-:-:S03]  /*1360*/  FADD R17, R14, -R9 ;  /* 0x800000090e117221 */ /* 0x010fc60000000000 */
[----:B------:R-:W-:Y:S01]  /*1370*/  FFMA R2, R3, R3, R2 ;  /* 0x0000000303027223 */ /* 0x000fe20000000002 */
[----:B-----5:R-:W-:-:S03]  /*1380*/  FADD R3, R16, -R9 ;  /* 0x8000000910037221 */ /* 0x020fc60000000000 */
[----:B------:R-:W-:-:S04]  /*1390*/  FFMA R2, R17, R17, R2 ;  /* 0x0000001111027223 */ /* 0x000fc80000000002 */
[----:B------:R-:W-:-:S07]  /*13a0*/  FFMA R17, R3, R3, R2 ;  /* 0x0000000303117223 */ /* 0x000fce0000000002 */
.L_x_129:
[----:B------:R-:W-:Y:S05]  /*13b0*/  BSYNC.RECONVERGENT B1 ;  /* 0x0000000000017941 */ /* 0x000fea0003800200 */
.L_x_128:
[----:B------:R-:W-:Y:S05]  /*13c0*/  @!P1 BRA `(.L_x_122) ;  /* 0x0000000000309947 */ /* 0x000fea0003800000 */
[----:B------:R-:W0:Y:S01]  /*13d0*/  LDCU.64 UR8, c[0x0][0x398] ;  /* 0x00007300ff0877ac */ /* 0x000e220008000a00 */
[----:B------:R-:W-:Y:S02]  /*13e0*/  IADD3 R0, PT, PT, -R0, RZ, RZ ;  /* 0x000000ff00007210 */ /* 0x000fe40007ffe1ff */
[----:B0-----:R-:W-:-:S04]  /*13f0*/  LEA R2, P0, R6, UR8, 0x2 ;  /* 0x0000000806027c11 */ /* 0x001fc8000f8010ff */
[----:B------:R-:W-:-:S09]  /*1400*/  LEA.HI.X R3, R6, UR9, R7, 0x2, P0 ;  /* 0x0000000906037c11 */ /* 0x000fd200080f1407 */
.L_x_130:
[----:B------:R-:W-:-:S06]  /*1410*/  IMAD.WIDE R4, R15, 0x4, R2 ;  /* 0x000000040f047825 */ /* 0x000fcc00078e0202 */
[----:B------:R-:W2:Y:S01]  /*1420*/  LDG.E R4, desc[UR4][R4.64] ;  /* 0x0000000404047981 */ /* 0x000ea2000c1e1900 */
[----:B------:R-:W-:Y:S02]  /*1430*/  IADD3 R0, PT, PT, R0, 0x1, RZ ;  /* 0x0000000100007810 */ /* 0x000fe40007ffe0ff */
[----:B------:R-:W-:Y:S02]  /*1440*/  IADD3 R15, PT, PT, R15, 0x20, RZ ;  /* 0x000000200f0f7810 */ /* 0x000fe40007ffe0ff */
[----:B------:R-:W-:Y:S01]  /*1450*/  ISETP.NE.AND P0, PT, R0, RZ, PT ;  /* 0x000000ff0000720c */ /* 0x000fe20003f05270 */
[----:B--2---:R-:W-:-:S04]  /*1460*/  FADD R12, R4, -R9 ;  /* 0x80000009040c7221 */ /* 0x004fc80000000000 */
[----:B------:R-:W-:-:S08]  /*1470*/  FFMA R17, R12, R12, R17 ;  /* 0x0000000c0c117223 */ /* 0x000fd00000000011 */
[----:B------:R-:W-:Y:S05]  /*1480*/  @P0 BRA `(.L_x_130) ;  /* 0xfffffffc00e00947 */ /* 0x000fea000383ffff */
.L_x_122:
[----:B------:R-:W-:Y:S05]  /*1490*/  BSYNC.RECONVERGENT B0 ;  /* 0x0000000000007941 */ /* 0x000fea0003800200 */
.L_x_121:
[----:B------:R-:W0:Y:S01]  /*14a0*/  SHFL.BFLY PT, R0, R17, 0x10, 0x1f ;  /* 0x0e001f0011007f89 */ /* 0x000e2200000e0000 */
[----:B------:R-:W1:Y:S01]  /*14b0*/  MUFU.RCP R14, R13 ;  /* 0x0000000d000e7308 */ /* 0x000e620000001000 */
[----:B------:R-:W-:Y:S01]  /*14c0*/  BSSY.RECONVERGENT B0, `(.L_x_131) ;  /* 0x0000016000007945 */ /* 0x000fe20003800200 */
[----:B------:R-:W-:Y:S01]  /*14d0*/  ISETP.NE.AND P0, PT, R8, RZ, PT ;  /* 0x000000ff0800720c */ /* 0x000fe20003f05270 */
[----:B-1----:R-:W-:Y:S01]  /*14e0*/  FFMA R15, -R13, R14, 1 ;  /* 0x3f8000000d0f7423 */ /* 0x002fe2000000010e */
[----:B0-----:R-:W-:-:S05]  /*14f0*/  FADD R2, R0, R17 ;  /* 0x0000001100027221 */ /* 0x001fca0000000000 */
[----:B------:R-:W0:Y:S02]  /*1500*/  SHFL.BFLY PT, R3, R2, 0x8, 0x1f ;  /* 0x0d001f0002037f89 */ /* 0x000e2400000e0000 */
[----:B0-----:R-:W-:-:S05]  /*1510*/  FADD R3, R2, R3 ;  /* 0x0000000302037221 */ /* 0x001fca0000000000 */
[----:B------:R-:W0:Y:S02]  /*1520*/  SHFL.BFLY PT, R0, R3, 0x4, 0x1f ;  /* 0x0c801f0003007f89 */ /* 0x000e2400000e0000 */
[----:B0-----:R-:W-:-:S05]  /*1530*/  FADD R4, R3, R0 ;  /* 0x0000000003047221 */ /* 0x001fca0000000000 */
[----:B------:R-:W0:Y:S02]  /*1540*/  SHFL.BFLY PT, R5, R4, 0x2, 0x1f ;  /* 0x0c401f0004057f89 */ /* 0x000e2400000e0000 */
[----:B0-----:R-:W-:-:S05]  /*1550*/  FADD R5, R4, R5 ;  /* 0x0000000504057221 */ /* 0x001fca0000000000 */
[----:B------:R-:W0:Y:S02]  /*1560*/  SHFL.BFLY PT, R0, R5, 0x1, 0x1f ;  /* 0x0c201f0005007f89 */ /* 0x000e2400000e0000 */
[----:B0-----:R-:W-:Y:S01]  /*1570*/  FADD R12, R5, R0 ;  /* 0x00000000050c7221 */ /* 0x001fe20000000000 */
[----:B------:R-:W-:-:S03]  /*1580*/  FFMA R0, R14, R15, R14 ;  /* 0x0000000f0e007223 */ /* 0x000fc6000000000e */
[----:B------:R-:W0:Y:S01]  /*1590*/  FCHK P1, R12, R13 ;  /* 0x0000000d0c007302 */ /* 0x000e220000020000 */
[----:B------:R-:W-:-:S04]  /*15a0*/  FFMA R2, R0, R12, RZ ;  /* 0x0000000c00027223 */ /* 0x000fc800000000ff */
[----:B------:R-:W-:-:S04]  /*15b0*/  FFMA R3, -R13, R2, R12 ;  /* 0x000000020d037223 */ /* 0x000fc8000000010c */
[----:B------:R-:W-:Y:S01]  /*15c0*/  FFMA R0, R0, R3, R2 ;  /* 0x0000000300007223 */ /* 0x000fe20000000002 */
[----:B0-----:R-:W-:Y:S06]  /*15d0*/  @!P1 BRA `(.L_x_132) ;  /* 0x0000000000109947 */ /* 0x001fec0003800000 */
[----:B------:R-:W-:Y:S01]  /*15e0*/  MOV R0, R12 ;  /* 0x0000000c00007202 */ /* 0x000fe20000000f00 */
[----:B------:R-:W-:Y:S01]  /*15f0*/  IMAD.MOV.U32 R3, RZ, RZ, R13 ;  /* 0x000000ffff037224 */ /* 0x000fe200078e000d */
[----:B------:R-:W-:-:S07]  /*1600*/  MOV R2, 0x1620 ;  /* 0x0000162000027802 */ /* 0x000fce0000000f00 */
[----:B------:R-:W-:Y:S05]  /*1610*/  CALL.REL.NOINC `($__internal_2_$__cuda_sm3x_div_rn_noftz_f32_slowpath) ;  /* 0x0000000c00547944 */ /* 0x000fea0003c00000 */
.L_x_132:
[----:B------:R-:W-:Y:S05]  /*1620*/  BSYNC.RECONVERGENT B0 ;  /* 0x0000000000007941 */ /* 0x000fea0003800200 */
.L_x_131:
[----:B------:R-:W0:Y:S01]  /*1630*/  LDCU.64 UR6, c[0x0][0x390] ;  /* 0x00007200ff0677ac */ /* 0x000e220008000a00 */
[----:B------:R-:W-:Y:S01]  /*1640*/  FADD R4, R0, 9.9999997473787516356e-06 ;  /* 0x3727c5ac00047421 */ /* 0x000fe20000000000 */
[----:B0-----:R-:W-:Y:S01]  /*1650*/  ISETP.EQ.U32.AND P1, PT, RZ, UR6, PT ;  /* 0x00000006ff007c0c */ /* 0x001fe2000bf22070 */
[----:B------:R-:W0:Y:S03]  /*1660*/  LDCU UR6, c[0x0][0x3b4] ;  /* 0x00007680ff0677ac */ /* 0x000e260008000800 */
[----:B------:R-:W-:Y:S02]  /*1670*/  ISETP.EQ.OR.EX P0, PT, RZ, UR7, P0, P1 ;  /* 0x00000007ff007c0c */ /* 0x000fe40008702710 */
[----:B------:R-:W-:-:S11]  /*1680*/  FSETP.GEU.AND P1, PT, |R4|, 1.175494350822287508e-38, PT ;  /* 0x008000000400780b */ /* 0x000fd60003f2e200 */
[----:B------:R-:W1:Y:S02]  /*1690*/  @!P0 LDC.64 R2, c[0x0][0x390] ;  /* 0x0000e400ff028b82 */ /* 0x000e640000000a00 */
[----:B------:R-:W-:Y:S01]  /*16a0*/  @!P1 FMUL R4, R4, 16777216 ;  /* 0x4b80000004049820 */ /* 0x000fe20000400000 */
[----:B0-----:R-:W-:-:S03]  /*16b0*/  ISETP.GE.AND P2, PT, R8, UR6, PT ;  /* 0x0000000608007c0c */ /* 0x001fc6000bf46270 */
[----:B------:R-:W0:Y:S02]  /*16c0*/  MUFU.RSQ R0, R4 ;  /* 0x0000000400007308 */ /* 0x000e240000001400 */
[----:B0-----:R-:W-:Y:S01]  /*16d0*/  @!P1 FMUL R0, R0, 4096 ;  /* 0x4580000000009820 */ /* 0x001fe20000400000 */
[----:B-1----:R-:W-:-:S05]  /*16e0*/  @!P0 IMAD.WIDE R2, R11, 0x4, R2 ;  /* 0x000000040b028825 */ /* 0x002fca00078e0202 */
[----:B------:R0:W-:Y:S02]  /*16f0*/  @!P0 STG.E.EF desc[UR4][R2.64], R0 ;  /* 0x0000000002008986 */ /* 0x0001e4000c001904 */
[----:B------:R-:W-:Y:S05]  /*1700*/  @P2 EXIT ;  /* 0x000000000000294d */ /* 0x000fea0003800000 */
[----:B------:R-:W-:Y:S01]  /*1710*/  LOP3.LUT R14, RZ, R8, RZ, 0x33, !PT ;  /* 0x00000008ff0e7212 */ /* 0x000fe200078e33ff */
[----:B------:R-:W1:Y:S01]  /*1720*/  LDCU.128 UR8, c[0x0][0x3a0] ;  /* 0x00007400ff0877ac */ /* 0x000e620008000c00 */
[----:B------:R-:W-:Y:S02]  /*1730*/  BSSY.RECONVERGENT B0, `(.L_x_133) ;  /* 0x0000057000007945 */ /* 0x000fe40003800200 */
[----:B------:R-:W-:-:S04]  /*1740*/  IADD3 R14, PT, PT, R14, UR6, RZ ;  /* 0x000000060e0e7c10 */ /* 0x000fc8000fffe0ff */
[C---:B------:R-:W-:Y:S02]  /*1750*/  ISETP.GE.U32.AND P0, PT, R14.reuse, 0xe0, PT ;  /* 0x000000e00e00780c */ /* 0x040fe40003f06070 */
[----:B------:R-:W-:-:S11]  /*1760*/  LEA.HI R15, R14, 0x1, RZ, 0x1b ;  /* 0x000000010e0f7811 */ /* 0x000fd600078fd8ff */
[----:B-1----:R-:W-:Y:S05]  /*1770*/  @!P0 BRA `(.L_x_134) ;  /* 0x0000000400488947 */ /* 0x002fea0003800000 */
[----:B------:R-:W1:Y:S01]  /*1780*/  LDCU.64 UR12, c[0x0][0x398] ;  /* 0x00007300ff0c77ac */ /* 0x000e620008000a00 */
[----:B------:R-:W-:Y:S02]  /*1790*/  SHF.L.U32 R17, R6, 0x2, RZ ;  /* 0x0000000206117819 */ /* 0x000fe400000006ff */
[----:B------:R-:W-:Y:S01]  /*17a0*/  LOP3.LUT R18, R10, 0x1f, RZ, 0xc0, !PT ;  /* 0x0000001f0a127812 */ /* 0x000fe200078ec0ff */
[----:B------:R-:W2:Y:S01]  /*17b0*/  LDCU.64 UR6, c[0x0][0x380] ;  /* 0x00007000ff0677ac */ /* 0x000ea20008000a00 */
[----:B------:R-:W-:Y:S02]  /*17c0*/  SHF.L.U64.HI R22, R6, 0x2, R7 ;  /* 0x0000000206167819 */ /* 0x000fe40000010207 */
[----:B------:R-:W-:Y:S01]  /*17d0*/  LOP3.LUT R21, R15, 0xffffff8, RZ, 0xc0, !PT ;  /* 0x0ffffff80f157812 */ /* 0x000fe200078ec0ff */
[----:B------:R-:W-:-:S03]  /*17e0*/  IMAD.WIDE.U32 R18, R18, 0x4, RZ ;  /* 0x0000000412127825 */ /* 0x000fc600078e00ff */
[----:B------:R-:W-:Y:S02]  /*17f0*/  IADD3 R21, PT, PT, -R21, RZ, RZ ;  /* 0x000000ff15157210 */ /* 0x000fe40007ffe1ff */
[C---:B-1----:R-:W-:Y:S02]  /*1800*/  IADD3 R16, P0, PT, R17.reuse, UR12, RZ ;  /* 0x0000000c11107c10 */ /* 0x042fe4000ff1e0ff */
[----:B--2---:R-:W-:Y:S02]  /*1810*/  IADD3 R17, P1, PT, R17, UR6, RZ ;  /* 0x0000000611117c10 */ /* 0x004fe4000ff3e0ff */
[C---:B------:R-:W-:Y:S02]  /*1820*/  IADD3.X R20, PT, PT, R22.reuse, UR13, RZ, P0, !PT ;  /* 0x0000000d16147c10 */ /* 0x040fe400087fe4ff */
[----:B------:R-:W-:-:S09]  /*1830*/  IADD3.X R22, PT, PT, R22, UR7, RZ, P1, !PT ;  /* 0x0000000716167c10 */ /* 0x000fd20008ffe4ff */
.L_x_135:
[C---:B0-----:R-:W-:Y:S02]  /*1840*/  IADD3 R2, P0, PT, R18.reuse, R16, RZ ;  /* 0x0000001012027210 */ /* 0x041fe40007f1e0ff */
[C---:B------:R-:W-:Y:S02]  /*1850*/  IADD3 R4, P1, PT, R18.reuse, UR8, RZ ;  /* 0x0000000812047c10 */ /* 0x040fe4000ff3e0ff */
[C---:B------:R-:W-:Y:S02]  /*1860*/  IADD3.X R3, PT, PT, R19.reuse, R20, RZ, P0, !PT ;  /* 0x0000001413037210 */ /* 0x040fe400007fe4ff */
[----:B------:R-:W-:Y:S02]  /*1870*/  IADD3 R10, P0, PT, R18, UR10, RZ ;  /* 0x0000000a120a7c10 */ /* 0x000fe4000ff1e0ff */
[C---:B------:R-:W-:Y:S01]  /*1880*/  IADD3.X R5, PT, PT, R19.reuse, UR9, RZ, P1, !PT ;  /* 0x0000000913057c10 */ /* 0x040fe20008ffe4ff */
[----:B---3--:R-:W2:Y:S01]  /*1890*/  LDG.E.EF R12, desc[UR4][R2.64] ;  /* 0x00000004020c7981 */ /* 0x008ea2000c0e1900 */
[----:B------:R-:W-:-:S03]  /*18a0*/  IADD3.X R11, PT, PT, R19, UR11, RZ, P0, !PT ;  /* 0x0000000b130b7c10 */ /* 0x000fc600087fe4ff */
[----:B------:R-:W3:Y:S04]  /*18b0*/  LDG.E.CONSTANT R24, desc[UR4][R4.64] ;  /* 0x0000000404187981 */ /* 0x000ee8000c1e9900 */
[----:B------:R-:W3:Y:S04]  /*18c0*/  LDG.E.CONSTANT R26, desc[UR4][R10.64] ;  /* 0x000000040a1a7981 */ /* 0x000ee8000c1e9900 */
[----:B------:R-:W4:Y:S01]  /*18d0*/  LDG.E.CONSTANT R28, desc[UR4][R10.64+0x80] ;  /* 0x000080040a1c7981 */ /* 0x000f22000c1e9900 */
[----:B--2---:R-:W-:Y:S01]  /*18e0*/  FADD R13, R12, -R9 ;  /* 0x800000090c0d7221 */ /* 0x004fe20000000000 */
[----:B------:R-:W-:-:S03]  /*18f0*/  IADD3 R12, P0, PT, R18, R17, RZ ;  /* 0x00000011120c7210 */ /* 0x000fc60007f1e0ff */
[----:B------:R-:W-:Y:S02]  /*1900*/  FMUL R23, R0, R13 ;  /* 0x0000000d00177220 */ /* 0x000fe40000400000 */
[----:B------:R-:W-:Y:S02]  /*1910*/  IMAD.X R13, R19, 0x1, R22, P0 ;  /* 0x00000001130d7824 */ /* 0x000fe400000e0616 */
[----:B---3--:R-:W-:Y:S02]  /*1920*/  FFMA R23, R23, R24, R26 ;  /* 0x0000001817177223 */ /* 0x008fe4000000001a */
[----:B------:R-:W4:Y:S04]  /*1930*/  LDG.E.CONSTANT R26, desc[UR4][R4.64+0x80] ;  /* 0x00008004041a7981 */ /* 0x000f28000c1e9900 */
[----:B------:R0:W-:Y:S04]  /*1940*/  STG.E.EF desc[UR4][R12.64], R23 ;  /* 0x000000170c007986 */ /* 0x0001e8000c001904 */
[----:B------:R-:W2:Y:S02]  /*1950*/  LDG.E.EF R24, desc[UR4][R2.64+0x80] ;  /* 0x0000800402187981 */ /* 0x000ea4000c0e1900 */
[----:B--2---:R-:W-:-:S04]  /*1960*/  FADD R25, R24, -R9 ;  /* 0x8000000918197221 */ /* 0x004fc80000000000 */
[----:B------:R-:W-:-:S04]  /*1970*/  FMUL R25, R0, R25 ;  /* 0x0000001900197220 */ /* 0x000fc80000400000 */
[----:B----4-:R-:W-:Y:S02]  /*1980*/  FFMA R25, R25, R26, R28 ;  /* 0x0000001a19197223 */ /* 0x010fe4000000001c */
[----:B------:R-:W2:Y:S04]  /*1990*/  LDG.E.CONSTANT R26, desc[UR4][R4.64+0x100] ;  /* 0x00010004041a7981 */ /* 0x000ea8000c1e9900 */
[----:B------:R1:W-:Y:S04]  /*19a0*/  STG.E.EF desc[UR4][R12.64+0x80], R25 ;  /* 0x000080190c007986 */ /* 0x0003e8000c001904 */
[----:B------:R-:W0:Y:S04]  /*19b0*/  LDG.E.EF R24, desc[UR4][R2.64+0x100] ;  /* 0x0001000402187981 */ /* 0x000e28000c0e1900 */
[----:B------:R-:W2:Y:S01]  /*19c0*/  LDG.E.CONSTANT R28, desc[UR4][R10.64+0x100] ;  /* 0x000100040a1c7981 */ /* 0x000ea2000c1e9900 */
[----:B0-----:R-:W-:-:S04]  /*19d0*/  FADD R23, R24, -R9 ;  /* 0x8000000918177221 */ /* 0x001fc80000000000 */
[----:B------:R-:W-:-:S04]  /*19e0*/  FMUL R23, R0, R23 ;  /* 0x0000001700177220 */ /* 0x000fc80000400000 */
[----:B--2---:R-:W-:Y:S02]  /*19f0*/  FFMA R23, R23, R26, R28 ;  /* 0x0000001a17177223 */ /* 0x004fe4000000001c */
[----:B------:R-:W2:Y:S04]  /*1a00*/  LDG.E.CONSTANT R26, desc[UR4][R4.64+0x180] ;  /* 0x00018004041a7981 */ /* 0x000ea8000c1e9900 */
[----:B------:R0:W-:Y:S04]  /*1a10*/  STG.E.EF desc[UR4][R12.64+0x100], R23 ;  /* 0x000100170c007986 */ /* 0x0001e8000c001904 */
[----:B------:R-:W1:Y:S04]  /*1a20*/  LDG.E.EF R24, desc[UR4][R2.64+0x180] ;  /* 0x0001800402187981 */ /* 0x000e68000c0e1900 */
[----:B------:R-:W2:Y:S01]  /*1a30*/  LDG.E.CONSTANT R28, desc[UR4][R10.64+0x180] ;  /* 0x000180040a1c7981 */ /* 0x000ea2000c1e9900 */
[----:B-1----:R-:W-:-:S04]  /*1a40*/  FADD R25, R24, -R9 ;  /* 0x8000000918197221 */ /* 0x002fc80000000000 */
[----:B------:R-:W-:-:S04]  /*1a50*/  FMUL R25, R0, R25 ;  /* 0x0000001900197220 */ /* 0x000fc80000400000 */
[----:B--2---:R-:W-:Y:S02]  /*1a60*/  FFMA R25, R25, R26, R28 ;  /* 0x0000001a19197223 */ /* 0x004fe4000000001c */
        /* <DEDUP_REMOVED lines=25> */
[----:B------:R-:W-:-:S04]  /*1c00*/  IADD3 R21, PT, PT, R21, 0x8, RZ ;  /* 0x0000000815157810 */ /* 0x000fc80007ffe0ff */
[----:B------:R-:W-:Y:S02]  /*1c10*/  ISETP.NE.AND P0, PT, R21, RZ, PT ;  /* 0x000000ff1500720c */ /* 0x000fe40003f05270 */
[----:B------:R-:W-:Y:S02]  /*1c20*/  IADD3 R18, P1, PT, R18, 0x400, RZ ;  /* 0x0000040012127810 */ /* 0x000fe40007f3e0ff */
[----:B------:R-:W-:Y:S02]  /*1c30*/  IADD3 R8, PT, PT, R8, 0x100, RZ ;  /* 0x0000010008087810 */ /* 0x000fe40007ffe0ff */
[----:B------:R-:W-:Y:S01]  /*1c40*/  IADD3.X R19, PT, PT, RZ, R19, RZ, P1, !PT ;  /* 0x00000013ff137210 */ /* 0x000fe20000ffe4ff */
[----:B-1----:R-:W-:-:S04]  /*1c50*/  FADD R25, R24, -R9 ;  /* 0x8000000918197221 */ /* 0x002fc80000000000 */
[----:B------:R-:W-:-:S04]  /*1c60*/  FMUL R25, R0, R25 ;  /* 0x0000001900197220 */ /* 0x000fc80000400000 */
[----:B--2---:R-:W-:-:S05]  /*1c70*/  FFMA R25, R25, R26, R28 ;  /* 0x0000001a19197223 */ /* 0x004fca000000001c */
[----:B------:R3:W-:Y:S01]  /*1c80*/  STG.E.EF desc[UR4][R12.64+0x380], R25 ;  /* 0x000380190c007986 */ /* 0x0007e2000c001904 */
[----:B------:R-:W-:Y:S05]  /*1c90*/  @P0 BRA `(.L_x_135) ;  /* 0xfffffff800e80947 */ /* 0x000fea000383ffff */
.L_x_134:
[----:B------:R-:W-:Y:S05]  /*1ca0*/  BSYNC.RECONVERGENT B0 ;  /* 0x0000000000007941 */ /* 0x000fea0003800200 */
.L_x_133:
[----:B0-----:R-:W-:-:S13]  /*1cb0*/  LOP3.LUT P0, R2, R15, 0x7, RZ, 0xc0, !PT ;  /* 0x000000070f027812 */ /* 0x001fda000780c0ff */
[----:B------:R-:W-:Y:S05]  /*1cc0*/  @!P0 EXIT ;  /* 0x000000000000894d */ /* 0x000fea0003800000 */
[----:B------:R-:W-:Y:S01]  /*1cd0*/  ISETP.GE.U32.AND P1, PT, R2, 0x4, PT ;  /* 0x000000040200780c */ /* 0x000fe20003f26070 */
[----:B------:R-:W-:Y:S01]  /*1ce0*/  BSSY.RECONVERGENT B0, `(.L_x_136) ;  /* 0x000002e000007945 */ /* 0x000fe20003800200 */
[----:B------:R-:W-:-:S11]  /*1cf0*/  LOP3.LUT P0, R15, R15, 0x3, RZ, 0xc0, !PT ;  /* 0x000000030f0f7812 */ /* 0x000fd6000780c0ff */
[----:B------:R-:W-:Y:S05]  /*1d00*/  @!P1 BRA `(.L_x_137) ;  /* 0x0000000000ac9947 */ /* 0x000fea0003800000 */
[----:B------:R-:W0:Y:S01]  /*1d10*/  LDCU.64 UR6, c[0x0][0x398] ;  /* 0x00007300ff0677ac */ /* 0x000e220008000a00 */
[----:B------:R-:W1:Y:S01]  /*1d20*/  LDC.64 R4, c[0x0][0x3a0] ;  /* 0x0000e800ff047b82 */ /* 0x000e620000000a00 */
[----:B------:R-:W-:-:S04]  /*1d30*/  IADD3 R18, P1, PT, R6, R8, RZ ;  /* 0x0000000806127210 */ /* 0x000fc80007f3e0ff */
[----:B------:R-:W-:Y:S02]  /*1d40*/  LEA.HI.X.SX32 R3, R8, R7, 0x1, P1 ;  /* 0x0000000708037211 */ /* 0x000fe400008f0eff */
[C---:B------:R-:W-:Y:S01]  /*1d50*/  SHF.L.U32 R16, R18.reuse, 0x2, RZ ;  /* 0x0000000212107819 */ /* 0x040fe200000006ff */
[----:B------:R-:W2:Y:S01]  /*1d60*/  LDC.64 R10, c[0x0][0x3a8] ;  /* 0x0000ea00ff0a7b82 */ /* 0x000ea20000000a00 */
[----:B------:R-:W-:Y:S02]  /*1d70*/  SHF.L.U64.HI R18, R18, 0x2, R3 ;  /* 0x0000000212127819 */ /* 0x000fe40000010203 */
[----:B0-----:R-:W-:-:S04]  /*1d80*/  IADD3 R2, P1, PT, R16, UR6, RZ ;  /* 0x0000000610027c10 */ /* 0x001fc8000ff3e0ff */
[----:B------:R-:W-:Y:S01]  /*1d90*/  IADD3.X R3, PT, PT, R18, UR7, RZ, P1, !PT ;  /* 0x0000000712037c10 */ /* 0x000fe20008ffe4ff */
[----:B------:R-:W0:Y:S04]  /*1da0*/  LDCU.64 UR6, c[0x0][0x380] ;  /* 0x00007000ff0677ac */ /* 0x000e280008000a00 */
[----:B---3--:R-:W3:Y:S01]  /*1db0*/  LDG.E.EF R12, desc[UR4][R2.64] ;  /* 0x00000004020c7981 */ /* 0x008ee2000c0e1900 */
[----:B-1----:R-:W-:-:S04]  /*1dc0*/  IMAD.WIDE R4, R8, 0x4, R4 ;  /* 0x0000000408047825 */ /* 0x002fc800078e0204 */
[----:B--2---:R-:W-:Y:S01]  /*1dd0*/  IMAD.WIDE R10, R8, 0x4, R10 ;  /* 0x00000004080a7825 */ /* 0x004fe200078e020a */
[----:B------:R-:W2:Y:S04]  /*1de0*/  LDG.E.CONSTANT R17, desc[UR4][R4.64] ;  /* 0x0000000404117981 */ /* 0x000ea8000c1e9900 */
[----:B------:R-:W2:Y:S04]  /*1df0*/  LDG.E.CONSTANT R19, desc[UR4][R10.64] ;  /* 0x000000040a137981 */ /* 0x000ea8000c1e9900 */
[----:B------:R-:W4:Y:S01]  /*1e00*/  LDG.E.CONSTANT R20, desc[UR4][R10.64+0x80] ;  /* 0x000080040a147981 */ /* 0x000f22000c1e9900 */
[----:B---3--:R-:W-:Y:S01]  /*1e10*/  FADD R13, R12, -R9 ;  /* 0x800000090c0d7221 */ /* 0x008fe20000000000 */
[----:B0-----:R-:W-:-:S03]  /*1e20*/  IADD3 R12, P1, PT, R16, UR6, RZ ;  /* 0x00000006100c7c10 */ /* 0x001fc6000ff3e0ff */
[----:B------:R-:W-:Y:S01]  /*1e30*/  FMUL R16, R0, R13 ;  /* 0x0000000d00107220 */ /* 0x000fe20000400000 */
[----:B------:R-:W-:Y:S02]  /*1e40*/  IADD3.X R13, PT, PT, R18, UR7, RZ, P1, !PT ;  /* 0x00000007120d7c10 */ /* 0x000fe40008ffe4ff */
[----:B------:R-:W4:Y:S01]  /*1e50*/  LDG.E.CONSTANT R18, desc[UR4][R4.64+0x80] ;  /* 0x0000800404127981 */ /* 0x000f22000c1e9900 */
[----:B--2---:R-:W-:-:S05]  /*1e60*/  FFMA R17, R16, R17, R19 ;  /* 0x0000001110117223 */ /* 0x004fca0000000013 */
        /* <DEDUP_REMOVED lines=16> */
[----:B------:R-:W-:-:S02]  /*1f70*/  VIADD R8, R8, 0x80 ;  /* 0x0000008008087836 */ /* 0x000fc40000000000 */
[----:B-1----:R-:W-:-:S04]  /*1f80*/  FADD R19, R16, -R9 ;  /* 0x8000000910137221 */ /* 0x002fc80000000000 */
[----:B------:R-:W-:-:S04]  /*1f90*/  FMUL R19, R0, R19 ;  /* 0x0000001300137220 */ /* 0x000fc80000400000 */
[----:B--2---:R-:W-:-:S05]  /*1fa0*/  FFMA R19, R19, R18, R20 ;  /* 0x0000001213137223 */ /* 0x004fca0000000014 */
[----:B------:R0:W-:Y:S02]  /*1fb0*/  STG.E.EF desc[UR4][R12.64+0x180], R19 ;  /* 0x000180130c007986 */ /* 0x0001e4000c001904 */
.L_x_137:
[----:B------:R-:W-:Y:S05]  /*1fc0*/  BSYNC.RECONVERGENT B0 ;  /* 0x0000000000007941 */ /* 0x000fea0003800200 */
.L_x_136:
[----:B------:R-:W-:Y:S05]  /*1fd0*/  @!P0 EXIT ;  /* 0x000000000000894d */ /* 0x000fea0003800000 */
[----:B------:R-:W-:Y:S01]  /*1fe0*/  ISETP.NE.AND P1, PT, R15, 0x1, PT ;  /* 0x000000010f00780c */ /* 0x000fe20003f25270 */
[----:B------:R-:W-:Y:S01]  /*1ff0*/  BSSY.RECONVERGENT B0, `(.L_x_138) ;  /* 0x0000020000007945 */ /* 0x000fe20003800200 */
[----:B------:R-:W-:-:S11]  /*2000*/  LOP3.LUT P0, RZ, R14, 0x20, RZ, 0xc0, !PT ;  /* 0x000000200eff7812 */ /* 0x000fd6000780c0ff */
[----:B------:R-:W-:Y:S05]  /*2010*/  @!P1 BRA `(.L_x_139) ;  /* 0x0000000000749947 */ /* 0x000fea0003800000 */
[----:B------:R-:W1:Y:S01]  /*2020*/  LDCU.64 UR6, c[0x0][0x398] ;  /* 0x00007300ff0677ac */ /* 0x000e620008000a00 */
[----:B------:R-:W2:Y:S01]  /*2030*/  LDC.64 R4, c[0x0][0x3a0] ;  /* 0x0000e800ff047b82 */ /* 0x000ea20000000a00 */
[----:B------:R-:W-:-:S04]  /*2040*/  IADD3 R2, P1, PT, R6, R8, RZ ;  /* 0x0000000806027210 */ /* 0x000fc80007f3e0ff */
[----:B------:R-:W-:Y:S02]  /*2050*/  LEA.HI.X.SX32 R3, R8, R7, 0x1, P1 ;  /* 0x0000000708037211 */ /* 0x000fe400008f0eff */
[C---:B------:R-:W-:Y:S01]  /*2060*/  SHF.L.U32 R14, R2.reuse, 0x2, RZ ;  /* 0x00000002020e7819 */ /* 0x040fe200000006ff */
[----:B0--3--:R-:W0:Y:S01]  /*2070*/  LDC.64 R12, c[0x0][0x3a8] ;  /* 0x0000ea00ff0c7b82 */ /* 0x009e220000000a00 */
[----:B------:R-:W-:Y:S02]  /*2080*/  SHF.L.U64.HI R15, R2, 0x2, R3 ;  /* 0x00000002020f7819 */ /* 0x000fe40000010203 */
[----:B-1----:R-:W-:-:S04]  /*2090*/  IADD3 R2, P1, PT, R14, UR6, RZ ;  /* 0x000000060e027c10 */ /* 0x002fc8000ff3e0ff */
[----:B------:R-:W-:Y:S01]  /*20a0*/  IADD3.X R3, PT, PT, R15, UR7, RZ, P1, !PT ;  /* 0x000000070f037c10 */ /* 0x000fe20008ffe4ff */
[----:B------:R-:W1:Y:S04]  /*20b0*/  LDCU.64 UR6, c[0x0][0x380] ;  /* 0x00007000ff0677ac */ /* 0x000e680008000a00 */
[----:B------:R-:W3:Y:S01]  /*20c0*/  LDG.E.EF R10, desc[UR4][R2.64] ;  /* 0x00000004020a7981 */ /* 0x000ee2000c0e1900 */
[----:B--2---:R-:W-:-:S04]  /*20d0*/  IMAD.WIDE R4, R8, 0x4, R4 ;  /* 0x0000000408047825 */ /* 0x004fc800078e0204 */
[----:B0-----:R-:W-:Y:S01]  /*20e0*/  IMAD.WIDE R12, R8, 0x4, R12 ;  /* 0x00000004080c7825 */ /* 0x001fe200078e020c */
[----:B------:R-:W2:Y:S04]  /*20f0*/  LDG.E.CONSTANT R17, desc[UR4][R4.64] ;  /* 0x0000000404117981 */ /* 0x000ea8000c1e9900 */
[----:B------:R-:W2:Y:S04]  /*2100*/  LDG.E.CONSTANT R16, desc[UR4][R12.64] ;  /* 0x000000040c107981 */ /* 0x000ea8000c1e9900 */
[----:B------:R-:W4:Y:S01]  /*2110*/  LDG.E.CONSTANT R19, desc[UR4][R12.64+0x80] ;  /* 0x000080040c137981 */ /* 0x000f22000c1e9900 */
[----:B---3--:R-:W-:Y:S01]  /*2120*/  FADD R11, R10, -R9 ;  /* 0x800000090a0b7221 */ /* 0x008fe20000000000 */
[----:B-1----:R-:W-:-:S03]  /*2130*/  IADD3 R10, P1, PT, R14, UR6, RZ ;  /* 0x000000060e0a7c10 */ /* 0x002fc6000ff3e0ff */
[----:B------:R-:W-:Y:S01]  /*2140*/  FMUL R14, R0, R11 ;  /* 0x0000000b000e7220 */ /* 0x000fe20000400000 */
[----:B------:R-:W-:-:S03]  /*2150*/  IADD3.X R11, PT, PT, R15, UR7, RZ, P1, !PT ;  /* 0x000000070f0b7c10 */ /* 0x000fc60008ffe4ff */
[----:B--2---:R-:W-:Y:S02]  /*2160*/  FFMA R15, R17, R14, R16 ;  /* 0x0000000e110f7223 */ /* 0x004fe40000000010 */
[----:B------:R-:W4:Y:S04]  /*2170*/  LDG.E.CONSTANT R14, desc[UR4][R4.64+0x80] ;  /* 0x00008004040e7981 */ /* 0x000f28000c1e9900 */
[----:B------:R1:W-:Y:S04]  /*2180*/  STG.E.EF desc[UR4][R10.64], R15 ;  /* 0x0000000f0a007986 */ /* 0x0003e8000c001904 */
[----:B------:R-:W2:Y:S01]  /*2190*/  LDG.E.EF R2, desc[UR4][R2.64+0x80] ;  /* 0x0000800402027981 */ /* 0x000ea2000c0e1900 */
[----:B------:R-:W-:Y:S01]  /*21a0*/  IADD3 R8, PT, PT, R8, 0x40, RZ ;  /* 0x0000004008087810 */ /* 0x000fe20007ffe0ff */
[----:B--2---:R-:W-:-:S04]  /*21b0*/  FADD R17, R2, -R9 ;  /* 0x8000000902117221 */ /* 0x004fc80000000000 */
[----:B------:R-:W-:-:S04]  /*21c0*/  FMUL R17, R0, R17 ;  /* 0x0000001100117220 */ /* 0x000fc80000400000 */
[----:B----4-:R-:W-:-:S05]  /*21d0*/  FFMA R17, R14, R17, R19 ;  /* 0x000000110e117223 */ /* 0x010fca0000000013 */
[----:B------:R1:W-:Y:S02]  /*21e0*/  STG.E.EF desc[UR4][R10.64+0x80], R17 ;  /* 0x000080110a007986 */ /* 0x0003e4000c001904 */
.L_x_139:
[----:B------:R-:W-:Y:S05]  /*21f0*/  BSYNC.RECONVERGENT B0 ;  /* 0x0000000000007941 */ /* 0x000fea0003800200 */
.L_x_138:
[----:B------:R-:W-:Y:S05]  /*2200*/  @P0 EXIT ;  /* 0x000000000000094d */ /* 0x000fea0003800000 */
[----:B------:R-:W2:Y:S01]  /*2210*/  LDCU.64 UR6, c[0x0][0x398] ;  /* 0x00007300ff0677ac */ /* 0x000ea20008000a00 */
[----:B------:R-:W4:Y:S01]  /*2220*/  LDC.64 R2, c[0x0][0x3a0] ;  /* 0x0000e800ff027b82 */ /* 0x000f220000000a00 */
[----:B------:R-:W-:-:S04]  /*2230*/  IADD3 R6, P0, PT, R6, R8, RZ ;  /* 0x0000000806067210 */ /* 0x000fc80007f1e0ff */
[----:B-1----:R-:W-:Y:S02]  /*2240*/  LEA.HI.X.SX32 R11, R8, R7, 0x1, P0 ;  /* 0x00000007080b7211 */ /* 0x002fe400000f0eff */
[C---:B------:R-:W-:Y:S01]  /*2250*/  SHF.L.U32 R10, R6.reuse, 0x2, RZ ;  /* 0x00000002060a7819 */ /* 0x040fe200000006ff */
[----:B------:R-:W1:Y:S01]  /*2260*/  LDC.64 R4, c[0x0][0x3a8] ;  /* 0x0000ea00ff047b82 */ /* 0x000e620000000a00 */
[----:B------:R-:W-:Y:S02]  /*2270*/  SHF.L.U64.HI R11, R6, 0x2, R11 ;  /* 0x00000002060b7819 */ /* 0x000fe4000001020b */
[----:B--2---:R-:W-:-:S04]  /*2280*/  IADD3 R6, P0, PT, R10, UR6, RZ ;  /* 0x000000060a067c10 */ /* 0x004fc8000ff1e0ff */
[----:B------:R-:W-:Y:S01]  /*2290*/  IADD3.X R7, PT, PT, R11, UR7, RZ, P0, !PT ;  /* 0x000000070b077c10 */ /* 0x000fe200087fe4ff */
[----:B------:R-:W2:Y:S01]  /*22a0*/  LDCU.64 UR6, c[0x0][0x380] ;  /* 0x00007000ff0677ac */ /* 0x000ea20008000a00 */
[----:B----4-:R-:W-:-:S03]  /*22b0*/  IMAD.WIDE R2, R8, 0x4, R2 ;  /* 0x0000000408027825 */ /* 0x010fc600078e0202 */
[----:B------:R-:W4:Y:S04]  /*22c0*/  LDG.E.EF R6, desc[UR4][R6.64] ;  /* 0x0000000406067981 */ /* 0x000f28000c0e1900 */
[----:B------:R-:W5:Y:S01]  /*22d0*/  LDG.E.CONSTANT R3, desc[UR4][R2.64] ;  /* 0x0000000402037981 */ /* 0x000f62000c1e9900 */
[----:B-1----:R-:W-:-:S06]  /*22e0*/  IMAD.WIDE R4, R8, 0x4, R4 ;  /* 0x0000000408047825 */ /* 0x002fcc00078e0204 */
[----:B------:R-:W5:Y:S01]  /*22f0*/  LDG.E.CONSTANT R5, desc[UR4][R4.64] ;  /* 0x0000000404057981 */ /* 0x000f62000c1e9900 */
[----:B--2---:R-:W-:Y:S01]  /*2300*/  IADD3 R8, P0, PT, R10, UR6, RZ ;  /* 0x000000060a087c10 */ /* 0x004fe2000ff1e0ff */
[----:B----4-:R-:W-:-:S04]  /*2310*/  FADD R9, R6, -R9 ;  /* 0x8000000906097221 */ /* 0x010fc80000000000 */
[----:B------:R-:W-:Y:S01]  /*2320*/  FMUL R0, R0, R9 ;  /* 0x0000000900007220 */ /* 0x000fe20000400000 */
[----:B------:R-:W-:-:S03]  /*2330*/  IADD3.X R9, PT, PT, R11, UR7, RZ, P0, !PT ;  /* 0x000000070b097c10 */ /* 0x000fc600087fe4ff */
[----:B-----5:R-:W-:-:S05]  /*2340*/  FFMA R11, R0, R3, R5 ;  /* 0x00000003000b7223 */ /* 0x020fca0000000005 */
[----:B------:R-:W-:Y:S01]  /*2350*/  STG.E.EF desc[UR4][R8.64], R11 ;  /* 0x0000000b08007986 */ /* 0x000fe2000c001904 */
[----:B------:R-:W-:Y:S05]  /*2360*/  EXIT ;  /* 0x000000000000794d */ /* 0x000fea0003800000 */
        .weak           $__internal_2_$__cuda_sm3x_div_rn_noftz_f32_slowpath
        .type           $__internal_2_$__cuda_sm3x_div_rn_noftz_f32_slowpath,@function
        .size           $__internal_2_$__cuda_sm3x_div_rn_noftz_f32_slowpath,(.L_x_155 - $__internal_2_$__cuda_sm3x_div_rn_noftz_f32_slowpath)
$__internal_2_$__cuda_sm3x_div_rn_noftz_f32_slowpath:
[----:B------:R-:W-:Y:S01]  /*2370*/  SHF.R.U32.HI R14, RZ, 0x17, R3 ;  /* 0x00000017ff0e7819 */ /* 0x000fe20000011603 */
[----:B------:R-:W-:Y:S01]  /*2380*/  BSSY.RECONVERGENT B1, `(.L_x_140) ;  /* 0x0000062000017945 */ /* 0x000fe20003800200 */
[----:B------:R-:W-:Y:S02]  /*2390*/  SHF.R.U32.HI R12, RZ, 0x17, R0 ;  /* 0x00000017ff0c7819 */ /* 0x000fe40000011600 */
[----:B------:R-:W-:Y:S02]  /*23a0*/  LOP3.LUT R14, R14, 0xff, RZ, 0xc0, !PT ;  /* 0x000000ff0e0e7812 */ /* 0x000fe400078ec0ff */
[----:B------:R-:W-:Y:S02]  /*23b0*/  LOP3.LUT R15, R12, 0xff, RZ, 0xc0, !PT ;  /* 0x000000ff0c0f7812 */ /* 0x000fe400078ec0ff */
[----:B------:R-:W-:-:S03]  /*23c0*/  IADD3 R17, PT, PT, R14, -0x1, RZ ;  /* 0xffffffff0e117810 */ /* 0x000fc60007ffe0ff */
[----:B------:R-:W-:Y:S01]  /*23d0*/  VIADD R16, R15, 0xffffffff ;  /* 0xffffffff0f107836 */ /* 0x000fe20000000000 */
[----:B------:R-:W-:-:S04]  /*23e0*/  ISETP.GT.U32.AND P1, PT, R17, 0xfd, PT ;  /* 0x000000fd1100780c */ /* 0x000fc80003f24070 */
[----:B------:R-:W-:-:S13]  /*23f0*/  ISETP.GT.U32.OR P1, PT, R16, 0xfd, P1 ;  /* 0x000000fd1000780c */ /* 0x000fda0000f24470 */
[----:B------:R-:W-:Y:S01]  /*2400*/  @!P1 MOV R12, RZ ;  /* 0x000000ff000c9202 */ /* 0x000fe20000000f00 */
        /* <DEDUP_REMOVED lines=20> */
[----:B------:R-:W-:Y:S01]  /*2550*/  @!P1 FFMA R0, R0, 1.84467440737095516160e+19, RZ ;  /* 0x5f80000000009823 */ /* 0x000fe200000000ff */
[----:B------:R-:W-:Y:S01]  /*2560*/  @!P1 MOV R12, 0xffffffc0 ;  /* 0xffffffc0000c9802 */ /* 0x000fe20000000f00 */
[----:B------:R-:W-:-:S03]  /*2570*/  @!P2 FFMA R3, R3, 1.84467440737095516160e+19, RZ ;  /* 0x5f8000000303a823 */ /* 0x000fc600000000ff */
[----:B------:R-:W-:-:S07]  /*2580*/  @!P2 IADD3 R12, PT, PT, R12, 0x40, RZ ;  /* 0x000000400c0ca810 */ /* 0x000fce0007ffe0ff */
.L_x_141:
[----:B------:R-:W-:Y:S01]  /*2590*/  LEA R16, R14, 0xc0800000, 0x17 ;  /* 0xc08000000e107811 */ /* 0x000fe200078eb8ff */
[----:B------:R-:W-:Y:S01]  /*25a0*/  BSSY.RECONVERGENT B2, `(.L_x_146) ;  /* 0x0000036000027945 */ /* 0x000fe20003800200 */
[----:B------:R-:W-:-:S03]  /*25b0*/  IADD3 R15, PT, PT, R15, -0x7f, RZ ;  /* 0xffffff810f0f7810 */ /* 0x000fc60007ffe0ff */
[----:B------:R-:W-:Y:S02]  /*25c0*/  IMAD.IADD R16, R3, 0x1, -R16 ;  /* 0x0000000103107824 */ /* 0x000fe400078e0a10 */
[C---:B------:R-:W-:Y:S01]  /*25d0*/  IMAD R0, R15.reuse, -0x800000, R0 ;  /* 0xff8000000f007824 */ /* 0x040fe200078e0200 */
[----:B------:R-:W-:Y:S01]  /*25e0*/  IADD3 R15, PT, PT, R15, 0x7f, -R14 ;  /* 0x0000007f0f0f7810 */ /* 0x000fe20007ffe80e */
[----:B------:R-:W0:Y:S01]  /*25f0*/  MUFU.RCP R3, R16 ;  /* 0x0000001000037308 */ /* 0x000e220000001000 */
[----:B------:R-:W-:Y:S02]  /*2600*/  FADD.FTZ R17, -R16, -RZ ;  /* 0x800000ff10117221 */ /* 0x000fe40000010100 */
[----:B------:R-:W-:Y:S02]  /*2610*/  IADD3 R15, PT, PT, R15, R12, RZ ;  /* 0x0000000c0f0f7210 */ /* 0x000fe40007ffe0ff */
        /* <DEDUP_REMOVED lines=8> */
[----:B------:R-:W-:-:S04]  /*26a0*/  LOP3.LUT R14, R14, 0xff, RZ, 0xc0, !PT ;  /* 0x000000ff0e0e7812 */ /* 0x000fc800078ec0ff */
[----:B------:R-:W-:-:S04]  /*26b0*/  IADD3 R16, PT, PT, R14, R15, RZ ;  /* 0x0000000f0e107210 */ /* 0x000fc80007ffe0ff */
[----:B------:R-:W-:-:S04]  /*26c0*/  IADD3 R12, PT, PT, R16, -0x1, RZ ;  /* 0xffffffff100c7810 */ /* 0x000fc80007ffe0ff */
        /* <DEDUP_REMOVED lines=9> */
[CCC-:B------:R-:W-:Y:S01]  /*2760*/  FFMA.RZ R12, R3.reuse, R17.reuse, R18.reuse ;  /* 0x00000011030c7223 */ /* 0x1c0fe2000000c012 */
[C---:B------:R-:W-:Y:S01]  /*2770*/  VIADD R15, R16.reuse, 0x20 ;  /* 0x00000020100f7836 */ /* 0x040fe20000000000 */
[C---:B------:R-:W-:Y:S02]  /*2780*/  ISETP.NE.AND P3, PT, R16.reuse, RZ, PT ;  /* 0x000000ff1000720c */ /* 0x040fe40003f65270 */
[----:B------:R-:W-:Y:S02]  /*2790*/  ISETP.NE.AND P2, PT, R16, RZ, PT ;  /* 0x000000ff1000720c */ /* 0x000fe40003f45270 */
[----:B------:R-:W-:Y:S01]  /*27a0*/  LOP3.LUT R14, R12, 0x7fffff, RZ, 0xc0, !PT ;  /* 0x007fffff0c0e7812 */ /* 0x000fe200078ec0ff */
[CCC-:B------:R-:W-:Y:S01]  /*27b0*/  FFMA.RP R12, R3.reuse, R17.reuse, R18.reuse ;  /* 0x00000011030c7223 */ /* 0x1c0fe20000008012 */
[----:B------:R-:W-:Y:S01]  /*27c0*/  FFMA.RM R3, R3, R17, R18 ;  /* 0x0000001103037223 */ /* 0x000fe20000004012 */
[----:B------:R-:W-:Y:S02]  /*27d0*/  IADD3 R16, PT, PT, -R16, RZ, RZ ;  /* 0x000000ff10107210 */ /* 0x000fe40007ffe1ff */
[----:B------:R-:W-:-:S02]  /*27e0*/  LOP3.LUT R14, R14, 0x800000, RZ, 0xfc, !PT ;  /* 0x008000000e0e7812 */ /* 0x000fc400078efcff */
        /* <DEDUP_REMOVED lines=9> */
[----:B------:R-:W-:-:S04]  /*2880*/  LOP3.LUT R12, R12, R3, RZ, 0xc0, !PT ;  /* 0x000000030c0c7212 */ /* 0x000fc800078ec0ff */
[----:B------:R-:W-:-:S04]  /*2890*/  IADD3 R15, PT, PT, R15, R12, RZ ;  /* 0x0000000c0f0f7210 */ /* 0x000fc80007ffe0ff */
[----:B------:R-:W-:Y:S01]  /*28a0*/  LOP3.LUT R0, R15, R0, RZ, 0xfc, !PT ;  /* 0x000000000f007212 */ /* 0x000fe200078efcff */
[----:B------:R-:W-:Y:S06]  /*28b0*/  BRA `(.L_x_149) ;  /* 0x0000000000107947 */ /* 0x000fec0003800000 */
.L_x_148:
[----:B------:R-:W-:-:S04]  /*28c0*/  LOP3.LUT R0, R0, 0x80000000, RZ, 0xc0, !PT ;  /* 0x8000000000007812 */ /* 0x000fc800078ec0ff */
[----:B------:R-:W-:Y:S01]  /*28d0*/  LOP3.LUT R0, R0, 0x7f800000, RZ, 0xfc, !PT ;  /* 0x7f80000000007812 */ /* 0x000fe200078efcff */
[----:B------:R-:W-:Y:S06]  /*28e0*/  BRA `(.L_x_149) ;  /* 0x0000000000047947 */ /* 0x000fec0003800000 */
.L_x_147:
[----:B------:R-:W-:-:S07]  /*28f0*/  LEA R0, R15, R0, 0x17 ;  /* 0x000000000f007211 */ /* 0x000fce00078eb8ff */
.L_x_149:
[----:B------:R-:W-:Y:S05]  /*2900*/  BSYNC.RECONVERGENT B2 ;  /* 0x0000000000027941 */ /* 0x000fea0003800200 */
.L_x_146:
[----:B------:R-:W-:Y:S05]  /*2910*/  BRA `(.L_x_150) ;  /* 0x0000000000207947 */ /* 0x000fea0003800000 */
.L_x_145:
[----:B------:R-:W-:-:S04]  /*2920*/  LOP3.LUT R0, R3, 0x80000000, R0, 0x48, !PT ;  /* 0x8000000003007812 */ /* 0x000fc800078e4800 */
[----:B------:R-:W-:Y:S01]  /*2930*/  LOP3.LUT R0, R0, 0x7f800000, RZ, 0xfc, !PT ;  /* 0x7f80000000007812 */ /* 0x000fe200078efcff */
[----:B------:R-:W-:Y:S06]  /*2940*/  BRA `(.L_x_150) ;  /* 0x0000000000147947 */ /* 0x000fec0003800000 */
.L_x_144:
[----:B------:R-:W-:Y:S01]  /*2950*/  LOP3.LUT R0, R3, 0x80000000, R0, 0x48, !PT ;  /* 0x8000000003007812 */ /* 0x000fe200078e4800 */
[----:B------:R-:W-:Y:S06]  /*2960*/  BRA `(.L_x_150) ;  /* 0x00000000000c7947 */ /* 0x000fec0003800000 */
.L_x_143:
[----:B------:R-:W0:Y:S01]  /*2970*/  MUFU.RSQ R0, -QNAN ;  /* 0xffc0000000007908 */ /* 0x000e220000001400 */
[----:B------:R-:W-:Y:S05]  /*2980*/  BRA `(.L_x_150) ;  /* 0x0000000000047947 */ /* 0x000fea0003800000 */
.L_x_142:
[----:B------:R-:W-:-:S07]  /*2990*/  FADD.FTZ R0, R0, R3 ;  /* 0x0000000300007221 */ /* 0x000fce0000010000 */
.L_x_150:
[----:B------:R-:W-:Y:S05]  /*29a0*/  BSYNC.RECONVERGENT B1 ;  /* 0x0000000000017941 */ /* 0x000fea0003800200 */
.L_x_140:
[----:B------:R-:W-:-:S04]  /*29b0*/  HFMA2 R3, -RZ, RZ, 0, 0 ;  /* 0x00000000ff037431 */ /* 0x000fc800000001ff */
[----:B0-----:R-:W-:Y:S05]  /*29c0*/  RET.REL.NODEC R2 `(_Z25layernorm_forward_kernel3PfS_S_PKfS1_S1_ii) ;  /* 0xffffffd4028c7950 */ /* 0x001fea0003c3ffff */
.L_x_151:
        /* <DEDUP_REMOVED lines=11> */
.L_x_155:


//--------------------- .text._Z23encoder_forward_kernel2PfPiS_S_iii --------------------------
	.section	.text._Z23encoder_forward_kernel2PfPiS_S_iii,"ax",@progbits
	.align	128
        .global         _Z23encoder_forward_kernel2PfPiS_S_iii
        .type           _Z23encoder_forward_kernel2PfPiS_S_iii,@function
        .size           _Z23encoder_forward_kernel2PfPiS_S_iii,(.L_x_165 - _Z23encoder_forward_kernel2PfPiS_S_iii)
        .other          _Z23encoder_forward_kernel2PfPiS_S_iii,@"STO_CUDA_ENTRY STV_DEFAULT"
_Z23encoder_forward_kernel2PfPiS_S_iii:
.text._Z23encoder_forward_kernel2PfPiS_S_iii:
[----:B------:R-:W-:Y:S01]  /*0000*/  LDC R1, c[0x0][0x37c] ;  /* 0x0000df00ff017b82 */ /* 0x000fe20000000800 */
[----:B------:R-:W0:Y:S07]  /*0010*/  S2R R4, SR_TID.X ;  /* 0x0000000000047919 */ /* 0x000e2e0000002100 */
[----:B------:R-:W1:Y:S08]  /*0020*/  LDC.64 R2, c[0x0][0x3a0] ;  /* 0x0000e800ff027b82 */ /* 0x000e700000000a00 */
[----:B------:R-:W0:Y:S08]  /*0030*/  S2UR UR4, SR_CTAID.X ;  /* 0x00000000000479c3 */ /* 0x000e300000002500 */
[----:B------:R-:W0:Y:S08]  /*0040*/  LDC R5, c[0x0][0x360] ;  /* 0x0000d800ff057b82 */ /* 0x000e300000000800 */
[----:B------:R-:W2:Y:S01]  /*0050*/  LDC R0, c[0x0][0x3a8] ;  /* 0x0000ea00ff007b82 */ /* 0x000ea20000000800 */
[----:B-1----:R-:W-:-:S02]  /*0060*/  IMAD R7, R3, R2, RZ ;  /* 0x0000000203077224 */ /* 0x002fc400078e02ff */
[----:B0-----:R-:W-:Y:S02]  /*0070*/  IMAD R5, R5, UR4, R4 ;  /* 0x0000000405057c24 */ /* 0x001fe4000f8e0204 */
[----:B--2---:R-:W-:-:S05]  /*0080*/  IMAD R2, R7, R0, RZ ;  /* 0x0000000007027224 */ /* 0x004fca00078e02ff */
[----:B------:R-:W-:-:S13]  /*0090*/  ISETP.GE.AND P0, PT, R5, R2, PT ;  /* 0x000000020500720c */ /* 0x000fda0003f06270 */
[----:B------:R-:W-:Y:S05]  /*00a0*/  @P0 EXIT ;  /* 0x000000000000094d */ /* 0x000fea0003800000 */
[----:B------:R-:W-:Y:S01]  /*00b0*/  IABS R9, R0 ;  /* 0x0000000000097213 */ /* 0x000fe20000000000 */
[----:B------:R-:W0:Y:S03]  /*00c0*/  LDCU.64 UR4, c[0x0][0x358] ;  /* 0x00006b00ff0477ac */ /* 0x000e260008000a00 */
[----:B------:R-:W1:Y:S01]  /*00d0*/  I2F.RP R2, R9 ;  /* 0x0000000900027306 */ /* 0x000e620000209400 */
[----:B------:R-:W2:Y:S01]  /*00e0*/  LDCU.128 UR8, c[0x0][0x390] ;  /* 0x00007200ff0877ac */ /* 0x000ea20008000c00 */
[----:B------:R-:W3:Y:S06]  /*00f0*/  LDCU.64 UR6, c[0x0][0x380] ;  /* 0x00007000ff0677ac */ /* 0x000eec0008000a00 */
[----:B-1----:R-:W1:Y:S02]  /*0100*/  MUFU.RCP R2, R2 ;  /* 0x0000000200027308 */ /* 0x002e640000001000 */
[----:B-1----:R-:W-:-:S06]  /*0110*/  VIADD R6, R2, 0xffffffe ;  /* 0x0ffffffe02067836 */ /* 0x002fcc0000000000 */
[----:B------:R1:W4:Y:S02]  /*0120*/  F2I.FTZ.U32.TRUNC.NTZ R7, R6 ;  /* 0x0000000600077305 */ /* 0x000324000021f000 */
[----:B-1----:R-:W-:Y:S02]  /*0130*/  IMAD.MOV.U32 R6, RZ, RZ, RZ ;  /* 0x000000ffff067224 */ /* 0x002fe400078e00ff */
[----:B----4-:R-:W-:-:S04]  /*0140*/  IMAD.MOV R4, RZ, RZ, -R7 ;  /* 0x000000ffff047224 */ /* 0x010fc800078e0a07 */
[----:B------:R-:W-:Y:S01]  /*0150*/  IMAD R11, R4, R9, RZ ;  /* 0x00000009040b7224 */ /* 0x000fe200078e02ff */
[----:B------:R-:W-:-:S03]  /*0160*/  IABS R4, R5 ;  /* 0x0000000500047213 */ /* 0x000fc60000000000 */
[----:B------:R-:W-:-:S06]  /*0170*/  IMAD.HI.U32 R7, R7, R11, R6 ;  /* 0x0000000b07077227 */ /* 0x000fcc00078e0006 */
[----:B------:R-:W-:-:S04]  /*0180*/  IMAD.HI.U32 R2, R7, R4, RZ ;  /* 0x0000000407027227 */ /* 0x000fc800078e00ff */
[----:B------:R-:W-:-:S04]  /*0190*/  IMAD.MOV R7, RZ, RZ, -R2 ;  /* 0x000000ffff077224 */ /* 0x000fc800078e0a02 */
[C---:B------:R-:W-:Y:S02]  /*01a0*/  IMAD R4, R9.reuse, R7, R4 ;  /* 0x0000000709047224 */ /* 0x040fe400078e0204 */
[----:B------:R-:W1:Y:S03]  /*01b0*/  LDC.64 R6, c[0x0][0x388] ;  /* 0x0000e200ff067b82 */ /* 0x000e660000000a00 */
[----:B------:R-:W-:-:S13]  /*01c0*/  ISETP.GT.U32.AND P2, PT, R9, R4, PT ;  /* 0x000000040900720c */ /* 0x000fda0003f44070 */
[-C--:B------:R-:W-:Y:S01]  /*01d0*/  @!P2 IADD3 R4, PT, PT, R4, -R9.reuse, RZ ;  /* 0x800000090404a210 */ /* 0x080fe20007ffe0ff */
[----:B------:R-:W-:Y:S01]  /*01e0*/  @!P2 VIADD R2, R2, 0x1 ;  /* 0x000000010202a836 */ /* 0x000fe20000000000 */
[----:B------:R-:W-:Y:S02]  /*01f0*/  ISETP.NE.AND P2, PT, R0, RZ, PT ;  /* 0x000000ff0000720c */ /* 0x000fe40003f45270 */
[----:B------:R-:W-:Y:S02]  /*0200*/  ISETP.GE.U32.AND P0, PT, R4, R9, PT ;  /* 0x000000090400720c */ /* 0x000fe40003f06070 */
[----:B------:R-:W-:-:S04]  /*0210*/  LOP3.LUT R4, R5, R0, RZ, 0x3c, !PT ;  /* 0x0000000005047212 */ /* 0x000fc800078e3cff */
[----:B------:R-:W-:-:S07]  /*0220*/  ISETP.GE.AND P1, PT, R4, RZ, PT ;  /* 0x000000ff0400720c */ /* 0x000fce0003f26270 */
[----:B------:R-:W-:-:S06]  /*0230*/  @P0 VIADD R2, R2, 0x1 ;  /* 0x0000000102020836 */ /* 0x000fcc0000000000 */
[----:B------:R-:W-:Y:S01]  /*0240*/  @!P1 IMAD.MOV R2, RZ, RZ, -R2 ;  /* 0x000000ffff029224 */ /* 0x000fe200078e0a02 */
[----:B------:R-:W-:-:S05]  /*0250*/  @!P2 LOP3.LUT R2, RZ, R0, RZ, 0x33, !PT ;  /* 0x00000000ff02a212 */ /* 0x000fca00078e33ff */
[----:B-1----:R-:W-:-:S06]  /*0260*/  IMAD.WIDE R6, R2, 0x4, R6 ;  /* 0x0000000402067825 */ /* 0x002fcc00078e0206 */
[----:B0-----:R0:W4:Y:S01]  /*0270*/  LDG.E R7, desc[UR4][R6.64] ;  /* 0x0000000406077981 */ /* 0x001122000c1e1900 */
[----:B------:R-:W-:Y:S02]  /*0280*/  IABS R11, R3 ;  /* 0x00000003000b7213 */ /* 0x000fe40000000000 */
[----:B------:R-:W-:Y:S02]  /*0290*/  ISETP.GE.AND P2, PT, R2, RZ, PT ;  /* 0x000000ff0200720c */ /* 0x000fe40003f46270 */
[----:B------:R-:W1:Y:S01]  /*02a0*/  I2F.RP R4, R11 ;  /* 0x0000000b00047306 */ /* 0x000e620000209400 */
[----:B0-----:R-:W-:-:S07]  /*02b0*/  IABS R6, R2 ;  /* 0x0000000200067213 */ /* 0x001fce0000000000 */
[----:B-1----:R-:W0:Y:S02]  /*02c0*/  MUFU.RCP R4, R4 ;  /* 0x0000000400047308 */ /* 0x002e240000001000 */
[----:B0-----:R-:W-:-:S06]  /*02d0*/  IADD3 R8, PT, PT, R4, 0xffffffe, RZ ;  /* 0x0ffffffe04087810 */ /* 0x001fcc0007ffe0ff */
[----:B------:R0:W1:Y:S02]  /*02e0*/  F2I.FTZ.U32.TRUNC.NTZ R9, R8 ;  /* 0x0000000800097305 */ /* 0x000064000021f000 */
[----:B0-----:R-:W-:Y:S02]  /*02f0*/  IMAD.MOV.U32 R8, RZ, RZ, RZ ;  /* 0x000000ffff087224 */ /* 0x001fe400078e00ff */
[----:B-1----:R-:W-:-:S04]  /*0300*/  IMAD.MOV R10, RZ, RZ, -R9 ;  /* 0x000000ffff0a7224 */ /* 0x002fc800078e0a09 */
[----:B------:R-:W-:-:S04]  /*0310*/  IMAD R13, R10, R11, RZ ;  /* 0x0000000b0a0d7224 */ /* 0x000fc800078e02ff */
[----:B------:R-:W-:-:S06]  /*0320*/  IMAD.HI.U32 R9, R9, R13, R8 ;  /* 0x0000000d09097227 */ /* 0x000fcc00078e0008 */
[----:B------:R-:W-:-:S04]  /*0330*/  IMAD.HI.U32 R9, R9, R6, RZ ;  /* 0x0000000609097227 */ /* 0x000fc800078e00ff */
[----:B------:R-:W-:-:S04]  /*0340*/  IMAD.MOV R9, RZ, RZ, -R9 ;  /* 0x000000ffff097224 */ /* 0x000fc800078e0a09 */
[----:B------:R-:W-:-:S05]  /*0350*/  IMAD R4, R11, R9, R6 ;  /* 0x000000090b047224 */ /* 0x000fca00078e0206 */
[----:B------:R-:W-:-:S13]  /*0360*/  ISETP.GT.U32.AND P0, PT, R11, R4, PT ;  /* 0x000000040b00720c */ /* 0x000fda0003f04070 */
[----:B------:R-:W-:Y:S02]  /*0370*/  @!P0 IADD3 R4, PT, PT, R4, -R11, RZ ;  /* 0x8000000b04048210 */ /* 0x000fe40007ffe0ff */
[----:B------:R-:W-:Y:S02]  /*0380*/  ISETP.NE.AND P0, PT, R3, RZ, PT ;  /* 0x000000ff0300720c */ /* 0x000fe40003f05270 */
[----:B------:R-:W-:-:S13]  /*0390*/  ISETP.GT.U32.AND P1, PT, R11, R4, PT ;  /* 0x000000040b00720c */ /* 0x000fda0003f24070 */
[----:B------:R-:W-:-:S04]  /*03a0*/  @!P1 IMAD.IADD R4, R4, 0x1, -R11 ;  /* 0x0000000104049824 */ /* 0x000fc800078e0a0b */
[----:B------:R-:W-:Y:S01]  /*03b0*/  IMAD.MOV.U32 R9, RZ, RZ, R4 ;  /* 0x000000ffff097224 */ /* 0x000fe200078e0004 */
[----:B------:R-:W-:-:S03]  /*03c0*/  IADD3 R4, PT, PT, -R2, RZ, RZ ;  /* 0x000000ff02047210 */ /* 0x000fc60007ffe1ff */
[----:B------:R-:W-:Y:S01]  /*03d0*/  @!P2 IMAD.MOV R9, RZ, RZ, -R9 ;  /* 0x000000ffff09a224 */ /* 0x000fe200078e0a09 */
[----:B------:R-:W-:Y:S01]  /*03e0*/  @!P0 LOP3.LUT R9, RZ, R3, RZ, 0x33, !PT ;  /* 0x00000003ff098212 */ /* 0x000fe200078e33ff */
[----:B------:R-:W-:-:S04]  /*03f0*/  IMAD R5, R0, R4, R5 ;  /* 0x0000000400057224 */ /* 0x000fc800078e0205 */
[----:B------:R-:W-:Y:S01]  /*0400*/  IMAD R6, R9, R0, RZ ;  /* 0x0000000009067224 */ /* 0x000fe200078e02ff */
[----:B------:R-:W-:-:S04]  /*0410*/  SHF.R.S32.HI R3, RZ, 0x1f, R5 ;  /* 0x0000001fff037819 */ /* 0x000fc80000011405 */
[----:B------:R-:W-:Y:S01]  /*0420*/  IADD3 R10, P1, PT, R5, R6, RZ ;  /* 0x00000006050a7210 */ /* 0x000fe20007f3e0ff */
[----:B----4-:R-:W-:-:S05]  /*0430*/  IMAD R8, R7, R0, RZ ;  /* 0x0000000007087224 */ /* 0x010fca00078e02ff */
[----:B------:R-:W-:-:S04]  /*0440*/  IADD3 R7, P2, PT, R5, R8, RZ ;  /* 0x0000000805077210 */ /* 0x000fc80007f5e0ff */
[-C--:B------:R-:W-:Y:S02]  /*0450*/  LEA.HI.X.SX32 R8, R8, R3.reuse, 0x1, P2 ;  /* 0x0000000308087211 */ /* 0x080fe400010f0eff */
[C---:B--2---:R-:W-:Y:S02]  /*0460*/  LEA R4, P0, R7.reuse, UR8, 0x2 ;  /* 0x0000000807047c11 */ /* 0x044fe4000f8010ff */
[----:B------:R-:W-:Y:S02]  /*0470*/  LEA.HI.X.SX32 R3, R6, R3, 0x1, P1 ;  /* 0x0000000306037211 */ /* 0x000fe400008f0eff */
[C---:B------:R-:W-:Y:S02]  /*0480*/  LEA R6, P1, R10.reuse, UR10, 0x2 ;  /* 0x0000000a0a067c11 */ /* 0x040fe4000f8210ff */
[----:B------:R-:W-:Y:S02]  /*0490*/  LEA.HI.X R5, R7, UR9, R8, 0x2, P0 ;  /* 0x0000000907057c11 */ /* 0x000fe400080f1408 */
[----:B------:R-:W-:-:S03]  /*04a0*/  LEA.HI.X R7, R10, UR11, R3, 0x2, P1 ;  /* 0x0000000b0a077c11 */ /* 0x000fc600088f1403 */
[----:B------:R-:W2:Y:S04]  /*04b0*/  LDG.E R4, desc[UR4][R4.64] ;  /* 0x0000000404047981 */ /* 0x000ea8000c1e1900 */
[----:B------:R-:W2:Y:S01]  /*04c0*/  LDG.E R7, desc[UR4][R6.64] ;  /* 0x0000000406077981 */ /* 0x000ea2000c1e1900 */
[----:B------:R-:W-:-:S04]  /*04d0*/  IMAD.IADD R9, R2, 0x1, -R9 ;  /* 0x0000000102097824 */ /* 0x000fc800078e0a09 */
[----:B------:R-:W-:-:S05]  /*04e0*/  IMAD R9, R9, R0, RZ ;  /* 0x0000000009097224 */ /* 0x000fca00078e02ff */
[----:B------:R-:W-:-:S04]  /*04f0*/  IADD3 R0, P0, PT, R9, R10, RZ ;  /* 0x0000000a09007210 */ /* 0x000fc80007f1e0ff */
[----:B------:R-:W-:Y:S02]  /*0500*/  LEA.HI.X.SX32 R9, R9, R3, 0x1, P0 ;  /* 0x0000000309097211 */ /* 0x000fe400000f0eff */
[----:B---3--:R-:W-:-:S04]  /*0510*/  LEA R2, P0, R0, UR6, 0x2 ;  /* 0x0000000600027c11 */ /* 0x008fc8000f8010ff */
[----:B------:R-:W-:Y:S01]  /*0520*/  LEA.HI.X R3, R0, UR7, R9, 0x2, P0 ;  /* 0x0000000700037c11 */ /* 0x000fe200080f1409 */
[----:B--2---:R-:W-:-:S05]  /*0530*/  FADD R9, R4, R7 ;  /* 0x0000000704097221 */ /* 0x004fca0000000000 */
[----:B------:R-:W-:Y:S01]  /*0540*/  STG.E desc[UR4][R2.64], R9 ;  /* 0x0000000902007986 */ /* 0x000fe2000c101904 */
[----:B------:R-:W-:Y:S05]  /*0550*/  EXIT ;  /* 0x000000000000794d */ /* 0x000fea0003800000 */
.L_x_152:
        /* <DEDUP_REMOVED lines=10> */
.L_x_165:


//--------------------- .nv.global.init           --------------------------
	.section	.nv.global.init,"aw",@progbits
.nv.global.init:
	.type		$str,@object
	.size		$str,($str$1 - $str)
$str:
        /*0000*/ 	.byte	0x54, 0x20, 0x25, 0x20, 0x34, 0x20, 0x3d, 0x3d, 0x20, 0x30, 0x00
	.type		$str$1,@object
	.size		$str$1,(__unnamed_1 - $str$1)
$str$1:
        /*000b*/ 	.byte	0x2f, 0x74, 0x6d, 0x70, 0x2f, 0x73, 0x61, 0x73, 0x73, 0x5f, 0x63, 0x75, 0x5f, 0x6e, 0x72, 0x76
        /*001b*/ 	.byte	0x61, 0x66, 0x73, 0x74, 0x7a, 0x2f, 0x6b, 0x2e, 0x63, 0x75, 0x00
	.type		__unnamed_1,@object
	.size		__unnamed_1,(.L_0 - __unnamed_1)
__unnamed_1:
        /*0026*/ 	.byte	0x76, 0x6f, 0x69, 0x64, 0x20, 0x73, 0x6f, 0x66, 0x74, 0x6d, 0x61, 0x78, 0x5f, 0x66, 0x6f, 0x72
        /*0036*/ 	.byte	0x77, 0x61, 0x72, 0x64, 0x5f, 0x6b, 0x65, 0x72, 0x6e, 0x65, 0x6c, 0x35, 0x28, 0x66, 0x6c, 0x6f
        /*0046*/ 	.byte	0x61, 0x74, 0x20, 0x2a, 0x2c, 0x20, 0x66, 0x6c, 0x6f, 0x61, 0x74, 0x2c, 0x20, 0x63, 0x6f, 0x6e
        /*0056*/ 	.byte	0x73, 0x74, 0x20, 0x66, 0x6c, 0x6f, 0x61, 0x74, 0x20, 0x2a, 0x2c, 0x20, 0x69, 0x6e, 0x74, 0x2c
        /*0066*/ 	.byte	0x20, 0x69, 0x6e, 0x74, 0x29, 0x00
.L_0:


//--------------------- .nv.shared._Z23softmax_forward_kernel7PfPKfii --------------------------
	.section	.nv.shared._Z23softmax_forward_kernel7PfPKfii,"aw",@nobits
	.sectionflags	@""
	.align	16
	.zero		1024


//--------------------- .nv.shared.reserved.0     --------------------------
	.section	.nv.shared.reserved.0,"aw",@nobits
	.weak		__nv_reservedSMEM_offset_0_alias
	.size		__nv_reservedSMEM_offset_0_alias, 0, 64
	.other		__nv_reservedSMEM_offset_0_alias,@"STO_CUDA_RESERVED_SHARED STV_DEFAULT"
__nv_reservedSMEM_offset_0_alias:
	.zero		0
	.zero		64


//--------------------- .nv.global                --------------------------
	.section	.nv.global,"aw",@nobits
.nv.global:
	.type		_ZN34_INTERNAL_d4ac1e39_4_k_cu_5c650d564cuda3std6ranges3__45__cpo9iter_moveE,@object
	.size		_ZN34_INTERNAL_d4ac1e39_4_k_cu_5c650d564cuda3std6ranges3__45__cpo9iter_moveE,(_ZN34_INTERNAL_d4ac1e39_4_k_cu_5c650d564cuda3std3__436_GLOBAL__N__d4ac1e39_4_k_cu_5c650d566ignoreE - _ZN34_INTERNAL_d4ac1e39_4_k_cu_5c650d564cuda3std6ranges3__45__cpo9iter_moveE)
_ZN34_INTERNAL_d4ac1e39_4_k_cu_5c650d564cuda3std6ranges3__45__cpo9iter_moveE:
	.zero		1
	.type		_ZN34_INTERNAL_d4ac1e39_4_k_cu_5c650d564cuda3std3__436_GLOBAL__N__d4ac1e39_4_k_cu_5c650d566ignoreE,@object
	.size		_ZN34_INTERNAL_d4ac1e39_4_k_cu_5c650d564cuda3std3__436_GLOBAL__N__d4ac1e39_4_k_cu_5c650d566ignoreE,(_ZN34_INTERNAL_d4ac1e39_4_k_cu_5c650d564cuda3std3__45__cpo4cendE - _ZN34_INTERNAL_d4ac1e39_4_k_cu_5c650d564cuda3std3__436_GLOBAL__N__d4ac1e39_4_k_cu_5c650d566ignoreE)
_ZN34_INTERNAL_d4ac1e39_4_k_cu_5c650d564cuda3std3__436_GLOBAL__N__d4ac1e39_4_k_cu_5c650d566ignoreE:
	.zero		1
	.type		_ZN34_INTERNAL_d4ac1e39_4_k_cu_5c650d564cuda3std3__45__cpo4cendE,@object
	.size		_ZN34_INTERNAL_d4ac1e39_4_k_cu_5c650d564cuda3std3__45__cpo4cendE,(_ZN34_INTERNAL_d4ac1e39_4_k_cu_5c650d564cuda3std3__45__cpo3endE - _ZN34_INTERNAL_d4ac1e39_4_k_cu_5c650d564cuda3std3__45__cpo4cendE)
_ZN34_INTERNAL_d4ac1e39_4_k_cu_5c650d564cuda3std3__45__cpo4cendE:
	.zero		1
	.type		_ZN34_INTERNAL_d4ac1e39_4_k_cu_5c650d564cuda3std3__45__cpo3endE,@object
	.size		_ZN34_INTERNAL_d4ac1e39_4_k_cu_5c650d564cuda3std3__45__cpo3endE,(_ZN34_INTERNAL_d4ac1e39_4_k_cu_5c650d564cuda3std3__48in_placeE - _ZN34_INTERNAL_d4ac1e39_4_k_cu_5c650d564cuda3std3__45__cpo3endE)
_ZN34_INTERNAL_d4ac1e39_4_k_cu_5c650d564cuda3std3__45__cpo3endE:
	.zero		1
	.type		_ZN34_INTERNAL_d4ac1e39_4_k_cu_5c650d564cuda3std3__48in_placeE,@object
	.size		_ZN34_INTERNAL_d4ac1e39_4_k_cu_5c650d564cuda3std3__48in_placeE,(_ZN34_INTERNAL_d4ac1e39_4_k_cu_5c650d564cuda3std6ranges3__45__cpo7advanceE - _ZN34_INTERNAL_d4ac1e39_4_k_cu_5c650d564cuda3std3__48in_placeE)
_ZN34_INTERNAL_d4ac1e39_4_k_cu_5c650d564cuda3std3__48in_placeE:
	.zero		1
	.type		_ZN34_INTERNAL_d4ac1e39_4_k_cu_5c650d564cuda3std6ranges3__45__cpo7advanceE,@object
	.size		_ZN34_INTERNAL_d4ac1e39_4_k_cu_5c650d564cuda3std6ranges3__45__cpo7advanceE,(_ZN34_INTERNAL_d4ac1e39_4_k_cu_5c650d564cuda3std3__45__cpo5beginE - _ZN34_INTERNAL_d4ac1e39_4_k_cu_5c650d564cuda3std6ranges3__45__cpo7advanceE)
_ZN34_INTERNAL_d4ac1e39_4_k_cu_5c650d564cuda3std6ranges3__45__cpo7advanceE:
	.zero		1
	.type		_ZN34_INTERNAL_d4ac1e39_4_k_cu_5c650d564cuda3std3__45__cpo5beginE,@object
	.size		_ZN34_INTERNAL_d4ac1e39_4_k_cu_5c650d564cuda3std3__45__cpo5beginE,(_ZN34_INTERNAL_d4ac1e39_4_k_cu_5c650d564cuda3std3__419piecewise_constructE - _ZN34_INTERNAL_d4ac1e39_4_k_cu_5c650d564cuda3std3__45__cpo5beginE)
_ZN34_INTERNAL_d4ac1e39_4_k_cu_5c650d564cuda3std3__45__cpo5beginE:
	.zero		1
	.type		_ZN34_INTERNAL_d4ac1e39_4_k_cu_5c650d564cuda3std3__419piecewise_constructE,@object
	.size		_ZN34_INTERNAL_d4ac1e39_4_k_cu_5c650d564cuda3std3__419piecewise_constructE,(_ZN34_INTERNAL_d4ac1e39_4_k_cu_5c650d564cuda3std3__45__cpo6cbeginE - _ZN34_INTERNAL_d4ac1e39_4_k_cu_5c650d564cuda3std3__419piecewise_constructE)
_ZN34_INTERNAL_d4ac1e39_4_k_cu_5c650d564cuda3std3__419piecewise_constructE:
	.zero		1
	.type		_ZN34_INTERNAL_d4ac1e39_4_k_cu_5c650d564cuda3std3__45__cpo6cbeginE,@object
	.size		_ZN34_INTERNAL_d4ac1e39_4_k_cu_5c650d564cuda3std3__45__cpo6cbeginE,(_ZN34_INTERNAL_d4ac1e39_4_k_cu_5c650d564cuda3std6ranges3__45__cpo4swapE - _ZN34_INTERNAL_d4ac1e39_4_k_cu_5c650d564cuda3std3__45__cpo6cbeginE)
_ZN34_INTERNAL_d4ac1e39_4_k_cu_5c650d564cuda3std3__45__cpo6cbeginE:
	.zero		1
	.type		_ZN34_INTERNAL_d4ac1e39_4_k_cu_5c650d564cuda3std6ranges3__45__cpo4swapE,@object
	.size		_ZN34_INTERNAL_d4ac1e39_4_k_cu_5c650d564cuda3std6ranges3__45__cpo4swapE,(.L_8 - _ZN34_INTERNAL_d4ac1e39_4_k_cu_5c650d564cuda3std6ranges3__45__cpo4swapE)
_ZN34_INTERNAL_d4ac1e39_4_k_cu_5c650d564cuda3std6ranges3__45__cpo4swapE:
	.zero		1
.L_8:


//--------------------- .nv.shared._Z28crossentropy_forward_kernel1PfS_Piiii --------------------------
	.section	.nv.shared._Z28crossentropy_forward_kernel1PfS_Piiii,"aw",@nobits
	.sectionflags	@""
	.align	16
	.zero		1024


//--------------------- .nv.shared._Z11gelu_kernelPfPKfi --------------------------
	.section	.nv.shared._Z11gelu_kernelPfPKfi,"aw",@nobits
	.sectionflags	@""
	.align	16
	.zero		1024


//--------------------- .nv.shared._Z23residual_forward_kernelPfS_S_i --------------------------
	.section	.nv.shared._Z23residual_forward_kernelPfS_S_i,"aw",@nobits
	.sectionflags	@""
	.align	16
	.zero		1024


//--------------------- .nv.shared._Z23softmax_forward_kernel5PffPKfii --------------------------
	.section	.nv.shared._Z23softmax_forward_kernel5PffPKfii,"aw",@nobits
	.sectionflags	@""
	.align	16
	.zero		1024


//--------------------- .nv.shared._Z16unpermute_kernelPfS_iiii --------------------------
	.section	.nv.shared._Z16unpermute_kernelPfS_iiii,"aw",@nobits
	.sectionflags	@""
	.align	16
	.zero		1024


//--------------------- .nv.shared._Z14permute_kernelPfS_S_PKfiiii --------------------------
	.section	.nv.shared._Z14permute_kernelPfS_S_PKfiiii,"aw",@nobits
	.sectionflags	@""
	.align	16
	.zero		1024


//--------------------- .nv.shared._Z8add_biasPfS_iii --------------------------
	.section	.nv.shared._Z8add_biasPfS_iii,"aw",@nobits
	.sectionflags	@""
	.align	16
	.zero		1024


//--------------------- .nv.shared._Z25layernorm_forward_kernel3PfS_S_PKfS1_S1_ii --------------------------
	.section	.nv.shared._Z25layernorm_forward_kernel3PfS_S_PKfS1_S1_ii,"aw",@nobits
	.sectionflags	@""
	.align	16
	.zero		1024


//--------------------- .nv.shared._Z23encoder_forward_kernel2PfPiS_S_iii --------------------------
	.section	.nv.shared._Z23encoder_forward_kernel2PfPiS_S_iii,"aw",@nobits
	.sectionflags	@""
	.align	16
	.zero		1024


//--------------------- .nv.constant0._Z23softmax_forward_kernel7PfPKfii --------------------------
	.section	.nv.constant0._Z23softmax_forward_kernel7PfPKfii,"a",@progbits
	.sectionflags	@""
	.align	4
.nv.constant0._Z23softmax_forward_kernel7PfPKfii:
	.zero		920


//--------------------- .nv.constant0._Z28crossentropy_forward_kernel1PfS_Piiii --------------------------
	.section	.nv.constant0._Z28crossentropy_forward_kernel1PfS_Piiii,"a",@progbits
	.sectionflags	@""
	.align	4
.nv.constant0._Z28crossentropy_forward_kernel1PfS_Piiii:
	.zero		932


//--------------------- .nv.constant0._Z11gelu_kernelPfPKfi --------------------------
	.section	.nv.constant0._Z11gelu_kernelPfPKfi,"a",@progbits
	.sectionflags	@""
	.align	4
.nv.constant0._Z11gelu_kernelPfPKfi:
	.zero		916


//--------------------- .nv.constant0._Z23residual_forward_kernelPfS_S_i --------------------------
	.section	.nv.constant0._Z23residual_forward_kernelPfS_S_i,"a",@progbits
	.sectionflags	@""
	.align	4
.nv.constant0._Z23residual_forward_kernelPfS_S_i:
	.zero		924


//--------------------- .nv.constant0._Z23softmax_forward_kernel5PffPKfii --------------------------
	.section	.nv.constant0._Z23softmax_forward_kernel5PffPKfii,"a",@progbits
	.sectionflags	@""
	.align	4
.nv.constant0._Z23softmax_forward_kernel5PffPKfii:
	.zero		928


//--------------------- .nv.constant0._Z16unpermute_kernelPfS_iiii --------------------------
	.section	.nv.constant0._Z16unpermute_kernelPfS_iiii,"a",@progbits
	.sectionflags	@""
	.align	4
.nv.constant0._Z16unpermute_kernelPfS_iiii:
	.zero		928


//--------------------- .nv.constant0._Z14permute_kernelPfS_S_PKfiiii --------------------------
	.section	.nv.constant0._Z14permute_kernelPfS_S_PKfiiii,"a",@progbits
	.sectionflags	@""
	.align	4
.nv.constant0._Z14permute_kernelPfS_S_PKfiiii:
	.zero		944


//--------------------- .nv.constant0._Z8add_biasPfS_iii --------------------------
	.section	.nv.constant0._Z8add_biasPfS_iii,"a",@progbits
	.sectionflags	@""
	.align	4
.nv.constant0._Z8add_biasPfS_iii:
	.zero		924


//--------------------- .nv.constant0._Z25layernorm_forward_kernel3PfS_S_PKfS1_S1_ii --------------------------
	.section	.nv.constant0._Z25layernorm_forward_kernel3PfS_S_PKfS1_S1_ii,"a",@progbits
	.sectionflags	@""
	.align	4
.nv.constant0._Z25layernorm_forward_kernel3PfS_S_PKfS1_S1_ii:
	.zero		952


//--------------------- .nv.constant0._Z23encoder_forward_kernel2PfPiS_S_iii --------------------------
	.section	.nv.constant0._Z23encoder_forward_kernel2PfPiS_S_iii,"a",@progbits
	.sectionflags	@""
	.align	4
.nv.constant0._Z23encoder_forward_kernel2PfPiS_S_iii:
	.zero		940


//--------------------- SYMBOLS --------------------------

	.type		.nv.reservedSmem.offset0,@object
	.size		.nv.reservedSmem.offset0,0x4
	.type		.nv.reservedSmem.cap,@object
	.size		.nv.reservedSmem.cap,0x4
	.type		__assertfail,@function
